	.target	sm_90a

	.elftype	@"ET_EXEC"


//--------------------- .note.nv.tkinfo           --------------------------
	.section	.note.nv.tkinfo,"",@"SHT_NOTE"
	.sectionflags	@"SHF_NOTE_NV_TKINFO"
	.tkinfo
        /*0018*/ 	.word	0x00000002
        /*0030*/ 	.string	""
        /*0030*/ 	.string	"ptxas"
        /*0030*/ 	.string	"Cuda compilation tools, release 13.0, V13.0.88"
        /*0030*/ 	.string	"Build cuda_13.0.r13.0/compiler.36424714_0"
        /*0030*/ 	.string	"-arch sm_90a -m 64 "



//--------------------- .note.nv.cuinfo           --------------------------
	.section	.note.nv.cuinfo,"",@"SHT_NOTE"
	.sectionflags	@"SHF_NOTE_NV_CUINFO"
        /*0018*/ 	.short	0x0002
        /*001a*/ 	.short	0x005a
        /*001c*/ 	.short	0x0082
	.zero		2


//--------------------- .nv.info                  --------------------------
	.section	.nv.info,"",@"SHT_CUDA_INFO"
	.align	4


	//----- nvinfo : EIATTR_REGCOUNT
	.align		4
        /*0000*/ 	.byte	0x04, 0x2f
        /*0002*/ 	.short	(.L_15 - .L_14)
	.align		4
.L_14:
        /*0004*/ 	.word	index@(_ZN7cutlass13device_kernelINS_4gemm6kernel13GemmUniversalIN4cute5tupleIJiiiiEEENS1_10collective13CollectiveMmaINS1_34MainloopSm90TmaGmmaWarpSpecializedILi10ENS5_IJNS4_1CILi1EEESB_SB_EEENS1_35KernelTmaWarpSpecializedCooperativeEEENS5_IJNSA_ILi512EEENSA_ILi176EEENSA_ILi16EEEEEENS_6half_tENS5_IJlSB_lEEESJ_SK_NS4_8TiledMMAINS4_8MMA_AtomIJNS4_4SM904GMMA25MMA_64x16x16_F32F16F16_SSILNSO_5MajorE0ELSQ_0ELNSO_7ScaleInE1ELSR_1EEEEEENS4_6LayoutINS5_IJNSA_ILi2EEESB_SB_EEENS5_IJSB_NSA_ILi0EEESX_EEEEENS5_IJNS4_10UnderscoreES10_S10_EEEEENS4_13SM90_TMA_LOADENS4_14ComposedLayoutINS4_7SwizzleILi1ELi4ELi3EEENS4_18smem_ptr_flag_bitsILi16EEENSU_INS5_IJNSA_ILi8EEESH_EEENS5_IJSH_SB_EEEEEEEvNS4_8identityES13_S1D_vS1E_EENS_8epilogue10collective6detail29Sm90TmaWarpSpecializedAdapterINS1H_15DefaultEpilogueISJ_SK_SK_NS1G_6thread17LinearCombinationISJ_Li1EffLNS1L_9ScaleType4KindE0ELNS_15FloatRoundStyleE2ESJ_EENS1_15EpilogueDefaultEEEEEvvEEEEvNT_6ParamsE)
        /*0008*/ 	.word	0x000000a8


	//----- nvinfo : EIATTR_FRAME_SIZE
	.align		4
.L_15:
        /*000c*/ 	.byte	0x04, 0x11
        /*000e*/ 	.short	(.L_17 - .L_16)
	.align		4
.L_16:
        /*0010*/ 	.word	index@(_ZN7cutlass13device_kernelINS_4gemm6kernel13GemmUniversalIN4cute5tupleIJiiiiEEENS1_10collective13CollectiveMmaINS1_34MainloopSm90TmaGmmaWarpSpecializedILi10ENS5_IJNS4_1CILi1EEESB_SB_EEENS1_35KernelTmaWarpSpecializedCooperativeEEENS5_IJNSA_ILi512EEENSA_ILi176EEENSA_ILi16EEEEEENS_6half_tENS5_IJlSB_lEEESJ_SK_NS4_8TiledMMAINS4_8MMA_AtomIJNS4_4SM904GMMA25MMA_64x16x16_F32F16F16_SSILNSO_5MajorE0ELSQ_0ELNSO_7ScaleInE1ELSR_1EEEEEENS4_6LayoutINS5_IJNSA_ILi2EEESB_SB_EEENS5_IJSB_NSA_ILi0EEESX_EEEEENS5_IJNS4_10UnderscoreES10_S10_EEEEENS4_13SM90_TMA_LOADENS4_14ComposedLayoutINS4_7SwizzleILi1ELi4ELi3EEENS4_18smem_ptr_flag_bitsILi16EEENSU_INS5_IJNSA_ILi8EEESH_EEENS5_IJSH_SB_EEEEEEEvNS4_8identityES13_S1D_vS1E_EENS_8epilogue10collective6detail29Sm90TmaWarpSpecializedAdapterINS1H_15DefaultEpilogueISJ_SK_SK_NS1G_6thread17LinearCombinationISJ_Li1EffLNS1L_9ScaleType4KindE0ELNS_15FloatRoundStyleE2ESJ_EENS1_15EpilogueDefaultEEEEEvvEEEEvNT_6ParamsE)
        /*0014*/ 	.word	0x000003a0


	//----- nvinfo : EIATTR_MIN_STACK_SIZE
	.align		4
.L_17:
        /*0018*/ 	.byte	0x04, 0x12
        /*001a*/ 	.short	(.L_19 - .L_18)
	.align		4
.L_18:
        /*001c*/ 	.word	index@(_ZN7cutlass13device_kernelINS_4gemm6kernel13GemmUniversalIN4cute5tupleIJiiiiEEENS1_10collective13CollectiveMmaINS1_34MainloopSm90TmaGmmaWarpSpecializedILi10ENS5_IJNS4_1CILi1EEESB_SB_EEENS1_35KernelTmaWarpSpecializedCooperativeEEENS5_IJNSA_ILi512EEENSA_ILi176EEENSA_ILi16EEEEEENS_6half_tENS5_IJlSB_lEEESJ_SK_NS4_8TiledMMAINS4_8MMA_AtomIJNS4_4SM904GMMA25MMA_64x16x16_F32F16F16_SSILNSO_5MajorE0ELSQ_0ELNSO_7ScaleInE1ELSR_1EEEEEENS4_6LayoutINS5_IJNSA_ILi2EEESB_SB_EEENS5_IJSB_NSA_ILi0EEESX_EEEEENS5_IJNS4_10UnderscoreES10_S10_EEEEENS4_13SM90_TMA_LOADENS4_14ComposedLayoutINS4_7SwizzleILi1ELi4ELi3EEENS4_18smem_ptr_flag_bitsILi16EEENSU_INS5_IJNSA_ILi8EEESH_EEENS5_IJSH_SB_EEEEEEEvNS4_8identityES13_S1D_vS1E_EENS_8epilogue10collective6detail29Sm90TmaWarpSpecializedAdapterINS1H_15DefaultEpilogueISJ_SK_SK_NS1G_6thread17LinearCombinationISJ_Li1EffLNS1L_9ScaleType4KindE0ELNS_15FloatRoundStyleE2ESJ_EENS1_15EpilogueDefaultEEEEEvvEEEEvNT_6ParamsE)
        /*0020*/ 	.word	0x000003a0
.L_19:


//--------------------- .nv.compat                --------------------------
	.section	.nv.compat,"",@"SHT_CUDA_COMPAT_INFO"
	.align	4
        /*0000*/ 	.byte	0x02, 0x09, 0x01, 0x00, 0x02, 0x02, 0x04, 0x00, 0x02, 0x05, 0x05, 0x00, 0x03, 0x07, 0x01, 0x01
        /*0010*/ 	.byte	0x02, 0x03, 0x01, 0x00, 0x02, 0x06, 0x01, 0x00, 0x04, 0x0b, 0x08, 0x00, 0x00, 0x00, 0x00, 0x00
        /*0020*/ 	.byte	0x00, 0x00, 0x00, 0x00


//--------------------- .nv.info._ZN7cutlass13device_kernelINS_4gemm6kernel13GemmUniversalIN4cute5tupleIJiiiiEEENS1_10collective13CollectiveMmaINS1_34MainloopSm90TmaGmmaWarpSpecializedILi10ENS5_IJNS4_1CILi1EEESB_SB_EEENS1_35KernelTmaWarpSpecializedCooperativeEEENS5_IJNSA_ILi512EEENSA_ILi176EEENSA_ILi16EEEEEENS_6half_tENS5_IJlSB_lEEESJ_SK_NS4_8TiledMMAINS4_8MMA_AtomIJNS4_4SM904GMMA25MMA_64x16x16_F32F16F16_SSILNSO_5MajorE0ELSQ_0ELNSO_7ScaleInE1ELSR_1EEEEEENS4_6LayoutINS5_IJNSA_ILi2EEESB_SB_EEENS5_IJSB_NSA_ILi0EEESX_EEEEENS5_IJNS4_10UnderscoreES10_S10_EEEEENS4_13SM90_TMA_LOADENS4_14ComposedLayoutINS4_7SwizzleILi1ELi4ELi3EEENS4_18smem_ptr_flag_bitsILi16EEENSU_INS5_IJNSA_ILi8EEESH_EEENS5_IJSH_SB_EEEEEEEvNS4_8identityES13_S1D_vS1E_EENS_8epilogue10collective6detail29Sm90TmaWarpSpecializedAdapterINS1H_15DefaultEpilogueISJ_SK_SK_NS1G_6thread17LinearCombinationISJ_Li1EffLNS1L_9ScaleType4KindE0ELNS_15FloatRoundStyleE2ESJ_EENS1_15EpilogueDefaultEEEEEvvEEEEvNT_6ParamsE --------------------------
	.section	.nv.info._ZN7cutlass13device_kernelINS_4gemm6kernel13GemmUniversalIN4cute5tupleIJiiiiEEENS1_10collective13CollectiveMmaINS1_34MainloopSm90TmaGmmaWarpSpecializedILi10ENS5_IJNS4_1CILi1EEESB_SB_EEENS1_35KernelTmaWarpSpecializedCooperativeEEENS5_IJNSA_ILi512EEENSA_ILi176EEENSA_ILi16EEEEEENS_6half_tENS5_IJlSB_lEEESJ_SK_NS4_8TiledMMAINS4_8MMA_AtomIJNS4_4SM904GMMA25MMA_64x16x16_F32F16F16_SSILNSO_5MajorE0ELSQ_0ELNSO_7ScaleInE1ELSR_1EEEEEENS4_6LayoutINS5_IJNSA_ILi2EEESB_SB_EEENS5_IJSB_NSA_ILi0EEESX_EEEEENS5_IJNS4_10UnderscoreES10_S10_EEEEENS4_13SM90_TMA_LOADENS4_14ComposedLayoutINS4_7SwizzleILi1ELi4ELi3EEENS4_18smem_ptr_flag_bitsILi16EEENSU_INS5_IJNSA_ILi8EEESH_EEENS5_IJSH_SB_EEEEEEEvNS4_8identityES13_S1D_vS1E_EENS_8epilogue10collective6detail29Sm90TmaWarpSpecializedAdapterINS1H_15DefaultEpilogueISJ_SK_SK_NS1G_6thread17LinearCombinationISJ_Li1EffLNS1L_9ScaleType4KindE0ELNS_15FloatRoundStyleE2ESJ_EENS1_15EpilogueDefaultEEEEEvvEEEEvNT_6ParamsE,"",@"SHT_CUDA_INFO"
	.sectionflags	@""
	.align	4


	//----- nvinfo : EIATTR_CUDA_API_VERSION
	.align		4
        /*0000*/ 	.byte	0x04, 0x37
        /*0002*/ 	.short	(.L_21 - .L_20)
.L_20:
        /*0004*/ 	.word	0x00000082


	//----- nvinfo : EIATTR_KPARAM_INFO
	.align		4
.L_21:
        /*0008*/ 	.byte	0x04, 0x17
        /*000a*/ 	.short	(.L_23 - .L_22)
.L_22:
        /*000c*/ 	.word	0x00000000
        /*0010*/ 	.short	0x0000
        /*0012*/ 	.short	0x0070
        /*0014*/ 	.byte	0x00, 0xf0, 0x01, 0x10


	//----- nvinfo : EIATTR_SPARSE_MMA_MASK
	.align		4
.L_23:
        /*0018*/ 	.byte	0x03, 0x50
        /*001a*/ 	.short	0x0000


	//----- nvinfo : EIATTR_MAXREG_COUNT
	.align		4
        /*001c*/ 	.byte	0x03, 0x1b
        /*001e*/ 	.short	0x00a8


	//----- nvinfo : EIATTR_NUM_BARRIERS
	.align		4
        /*0020*/ 	.byte	0x02, 0x4c
        /*0022*/ 	.byte	0x01
	.zero		1


	//----- nvinfo : EIATTR_EXTERNS
	.align		4
        /*0024*/ 	.byte	0x04, 0x0f
        /*0026*/ 	.short	(.L_25 - .L_24)


	//   ....[0]....
	.align		4
.L_24:
        /*0028*/ 	.word	index@(__assertfail)


	//----- nvinfo : EIATTR_ANNOTATIONS
	.align		4
.L_25:
        /*002c*/ 	.byte	0x04, 0x55
        /*002e*/ 	.short	(.L_27 - .L_26)


	//   ....[0]....
.L_26:
        /*0030*/ 	.word	0x00000001
        /*0034*/ 	.byte	0x80, 0x06, 0x00, 0x00, 0x01, 0x00, 0x00, 0x00, 0xa0, 0x06, 0x00, 0x00, 0x01, 0x00, 0x00, 0x00
        /* <DEDUP_REMOVED lines=913> */
        /*3954*/ 	.byte	0x10, 0x19, 0x02, 0x00


	//----- nvinfo : EIATTR_MERCURY_ISA_VERSION
	.align		4
.L_27:
        /*3958*/ 	.byte	0x03, 0x5f
        /*395a*/ 	.short	0x0101


	//----- nvinfo : EIATTR_INT_WARP_WIDE_INSTR_OFFSETS
	.align		4
        /*395c*/ 	.byte	0x04, 0x31
        /*395e*/ 	.short	(.L_29 - .L_28)


	//   ....[0]....
.L_28:
        /*3960*/ 	.word	0x00000550


	//   ....[1]....
        /*3964*/ 	.word	0x00000560


	//   ....[2]....
        /*3968*/ 	.word	0x00000690


	//----- nvinfo : EIATTR_COOP_GROUP_MASK_REGIDS
	.align		4
.L_29:
        /*396c*/ 	.byte	0x04, 0x29
        /*396e*/ 	.short	(.L_31 - .L_30)


	//   ....[0]....
.L_30:
        /*3970*/ 	.word	0xffffffff


	//   ....[1]....
        /*3974*/ 	.word	0xffffffff


	//   ....[2]....
        /*3978*/ 	.word	0xffffffff


	//   ....[3]....
        /*397c*/ 	.word	0xffffffff


	//   ....[4]....
        /*3980*/ 	.word	0xffffffff


	//----- nvinfo : EIATTR_COOP_GROUP_INSTR_OFFSETS
	.align		4
.L_31:
        /*3984*/ 	.byte	0x04, 0x28
        /*3986*/ 	.short	(.L_33 - .L_32)


	//   ....[0]....
.L_32:
        /*3988*/ 	.word	0x00000070


	//   ....[1]....
        /*398c*/ 	.word	0x00000080


	//   ....[2]....
        /*3990*/ 	.word	0x000001a0


	//   ....[3]....
        /*3994*/ 	.word	0x000004a0


	//   ....[4]....
        /*3998*/ 	.word	0x00001150


	//----- nvinfo : EIATTR_REG_RECONFIG
	.align		4
.L_33:
        /*399c*/ 	.byte	0x01, 0x54
	.zero		2


	//----- nvinfo : EIATTR_SYSCALL_OFFSETS
	.align		4
        /*39a0*/ 	.byte	0x04, 0x46
        /*39a2*/ 	.short	(.L_35 - .L_34)


	//   ....[0]....
.L_34:
        /*39a4*/ 	.word	0x00001300


	//----- nvinfo : EIATTR_MBARRIER_INSTR_OFFSETS
	.align		4
.L_35:
        /*39a8*/ 	.byte	0x04, 0x39
        /*39aa*/ 	.short	(.L_37 - .L_36)


	//   ....[0]....
.L_36:
        /*39ac*/ 	.word	0x00000340
        /*39b0*/ 	.word	0x000000ff
        /*39b4*/ 	.word	0x00000000
        /*39b8*/ 	.short	0x0100
        /*39ba*/ 	.byte	0x09
	.zero		1


	//   ....[1]....
        /*39bc*/ 	.word	0x00000350
        /*39c0*/ 	.word	0x000000ff
        /*39c4*/ 	.word	0x00000050
        /*39c8*/ 	.short	0x0100
        /*39ca*/ 	.byte	0x09
	.zero		1


	//   ....[2]....
        /*39cc*/ 	.word	0x00000360
        /*39d0*/ 	.word	0x000000ff
        /*39d4*/ 	.word	0x00000008
        /*39d8*/ 	.short	0x0100
        /*39da*/ 	.byte	0x09
	.zero		1


	//   ....[3]....
        /*39dc*/ 	.word	0x00000370
        /*39e0*/ 	.word	0x000000ff
        /*39e4*/ 	.word	0x00000058
        /*39e8*/ 	.short	0x0100
        /*39ea*/ 	.byte	0x09
	.zero		1


	//   ....[4]....
        /*39ec*/ 	.word	0x00000380
        /*39f0*/ 	.word	0x000000ff
        /*39f4*/ 	.word	0x00000010
        /*39f8*/ 	.short	0x0100
        /*39fa*/ 	.byte	0x09
	.zero		1


	//   ....[5]....
        /*39fc*/ 	.word	0x00000390
        /*3a00*/ 	.word	0x000000ff
        /*3a04*/ 	.word	0x00000060
        /*3a08*/ 	.short	0x0100
        /*3a0a*/ 	.byte	0x09
	.zero		1


	//   ....[6]....
        /*3a0c*/ 	.word	0x000003a0
        /*3a10*/ 	.word	0x000000ff
        /*3a14*/ 	.word	0x00000018
        /*3a18*/ 	.short	0x0100
        /*3a1a*/ 	.byte	0x09
	.zero		1


	//   ....[7]....
        /*3a1c*/ 	.word	0x000003b0
        /*3a20*/ 	.word	0x000000ff
        /*3a24*/ 	.word	0x00000068
        /*3a28*/ 	.short	0x0100
        /*3a2a*/ 	.byte	0x09
	.zero		1


	//   ....[8]....
        /*3a2c*/ 	.word	0x000003c0
        /*3a30*/ 	.word	0x000000ff
        /*3a34*/ 	.word	0x00000020
        /*3a38*/ 	.short	0x0100
        /*3a3a*/ 	.byte	0x09
	.zero		1


	//   ....[9]....
        /*3a3c*/ 	.word	0x000003d0
        /*3a40*/ 	.word	0x000000ff
        /*3a44*/ 	.word	0x00000070
        /*3a48*/ 	.short	0x0100
        /*3a4a*/ 	.byte	0x09
	.zero		1


	//   ....[10]....
        /*3a4c*/ 	.word	0x000003e0
        /*3a50*/ 	.word	0x000000ff
        /*3a54*/ 	.word	0x00000028
        /*3a58*/ 	.short	0x0100
        /*3a5a*/ 	.byte	0x09
	.zero		1


	//   ....[11]....
        /*3a5c*/ 	.word	0x000003f0
        /*3a60*/ 	.word	0x000000ff
        /*3a64*/ 	.word	0x00000078
        /*3a68*/ 	.short	0x0100
        /*3a6a*/ 	.byte	0x09
	.zero		1


	//   ....[12]....
        /*3a6c*/ 	.word	0x00000400
        /*3a70*/ 	.word	0x000000ff
        /*3a74*/ 	.word	0x00000030
        /*3a78*/ 	.short	0x0100
        /*3a7a*/ 	.byte	0x09
	.zero		1


	//   ....[13]....
        /*3a7c*/ 	.word	0x00000410
        /*3a80*/ 	.word	0x000000ff
        /*3a84*/ 	.word	0x00000080
        /*3a88*/ 	.short	0x0100
        /*3a8a*/ 	.byte	0x09
	.zero		1


	//   ....[14]....
        /*3a8c*/ 	.word	0x00000420
        /*3a90*/ 	.word	0x000000ff
        /*3a94*/ 	.word	0x00000038
        /*3a98*/ 	.short	0x0100
        /*3a9a*/ 	.byte	0x09
	.zero		1


	//   ....[15]....
        /*3a9c*/ 	.word	0x00000430
        /*3aa0*/ 	.word	0x000000ff
        /*3aa4*/ 	.word	0x00000088
        /*3aa8*/ 	.short	0x0100
        /*3aaa*/ 	.byte	0x09
	.zero		1


	//   ....[16]....
        /*3aac*/ 	.word	0x00000440
        /*3ab0*/ 	.word	0x000000ff
        /*3ab4*/ 	.word	0x00000040
        /*3ab8*/ 	.short	0x0100
        /*3aba*/ 	.byte	0x09
	.zero		1


	//   ....[17]....
        /*3abc*/ 	.word	0x00000450
        /*3ac0*/ 	.word	0x000000ff
        /*3ac4*/ 	.word	0x00000090
        /*3ac8*/ 	.short	0x0100
        /*3aca*/ 	.byte	0x09
	.zero		1


	//   ....[18]....
        /*3acc*/ 	.word	0x00000460
        /*3ad0*/ 	.word	0x000000ff
        /*3ad4*/ 	.word	0x00000048
        /*3ad8*/ 	.short	0x0100
        /*3ada*/ 	.byte	0x09
	.zero		1


	//   ....[19]....
        /*3adc*/ 	.word	0x00000470
        /*3ae0*/ 	.word	0x000000ff
        /*3ae4*/ 	.word	0x00000098
        /*3ae8*/ 	.short	0x0100
        /*3aea*/ 	.byte	0x09
	.zero		1


	//   ....[20]....
        /*3aec*/ 	.word	0x000006c0
        /*3af0*/ 	.word	0x000000ff
        /*3af4*/ 	.word	0x000000b0
        /*3af8*/ 	.short	0x0100
        /*3afa*/ 	.byte	0x06
	.zero		1


	//   ....[21]....
        /*3afc*/ 	.word	0x000006d0
        /*3b00*/ 	.word	0x000000ff
        /*3b04*/ 	.word	0x000000b8
        /*3b08*/ 	.short	0x0100
        /*3b0a*/ 	.byte	0x06
	.zero		1


	//   ....[22]....
        /*3b0c*/ 	.word	0x000013a0
        /*3b10*/ 	.word	0x00000003
        /*3b14*/ 	.word	0x00000000
        /*3b18*/ 	.short	0x010a
        /*3b1a*/ 	.byte	0x3f
	.zero		1


	//   ....[23]....
        /*3b1c*/ 	.word	0x000013e0
        /*3b20*/ 	.word	0x00000003
        /*3b24*/ 	.word	0x00000000
        /*3b28*/ 	.short	0x010a
        /*3b2a*/ 	.byte	0x3f
	.zero		1


	//   ....[24]....
        /*3b2c*/ 	.word	0x000029e0
        /*3b30*/ 	.word	0x000000ff
        /*3b34*/ 	.word	0x00000000
        /*3b38*/ 	.short	0x010a
        /*3b3a*/ 	.byte	0x05
	.zero		1


	//   ....[25]....
        /*3b3c*/ 	.word	0x00002a20
        /*3b40*/ 	.word	0x000000ff
        /*3b44*/ 	.word	0x00000000
        /*3b48*/ 	.short	0x010a
        /*3b4a*/ 	.byte	0x05
	.zero		1


	//   ....[26]....
        /*3b4c*/ 	.word	0x00004790
        /*3b50*/ 	.word	0x000000ff
        /*3b54*/ 	.word	0x00000000
        /*3b58*/ 	.short	0x0101
        /*3b5a*/ 	.byte	0x05
	.zero		1


	//   ....[27]....
        /*3b5c*/ 	.word	0x00004950
        /*3b60*/ 	.word	0x00000000
        /*3b64*/ 	.word	0x00000000
        /*3b68*/ 	.short	0x0101
        /*3b6a*/ 	.byte	0x3f
	.zero		1


	//   ....[28]....
        /*3b6c*/ 	.word	0x000214b0
        /*3b70*/ 	.word	0x0000000e
        /*3b74*/ 	.word	0x00000050
        /*3b78*/ 	.short	0x010a
        /*3b7a*/ 	.byte	0x3f
	.zero		1


	//   ....[29]....
        /*3b7c*/ 	.word	0x00021810
        /*3b80*/ 	.word	0x00000002
        /*3b84*/ 	.word	0x000000b8
        /*3b88*/ 	.short	0x0101
        /*3b8a*/ 	.byte	0x3f
	.zero		1


	//   ....[30]....
        /*3b8c*/ 	.word	0x00021fe0
        /*3b90*/ 	.word	0x00000004
        /*3b94*/ 	.word	0x00000000
        /*3b98*/ 	.short	0x010a
        /*3b9a*/ 	.byte	0x3f
	.zero		1


	//   ....[31]....
        /*3b9c*/ 	.word	0x00022070
        /*3ba0*/ 	.word	0x00000003
        /*3ba4*/ 	.word	0x00000000
        /*3ba8*/ 	.short	0x010a
        /*3baa*/ 	.byte	0x3f
	.zero		1


	//   ....[32]....
        /*3bac*/ 	.word	0x00022100
        /*3bb0*/ 	.word	0x00000003
        /*3bb4*/ 	.word	0x00000000
        /*3bb8*/ 	.short	0x010a
        /*3bba*/ 	.byte	0x3f
	.zero		1


	//   ....[33]....
        /*3bbc*/ 	.word	0x00022190
        /*3bc0*/ 	.word	0x00000003
        /*3bc4*/ 	.word	0x00000000
        /*3bc8*/ 	.short	0x010a
        /*3bca*/ 	.byte	0x3f
	.zero		1


	//   ....[34]....
        /*3bcc*/ 	.word	0x00022220
        /*3bd0*/ 	.word	0x00000003
        /*3bd4*/ 	.word	0x00000000
        /*3bd8*/ 	.short	0x010a
        /*3bda*/ 	.byte	0x3f
	.zero		1


	//   ....[35]....
        /*3bdc*/ 	.word	0x000222b0
        /*3be0*/ 	.word	0x00000003
        /*3be4*/ 	.word	0x00000000
        /*3be8*/ 	.short	0x010a
        /*3bea*/ 	.byte	0x3f
	.zero		1


	//   ....[36]....
        /*3bec*/ 	.word	0x00022340
        /*3bf0*/ 	.word	0x00000003
        /*3bf4*/ 	.word	0x00000000
        /*3bf8*/ 	.short	0x010a
        /*3bfa*/ 	.byte	0x3f
	.zero		1


	//   ....[37]....
        /*3bfc*/ 	.word	0x000223d0
        /*3c00*/ 	.word	0x00000003
        /*3c04*/ 	.word	0x00000000
        /*3c08*/ 	.short	0x010a
        /*3c0a*/ 	.byte	0x3f
	.zero		1


	//   ....[38]....
        /*3c0c*/ 	.word	0x00022460
        /*3c10*/ 	.word	0x00000003
        /*3c14*/ 	.word	0x00000000
        /*3c18*/ 	.short	0x010a
        /*3c1a*/ 	.byte	0x3f
	.zero		1


	//   ....[39]....
        /*3c1c*/ 	.word	0x000224f0
        /*3c20*/ 	.word	0x00000003
        /*3c24*/ 	.word	0x00000000
        /*3c28*/ 	.short	0x010a
        /*3c2a*/ 	.byte	0x3f
	.zero		1


	//   ....[40]....
        /*3c2c*/ 	.word	0x00022550
        /*3c30*/ 	.word	0x00000003
        /*3c34*/ 	.word	0x00000000
        /*3c38*/ 	.short	0x010a
        /*3c3a*/ 	.byte	0x3f
	.zero		1


	//   ....[41]....
        /*3c3c*/ 	.word	0x000225b0
        /*3c40*/ 	.word	0x00000006
        /*3c44*/ 	.word	0x00000000
        /*3c48*/ 	.short	0x010a
        /*3c4a*/ 	.byte	0x3f
	.zero		1


	//   ....[42]....
        /*3c4c*/ 	.word	0x00022680
        /*3c50*/ 	.word	0x0000000e
        /*3c54*/ 	.word	0x00000050
        /*3c58*/ 	.short	0x010a
        /*3c5a*/ 	.byte	0x3f
	.zero		1


	//   ....[43]....
        /*3c5c*/ 	.word	0x00022750
        /*3c60*/ 	.word	0x00000004
        /*3c64*/ 	.word	0x00000000
        /*3c68*/ 	.short	0x010a
        /*3c6a*/ 	.byte	0x3f
	.zero		1


	//   ....[44]....
        /*3c6c*/ 	.word	0x000227a0
        /*3c70*/ 	.word	0x00000003
        /*3c74*/ 	.word	0x00000000
        /*3c78*/ 	.short	0x010a
        /*3c7a*/ 	.byte	0x3f
	.zero		1


	//   ....[45]....
        /*3c7c*/ 	.word	0x000227f0
        /*3c80*/ 	.word	0x00000003
        /*3c84*/ 	.word	0x00000000
        /*3c88*/ 	.short	0x010a
        /*3c8a*/ 	.byte	0x3f
	.zero		1


	//   ....[46]....
        /*3c8c*/ 	.word	0x00022840
        /*3c90*/ 	.word	0x00000003
        /*3c94*/ 	.word	0x00000000
        /*3c98*/ 	.short	0x010a
        /*3c9a*/ 	.byte	0x3f
	.zero		1


	//   ....[47]....
        /*3c9c*/ 	.word	0x00022890
        /*3ca0*/ 	.word	0x00000003
        /*3ca4*/ 	.word	0x00000000
        /*3ca8*/ 	.short	0x010a
        /*3caa*/ 	.byte	0x3f
	.zero		1


	//   ....[48]....
        /*3cac*/ 	.word	0x000228e0
        /*3cb0*/ 	.word	0x00000003
        /*3cb4*/ 	.word	0x00000000
        /*3cb8*/ 	.short	0x010a
        /*3cba*/ 	.byte	0x3f
	.zero		1


	//   ....[49]....
        /*3cbc*/ 	.word	0x00022930
        /*3cc0*/ 	.word	0x00000003
        /*3cc4*/ 	.word	0x00000000
        /*3cc8*/ 	.short	0x010a
        /*3cca*/ 	.byte	0x3f
	.zero		1


	//   ....[50]....
        /*3ccc*/ 	.word	0x00022980
        /*3cd0*/ 	.word	0x00000003
        /*3cd4*/ 	.word	0x00000000
        /*3cd8*/ 	.short	0x010a
        /*3cda*/ 	.byte	0x3f
	.zero		1


	//   ....[51]....
        /*3cdc*/ 	.word	0x000229d0
        /*3ce0*/ 	.word	0x00000003
        /*3ce4*/ 	.word	0x00000000
        /*3ce8*/ 	.short	0x010a
        /*3cea*/ 	.byte	0x3f
	.zero		1


	//----- nvinfo : EIATTR_NUM_MBARRIERS
	.align		4
.L_37:
        /*3cec*/ 	.byte	0x03, 0x38
        /*3cee*/ 	.short	0x0016


	//----- nvinfo : EIATTR_EXIT_INSTR_OFFSETS
	.align		4
        /*3cf0*/ 	.byte	0x04, 0x1c
        /*3cf2*/ 	.short	(.L_39 - .L_38)


	//   ....[0]....
.L_38:
        /*3cf4*/ 	.word	0x00000730


	//   ....[1]....
        /*3cf8*/ 	.word	0x00001070


	//   ....[2]....
        /*3cfc*/ 	.word	0x00020ad0


	//   ....[3]....
        /*3d00*/ 	.word	0x00021140


	//   ....[4]....
        /*3d04*/ 	.word	0x00022540


	//----- nvinfo : EIATTR_MAX_THREADS
	.align		4
.L_39:
        /*3d08*/ 	.byte	0x04, 0x05
        /*3d0a*/ 	.short	(.L_41 - .L_40)
.L_40:
        /*3d0c*/ 	.word	0x00000180
        /*3d10*/ 	.word	0x00000001
        /*3d14*/ 	.word	0x00000001


	//----- nvinfo : EIATTR_CRS_STACK_SIZE
	.align		4
.L_41:
        /*3d18*/ 	.byte	0x04, 0x1e
        /*3d1a*/ 	.short	(.L_43 - .L_42)
.L_42:
        /*3d1c*/ 	.word	0x00000000


	//----- nvinfo : EIATTR_CBANK_PARAM_SIZE
	.align		4
.L_43:
        /*3d20*/ 	.byte	0x03, 0x19
        /*3d22*/ 	.short	0x0470


	//----- nvinfo : EIATTR_PARAM_CBANK
	.align		4
        /*3d24*/ 	.byte	0x04, 0x0a
        /*3d26*/ 	.short	(.L_45 - .L_44)
	.align		4
.L_44:
        /*3d28*/ 	.word	index@(.nv.constant0._ZN7cutlass13device_kernelINS_4gemm6kernel13GemmUniversalIN4cute5tupleIJiiiiEEENS1_10collective13CollectiveMmaINS1_34MainloopSm90TmaGmmaWarpSpecializedILi10ENS5_IJNS4_1CILi1EEESB_SB_EEENS1_35KernelTmaWarpSpecializedCooperativeEEENS5_IJNSA_ILi512EEENSA_ILi176EEENSA_ILi16EEEEEENS_6half_tENS5_IJlSB_lEEESJ_SK_NS4_8TiledMMAINS4_8MMA_AtomIJNS4_4SM904GMMA25MMA_64x16x16_F32F16F16_SSILNSO_5MajorE0ELSQ_0ELNSO_7ScaleInE1ELSR_1EEEEEENS4_6LayoutINS5_IJNSA_ILi2EEESB_SB_EEENS5_IJSB_NSA_ILi0EEESX_EEEEENS5_IJNS4_10UnderscoreES10_S10_EEEEENS4_13SM90_TMA_LOADENS4_14ComposedLayoutINS4_7SwizzleILi1ELi4ELi3EEENS4_18smem_ptr_flag_bitsILi16EEENSU_INS5_IJNSA_ILi8EEESH_EEENS5_IJSH_SB_EEEEEEEvNS4_8identityES13_S1D_vS1E_EENS_8epilogue10collective6detail29Sm90TmaWarpSpecializedAdapterINS1H_15DefaultEpilogueISJ_SK_SK_NS1G_6thread17LinearCombinationISJ_Li1EffLNS1L_9ScaleType4KindE0ELNS_15FloatRoundStyleE2ESJ_EENS1_15EpilogueDefaultEEEEEvvEEEEvNT_6ParamsE)
        /*3d2c*/ 	.short	0x0210
        /*3d2e*/ 	.short	0x0470


	//----- nvinfo : EIATTR_SW_WAR
	.align		4
.L_45:
        /*3d30*/ 	.byte	0x04, 0x36
        /*3d32*/ 	.short	(.L_47 - .L_46)
.L_46:
        /*3d34*/ 	.word	0x00000008
.L_47:


//--------------------- .nv.callgraph             --------------------------
	.section	.nv.callgraph,"",@"SHT_CUDA_CALLGRAPH"
	.align	4
	.sectionentsize	8
	.align		4
        /*0000*/ 	.word	0x00000000
	.align		4
        /*0004*/ 	.word	0xffffffff
	.align		4
        /*0008*/ 	.word	index@(_ZN7cutlass13device_kernelINS_4gemm6kernel13GemmUniversalIN4cute5tupleIJiiiiEEENS1_10collective13CollectiveMmaINS1_34MainloopSm90TmaGmmaWarpSpecializedILi10ENS5_IJNS4_1CILi1EEESB_SB_EEENS1_35KernelTmaWarpSpecializedCooperativeEEENS5_IJNSA_ILi512EEENSA_ILi176EEENSA_ILi16EEEEEENS_6half_tENS5_IJlSB_lEEESJ_SK_NS4_8TiledMMAINS4_8MMA_AtomIJNS4_4SM904GMMA25MMA_64x16x16_F32F16F16_SSILNSO_5MajorE0ELSQ_0ELNSO_7ScaleInE1ELSR_1EEEEEENS4_6LayoutINS5_IJNSA_ILi2EEESB_SB_EEENS5_IJSB_NSA_ILi0EEESX_EEEEENS5_IJNS4_10UnderscoreES10_S10_EEEEENS4_13SM90_TMA_LOADENS4_14ComposedLayoutINS4_7SwizzleILi1ELi4ELi3EEENS4_18smem_ptr_flag_bitsILi16EEENSU_INS5_IJNSA_ILi8EEESH_EEENS5_IJSH_SB_EEEEEEEvNS4_8identityES13_S1D_vS1E_EENS_8epilogue10collective6detail29Sm90TmaWarpSpecializedAdapterINS1H_15DefaultEpilogueISJ_SK_SK_NS1G_6thread17LinearCombinationISJ_Li1EffLNS1L_9ScaleType4KindE0ELNS_15FloatRoundStyleE2ESJ_EENS1_15EpilogueDefaultEEEEEvvEEEEvNT_6ParamsE)
	.align		4
        /*000c*/ 	.word	index@(__assertfail)
	.align		4
        /*0010*/ 	.word	0x00000000
	.align		4
        /*0014*/ 	.word	0xfffffffe
	.align		4
        /*0018*/ 	.word	0x00000000
	.align		4
        /*001c*/ 	.word	0xfffffffd
	.align		4
        /*0020*/ 	.word	0x00000000
	.align		4
        /*0024*/ 	.word	0xfffffffc


//--------------------- .nv.constant4             --------------------------
	.section	.nv.constant4,"a",@progbits
	.align	8
	.align		8
.nv.constant4:
        /*0000*/ 	.dword	__assertfail
	.align		8
        /*0008*/ 	.dword	__unnamed_1
	.align		8
        /*0010*/ 	.dword	_ZN39_INTERNAL_348b3690_4_k_cu_a2e3aa8b_47054cuda3std3__45__cpo5beginE
	.align		8
        /*0018*/ 	.dword	_ZN39_INTERNAL_348b3690_4_k_cu_a2e3aa8b_47054cuda3std3__45__cpo3endE
	.align		8
        /*0020*/ 	.dword	_ZN39_INTERNAL_348b3690_4_k_cu_a2e3aa8b_47054cuda3std3__45__cpo6cbeginE
	.align		8
        /*0028*/ 	.dword	_ZN39_INTERNAL_348b3690_4_k_cu_a2e3aa8b_47054cuda3std3__45__cpo4cendE
	.align		8
        /*0030*/ 	.dword	_ZN39_INTERNAL_348b3690_4_k_cu_a2e3aa8b_47054cuda3std3__441_GLOBAL__N__348b3690_4_k_cu_a2e3aa8b_47056ignoreE
	.align		8
        /*0038*/ 	.dword	_ZN39_INTERNAL_348b3690_4_k_cu_a2e3aa8b_47054cuda3std3__419piecewise_constructE
	.align		8
        /*0040*/ 	.dword	_ZN39_INTERNAL_348b3690_4_k_cu_a2e3aa8b_47054cuda3std3__48in_placeE
	.align		8
        /*0048*/ 	.dword	_ZN39_INTERNAL_348b3690_4_k_cu_a2e3aa8b_47054cuda3std6ranges3__45__cpo4swapE
	.align		8
        /*0050*/ 	.dword	_ZN39_INTERNAL_348b3690_4_k_cu_a2e3aa8b_47054cuda3std6ranges3__45__cpo9iter_moveE
	.align		8
        /*0058*/ 	.dword	_ZN39_INTERNAL_348b3690_4_k_cu_a2e3aa8b_47054cute7productE
	.align		8
        /*0060*/ 	.dword	_ZN39_INTERNAL_348b3690_4_k_cu_a2e3aa8b_47054cute1_E
	.align		8
        /*0068*/ 	.dword	$str$22
	.align		8
        /*0070*/ 	.dword	$str$23


//--------------------- .text._ZN7cutlass13device_kernelINS_4gemm6kernel13GemmUniversalIN4cute5tupleIJiiiiEEENS1_10collective13CollectiveMmaINS1_34MainloopSm90TmaGmmaWarpSpecializedILi10ENS5_IJNS4_1CILi1EEESB_SB_EEENS1_35KernelTmaWarpSpecializedCooperativeEEENS5_IJNSA_ILi512EEENSA_ILi176EEENSA_ILi16EEEEEENS_6half_tENS5_IJlSB_lEEESJ_SK_NS4_8TiledMMAINS4_8MMA_AtomIJNS4_4SM904GMMA25MMA_64x16x16_F32F16F16_SSILNSO_5MajorE0ELSQ_0ELNSO_7ScaleInE1ELSR_1EEEEEENS4_6LayoutINS5_IJNSA_ILi2EEESB_SB_EEENS5_IJSB_NSA_ILi0EEESX_EEEEENS5_IJNS4_10UnderscoreES10_S10_EEEEENS4_13SM90_TMA_LOADENS4_14ComposedLayoutINS4_7SwizzleILi1ELi4ELi3EEENS4_18smem_ptr_flag_bitsILi16EEENSU_INS5_IJNSA_ILi8EEESH_EEENS5_IJSH_SB_EEEEEEEvNS4_8identityES13_S1D_vS1E_EENS_8epilogue10collective6detail29Sm90TmaWarpSpecializedAdapterINS1H_15DefaultEpilogueISJ_SK_SK_NS1G_6thread17LinearCombinationISJ_Li1EffLNS1L_9ScaleType4KindE0ELNS_15FloatRoundStyleE2ESJ_EENS1_15EpilogueDefaultEEEEEvvEEEEvNT_6ParamsE --------------------------
	.section	.text._ZN7cutlass13device_kernelINS_4gemm6kernel13GemmUniversalIN4cute5tupleIJiiiiEEENS1_10collective13CollectiveMmaINS1_34MainloopSm90TmaGmmaWarpSpecializedILi10ENS5_IJNS4_1CILi1EEESB_SB_EEENS1_35KernelTmaWarpSpecializedCooperativeEEENS5_IJNSA_ILi512EEENSA_ILi176EEENSA_ILi16EEEEEENS_6half_tENS5_IJlSB_lEEESJ_SK_NS4_8TiledMMAINS4_8MMA_AtomIJNS4_4SM904GMMA25MMA_64x16x16_F32F16F16_SSILNSO_5MajorE0ELSQ_0ELNSO_7ScaleInE1ELSR_1EEEEEENS4_6LayoutINS5_IJNSA_ILi2EEESB_SB_EEENS5_IJSB_NSA_ILi0EEESX_EEEEENS5_IJNS4_10UnderscoreES10_S10_EEEEENS4_13SM90_TMA_LOADENS4_14ComposedLayoutINS4_7SwizzleILi1ELi4ELi3EEENS4_18smem_ptr_flag_bitsILi16EEENSU_INS5_IJNSA_ILi8EEESH_EEENS5_IJSH_SB_EEEEEEEvNS4_8identityES13_S1D_vS1E_EENS_8epilogue10collective6detail29Sm90TmaWarpSpecializedAdapterINS1H_15DefaultEpilogueISJ_SK_SK_NS1G_6thread17LinearCombinationISJ_Li1EffLNS1L_9ScaleType4KindE0ELNS_15FloatRoundStyleE2ESJ_EENS1_15EpilogueDefaultEEEEEvvEEEEvNT_6ParamsE,"ax",@progbits
	.align	128
.text._ZN7cutlass13device_kernelINS_4gemm6kernel13GemmUniversalIN4cute5tupleIJiiiiEEENS1_10collective13CollectiveMmaINS1_34MainloopSm90TmaGmmaWarpSpecializedILi10ENS5_IJNS4_1CILi1EEESB_SB_EEENS1_35KernelTmaWarpSpecializedCooperativeEEENS5_IJNSA_ILi512EEENSA_ILi176EEENSA_ILi16EEEEEENS_6half_tENS5_IJlSB_lEEESJ_SK_NS4_8TiledMMAINS4_8MMA_AtomIJNS4_4SM904GMMA25MMA_64x16x16_F32F16F16_SSILNSO_5MajorE0ELSQ_0ELNSO_7ScaleInE1ELSR_1EEEEEENS4_6LayoutINS5_IJNSA_ILi2EEESB_SB_EEENS5_IJSB_NSA_ILi0EEESX_EEEEENS5_IJNS4_10UnderscoreES10_S10_EEEEENS4_13SM90_TMA_LOADENS4_14ComposedLayoutINS4_7SwizzleILi1ELi4ELi3EEENS4_18smem_ptr_flag_bitsILi16EEENSU_INS5_IJNSA_ILi8EEESH_EEENS5_IJSH_SB_EEEEEEEvNS4_8identityES13_S1D_vS1E_EENS_8epilogue10collective6detail29Sm90TmaWarpSpecializedAdapterINS1H_15DefaultEpilogueISJ_SK_SK_NS1G_6thread17LinearCombinationISJ_Li1EffLNS1L_9ScaleType4KindE0ELNS_15FloatRoundStyleE2ESJ_EENS1_15EpilogueDefaultEEEEEvvEEEEvNT_6ParamsE:
        .type           _ZN7cutlass13device_kernelINS_4gemm6kernel13GemmUniversalIN4cute5tupleIJiiiiEEENS1_10collective13CollectiveMmaINS1_34MainloopSm90TmaGmmaWarpSpecializedILi10ENS5_IJNS4_1CILi1EEESB_SB_EEENS1_35KernelTmaWarpSpecializedCooperativeEEENS5_IJNSA_ILi512EEENSA_ILi176EEENSA_ILi16EEEEEENS_6half_tENS5_IJlSB_lEEESJ_SK_NS4_8TiledMMAINS4_8MMA_AtomIJNS4_4SM904GMMA25MMA_64x16x16_F32F16F16_SSILNSO_5MajorE0ELSQ_0ELNSO_7ScaleInE1ELSR_1EEEEEENS4_6LayoutINS5_IJNSA_ILi2EEESB_SB_EEENS5_IJSB_NSA_ILi0EEESX_EEEEENS5_IJNS4_10UnderscoreES10_S10_EEEEENS4_13SM90_TMA_LOADENS4_14ComposedLayoutINS4_7SwizzleILi1ELi4ELi3EEENS4_18smem_ptr_flag_bitsILi16EEENSU_INS5_IJNSA_ILi8EEESH_EEENS5_IJSH_SB_EEEEEEEvNS4_8identityES13_S1D_vS1E_EENS_8epilogue10collective6detail29Sm90TmaWarpSpecializedAdapterINS1H_15DefaultEpilogueISJ_SK_SK_NS1G_6thread17LinearCombinationISJ_Li1EffLNS1L_9ScaleType4KindE0ELNS_15FloatRoundStyleE2ESJ_EENS1_15EpilogueDefaultEEEEEvvEEEEvNT_6ParamsE,@function
        .size           _ZN7cutlass13device_kernelINS_4gemm6kernel13GemmUniversalIN4cute5tupleIJiiiiEEENS1_10collective13CollectiveMmaINS1_34MainloopSm90TmaGmmaWarpSpecializedILi10ENS5_IJNS4_1CILi1EEESB_SB_EEENS1_35KernelTmaWarpSpecializedCooperativeEEENS5_IJNSA_ILi512EEENSA_ILi176EEENSA_ILi16EEEEEENS_6half_tENS5_IJlSB_lEEESJ_SK_NS4_8TiledMMAINS4_8MMA_AtomIJNS4_4SM904GMMA25MMA_64x16x16_F32F16F16_SSILNSO_5MajorE0ELSQ_0ELNSO_7ScaleInE1ELSR_1EEEEEENS4_6LayoutINS5_IJNSA_ILi2EEESB_SB_EEENS5_IJSB_NSA_ILi0EEESX_EEEEENS5_IJNS4_10UnderscoreES10_S10_EEEEENS4_13SM90_TMA_LOADENS4_14ComposedLayoutINS4_7SwizzleILi1ELi4ELi3EEENS4_18smem_ptr_flag_bitsILi16EEENSU_INS5_IJNSA_ILi8EEESH_EEENS5_IJSH_SB_EEEEEEEvNS4_8identityES13_S1D_vS1E_EENS_8epilogue10collective6detail29Sm90TmaWarpSpecializedAdapterINS1H_15DefaultEpilogueISJ_SK_SK_NS1G_6thread17LinearCombinationISJ_Li1EffLNS1L_9ScaleType4KindE0ELNS_15FloatRoundStyleE2ESJ_EENS1_15EpilogueDefaultEEEEEvvEEEEvNT_6ParamsE,(.L_x_771 - _ZN7cutlass13device_kernelINS_4gemm6kernel13GemmUniversalIN4cute5tupleIJiiiiEEENS1_10collective13CollectiveMmaINS1_34MainloopSm90TmaGmmaWarpSpecializedILi10ENS5_IJNS4_1CILi1EEESB_SB_EEENS1_35KernelTmaWarpSpecializedCooperativeEEENS5_IJNSA_ILi512EEENSA_ILi176EEENSA_ILi16EEEEEENS_6half_tENS5_IJlSB_lEEESJ_SK_NS4_8TiledMMAINS4_8MMA_AtomIJNS4_4SM904GMMA25MMA_64x16x16_F32F16F16_SSILNSO_5MajorE0ELSQ_0ELNSO_7ScaleInE1ELSR_1EEEEEENS4_6LayoutINS5_IJNSA_ILi2EEESB_SB_EEENS5_IJSB_NSA_ILi0EEESX_EEEEENS5_IJNS4_10UnderscoreES10_S10_EEEEENS4_13SM90_TMA_LOADENS4_14ComposedLayoutINS4_7SwizzleILi1ELi4ELi3EEENS4_18smem_ptr_flag_bitsILi16EEENSU_INS5_IJNSA_ILi8EEESH_EEENS5_IJSH_SB_EEEEEEEvNS4_8identityES13_S1D_vS1E_EENS_8epilogue10collective6detail29Sm90TmaWarpSpecializedAdapterINS1H_15DefaultEpilogueISJ_SK_SK_NS1G_6thread17LinearCombinationISJ_Li1EffLNS1L_9ScaleType4KindE0ELNS_15FloatRoundStyleE2ESJ_EENS1_15EpilogueDefaultEEEEEvvEEEEvNT_6ParamsE)
        .other          _ZN7cutlass13device_kernelINS_4gemm6kernel13GemmUniversalIN4cute5tupleIJiiiiEEENS1_10collective13CollectiveMmaINS1_34MainloopSm90TmaGmmaWarpSpecializedILi10ENS5_IJNS4_1CILi1EEESB_SB_EEENS1_35KernelTmaWarpSpecializedCooperativeEEENS5_IJNSA_ILi512EEENSA_ILi176EEENSA_ILi16EEEEEENS_6half_tENS5_IJlSB_lEEESJ_SK_NS4_8TiledMMAINS4_8MMA_AtomIJNS4_4SM904GMMA25MMA_64x16x16_F32F16F16_SSILNSO_5MajorE0ELSQ_0ELNSO_7ScaleInE1ELSR_1EEEEEENS4_6LayoutINS5_IJNSA_ILi2EEESB_SB_EEENS5_IJSB_NSA_ILi0EEESX_EEEEENS5_IJNS4_10UnderscoreES10_S10_EEEEENS4_13SM90_TMA_LOADENS4_14ComposedLayoutINS4_7SwizzleILi1ELi4ELi3EEENS4_18smem_ptr_flag_bitsILi16EEENSU_INS5_IJNSA_ILi8EEESH_EEENS5_IJSH_SB_EEEEEEEvNS4_8identityES13_S1D_vS1E_EENS_8epilogue10collective6detail29Sm90TmaWarpSpecializedAdapterINS1H_15DefaultEpilogueISJ_SK_SK_NS1G_6thread17LinearCombinationISJ_Li1EffLNS1L_9ScaleType4KindE0ELNS_15FloatRoundStyleE2ESJ_EENS1_15EpilogueDefaultEEEEEvvEEEEvNT_6ParamsE,@"STO_CUDA_ENTRY STV_DEFAULT"
_ZN7cutlass13device_kernelINS_4gemm6kernel13GemmUniversalIN4cute5tupleIJiiiiEEENS1_10collective13CollectiveMmaINS1_34MainloopSm90TmaGmmaWarpSpecializedILi10ENS5_IJNS4_1CILi1EEESB_SB_EEENS1_35KernelTmaWarpSpecializedCooperativeEEENS5_IJNSA_ILi512EEENSA_ILi176EEENSA_ILi16EEEEEENS_6half_tENS5_IJlSB_lEEESJ_SK_NS4_8TiledMMAINS4_8MMA_AtomIJNS4_4SM904GMMA25MMA_64x16x16_F32F16F16_SSILNSO_5MajorE0ELSQ_0ELNSO_7ScaleInE1ELSR_1EEEEEENS4_6LayoutINS5_IJNSA_ILi2EEESB_SB_EEENS5_IJSB_NSA_ILi0EEESX_EEEEENS5_IJNS4_10UnderscoreES10_S10_EEEEENS4_13SM90_TMA_LOADENS4_14ComposedLayoutINS4_7SwizzleILi1ELi4ELi3EEENS4_18smem_ptr_flag_bitsILi16EEENSU_INS5_IJNSA_ILi8EEESH_EEENS5_IJSH_SB_EEEEEEEvNS4_8identityES13_S1D_vS1E_EENS_8epilogue10collective6detail29Sm90TmaWarpSpecializedAdapterINS1H_15DefaultEpilogueISJ_SK_SK_NS1G_6thread17LinearCombinationISJ_Li1EffLNS1L_9ScaleType4KindE0ELNS_15FloatRoundStyleE2ESJ_EENS1_15EpilogueDefaultEEEEEvvEEEEvNT_6ParamsE:
[----:B------:R-:W0:Y:S02]  /*0000*/  LDC R1, c[0x0][0x28] ;  /* 0x00000a00ff017b82 */ /* 0x000e240000000800 */
[----:B0-----:R-:W-:Y:S01]  /*0010*/  VIADD R1, R1, 0xfffffc60 ;  /* 0xfffffc6001017836 */ /* 0x001fe20000000000 */
[----:B------:R-:W0:Y:S01]  /*0020*/  S2R R2, SR_TID.X ;  /* 0x0000000000027919 */ /* 0x000e220000002100 */
[----:B------:R-:W-:Y:S01]  /*0030*/  ELECT P0, URZ, PT ;  /* 0x00000000003f782f */ /* 0x000fe20003800000 */
[----:B------:R-:W-:Y:S01]  /*0040*/  BSSY B0, `(.L_x_0) ;  /* 0x0000015000007945 */ /* 0x000fe20003800000 */
[--C-:B0-----:R-:W-:Y:S02]  /*0050*/  SHF.R.U32.HI R0, RZ, 0x5, R2.reuse ;  /* 0x00000005ff007819 */ /* 0x101fe40000011602 */
[----:B------:R-:W-:-:S03]  /*0060*/  SHF.R.U32.HI R2, RZ, 0x7, R2 ;  /* 0x00000007ff027819 */ /* 0x000fc60000011602 */
[----:B------:R-:W0:Y:S04]  /*0070*/  SHFL.IDX PT, R3, R0, RZ, 0x1f ;  /* 0x00001fff00037589 */ /* 0x000e2800000e0000 */
[----:B------:R-:W1:Y:S01]  /*0080*/  SHFL.IDX PT, R2, R2, RZ, 0x1f ;  /* 0x00001fff02027589 */ /* 0x000e6200000e0000 */
[----:B0-----:R-:W-:Y:S02]  /*0090*/  R2UR UR4, R3 ;  /* 0x00000000030472ca */ /* 0x001fe400000e0000 */
[----:B-1----:R-:W-:-:S11]  /*00a0*/  R2UR UR6, R2 ;  /* 0x00000000020672ca */ /* 0x002fd600000e0000 */
[----:B------:R-:W-:Y:S02]  /*00b0*/  USHF.R.S32.HI UR5, URZ, 0x1f, UR4 ;  /* 0x0000001f3f057899 */ /* 0x000fe40008011404 */
[----:B------:R-:W-:Y:S02]  /*00c0*/  ISETP.NE.OR P0, PT, RZ, UR4, !P0 ;  /* 0x00000004ff007c0c */ /* 0x000fe4000c705670 */
[----:B------:R-:W-:-:S04]  /*00d0*/  ULEA.HI UR5, UR5, UR4, URZ, 0x2 ;  /* 0x0000000405057291 */ /* 0x000fc8000f8f103f */
[----:B------:R-:W-:-:S04]  /*00e0*/  ULOP3.LUT UR5, UR5, 0xfffffffc, URZ, 0xc0, !UPT ;  /* 0xfffffffc05057892 */ /* 0x000fc8000f8ec03f */
[----:B------:R-:W-:-:S03]  /*00f0*/  UIADD3 UR8, UR4, -UR5, URZ ;  /* 0x8000000504087290 */ /* 0x000fc6000fffe03f */
[----:B------:R-:W-:Y:S09]  /*0100*/  @P0 BRA `(.L_x_1) ;  /* 0x0000000000200947 */ /* 0x000ff20003800000 */
[----:B------:R-:W-:Y:S02]  /*0110*/  ULDC.64 UR4, c[0x0][0x198] ;  /* 0x0000660000047ab9 */ /* 0x000fe40000000a00 */
[----:B------:R-:W-:Y:S02]  /*0120*/  UIADD3 UR10, UP0, UR4, 0xf0, URZ ;  /* 0x000000f0040a7890 */ /* 0x000fe4000ff1e03f */
[----:B------:R-:W-:Y:S02]  /*0130*/  UIADD3 UR4, UP1, UR4, 0x1f0, URZ ;  /* 0x000001f004047890 */ /* 0x000fe4000ff3e03f */
[----:B------:R-:W-:Y:S02]  /*0140*/  UIADD3.X UR11, URZ, UR5, URZ, UP0, !UPT ;  /* 0x000000053f0b7290 */ /* 0x000fe400087fe43f */
[----:B------:R-:W-:-:S07]  /*0150*/  UIADD3.X UR5, URZ, UR5, URZ, UP1, !UPT ;  /* 0x000000053f057290 */ /* 0x000fce0008ffe43f */
[----:B------:R0:W-:Y:S02]  /*0160*/  UTMACCTL.PF [UR10] ;  /* 0x000000000a0079b9 */ /* 0x0001e40008040000 */
[----:B------:R0:W-:Y:S02]  /*0170*/  UTMACCTL.PF [UR4] ;  /* 0x00000000040079b9 */ /* 0x0001e40008040000 */
[----:B0-----:R-:W-:Y:S01]  /*0180*/  NOP ;  /* 0x0000000000007918 */ /* 0x001fe20000000000 */
.L_x_1:
[----:B------:R-:W-:Y:S05]  /*0190*/  BSYNC B0 ;  /* 0x0000000000007941 */ /* 0x000fea0003800000 */
.L_x_0:
[----:B------:R-:W0:Y:S01]  /*01a0*/  SHFL.IDX PT, R2, R0, RZ, 0x1f ;  /* 0x00001fff00027589 */ /* 0x000e2200000e0000 */
[----:B------:R-:W-:Y:S01]  /*01b0*/  UISETP.NE.AND UP0, UPT, UR8, 0x3, UPT ;  /* 0x000000030800788c */ /* 0x000fe2000bf05270 */
[----:B------:R-:W-:Y:S01]  /*01c0*/  ISETP.NE.AND P1, PT, RZ, UR6, PT ;  /* 0x00000006ff007c0c */ /* 0x000fe2000bf25270 */
[----:B------:R-:W-:Y:S02]  /*01d0*/  UIADD3 UR10, UR6, -0x1, URZ ;  /* 0xffffffff060a7890 */ /* 0x000fe4000fffe03f */
[----:B------:R-:W-:Y:S02]  /*01e0*/  UISETP.EQ.OR UP0, UPT, UR8, URZ, !UP0 ;  /* 0x0000003f0800728c */ /* 0x000fe4000c702670 */
[----:B------:R-:W-:Y:S02]  /*01f0*/  UISETP.GE.U32.AND UP1, UPT, UR10, 0x2, UPT ;  /* 0x000000020a00788c */ /* 0x000fe4000bf26070 */
[----:B------:R-:W-:-:S04]  /*0200*/  UISETP.EQ.AND UP0, UPT, UR6, URZ, UP0 ;  /* 0x0000003f0600728c */ /* 0x000fc80008702270 */
[----:B------:R-:W-:-:S04]  /*0210*/  USEL UR57, URZ, 0x1, !UP0 ;  /* 0x000000013f397887 */ /* 0x000fc8000c000000 */
[----:B------:R-:W-:Y:S01]  /*0220*/  USEL UR57, UR57, 0x2, UP1 ;  /* 0x0000000239397887 */ /* 0x000fe20008800000 */
[----:B0-----:R-:W-:-:S13]  /*0230*/  ISETP.NE.AND P0, PT, R2, RZ, PT ;  /* 0x000000ff0200720c */ /* 0x001fda0003f05270 */
[----:B------:R-:W-:Y:S05]  /*0240*/  @P0 BRA `(.L_x_2) ;  /* 0x0000000000940947 */ /* 0x000fea0003800000 */
[----:B------:R-:W-:Y:S01]  /*0250*/  ELECT P0, URZ, PT ;  /* 0x00000000003f782f */ /* 0x000fe20003800000 */
[----:B------:R-:W-:-:S12]  /*0260*/  BSSY B0, `(.L_x_2) ;  /* 0x0000023000007945 */ /* 0x000fd80003800000 */
[----:B------:R-:W-:Y:S05]  /*0270*/  @!P0 BRA `(.L_x_3) ;  /* 0x0000000000848947 */ /* 0x000fea0003800000 */
[----:B------:R-:W0:Y:S01]  /*0280*/  S2UR UR9, SR_CgaCtaId ;  /* 0x00000000000979c3 */ /* 0x000e220000008800 */
[----:B------:R-:W-:Y:S01]  /*0290*/  UMOV UR4, 0x400 ;  /* 0x0000040000047882 */ /* 0x000fe20000000000 */
[----:B------:R-:W-:Y:S01]  /*02a0*/  UMOV UR5, 0x1 ;  /* 0x0000000100057882 */ /* 0x000fe20000000000 */
[----:B------:R-:W-:Y:S02]  /*02b0*/  UMOV UR6, 0x100 ;  /* 0x0000010000067882 */ /* 0x000fe40000000000 */
[----:B------:R-:W-:-:S04]  /*02c0*/  UIADD3 UR6, -UR6, 0x100000, URZ ;  /* 0x0010000006067890 */ /* 0x000fc8000fffe13f */
[----:B------:R-:W-:Y:S02]  /*02d0*/  USHF.L.U32 UR7, UR6, 0xb, URZ ;  /* 0x0000000b06077899 */ /* 0x000fe4000800063f */
[----:B------:R-:W-:Y:S02]  /*02e0*/  USHF.L.U32 UR6, UR6, 0x1, URZ ;  /* 0x0000000106067899 */ /* 0x000fe4000800063f */
[----:B0-----:R-:W-:Y:S02]  /*02f0*/  ULEA UR9, UR9, UR4, 0x18 ;  /* 0x0000000409097291 */ /* 0x001fe4000f8ec03f */
[----:B------:R-:W-:-:S04]  /*0300*/  UIADD3 UR4, -UR5, 0x100000, URZ ;  /* 0x0010000005047890 */ /* 0x000fc8000fffe13f */
[----:B------:R-:W-:Y:S02]  /*0310*/  USHF.L.U32 UR5, UR4, 0xb, URZ ;  /* 0x0000000b04057899 */ /* 0x000fe4000800063f */
[----:B------:R-:W-:Y:S01]  /*0320*/  USHF.L.U32 UR4, UR4, 0x1, URZ ;  /* 0x0000000104047899 */ /* 0x000fe2000800063f */
[----:B------:R-:W0:Y:S11]  /*0330*/  FENCE.VIEW.ASYNC.S ;  /* 0x00000000000073c6 */ /* 0x000e360000000000 */
[----:B0-----:R0:W1:Y:S01]  /*0340*/  SYNCS.EXCH.64 URZ, [UR9], UR4 ;  /* 0x00000004093f75b2 */ /* 0x0010620008000100 */
[----:B------:R0:W2:Y:S01]  /*0350*/  SYNCS.EXCH.64 URZ, [UR9+0x50], UR6 ;  /* 0x00005006093f75b2 */ /* 0x0000a20008000100 */
[----:B------:R0:W3:Y:S01]  /*0360*/  SYNCS.EXCH.64 URZ, [UR9+0x8], UR4 ;  /* 0x00000804093f75b2 */ /* 0x0000e20008000100 */
[----:B------:R0:W4:Y:S01]  /*0370*/  SYNCS.EXCH.64 URZ, [UR9+0x58], UR6 ;  /* 0x00005806093f75b2 */ /* 0x0001220008000100 */
[----:B------:R0:W0:Y:S01]  /*0380*/  SYNCS.EXCH.64 URZ, [UR9+0x10], UR4 ;  /* 0x00001004093f75b2 */ /* 0x0000220008000100 */
        /* <DEDUP_REMOVED lines=15> */
[----:B------:R-:W-:Y:S01]  /*0480*/  NOP ;  /* 0x0000000000007918 */ /* 0x000fe20000000000 */
.L_x_3:
[----:B0-----:R-:W-:Y:S05]  /*0490*/  BSYNC B0 ;  /* 0x0000000000007941 */ /* 0x001fea0003800000 */
.L_x_2:
[----:B------:R-:W0:Y:S01]  /*04a0*/  SHFL.IDX PT, R0, R0, RZ, 0x1f ;  /* 0x00001fff00007589 */ /* 0x000e2200000e0000 */
[----:B------:R-:W5:Y:S01]  /*04b0*/  LDC R2, c[0x0][0x65c] ;  /* 0x00019700ff027b82 */ /* 0x000f620000000800 */
[----:B------:R-:W-:Y:S01]  /*04c0*/  ELECT P0, URZ, PT ;  /* 0x00000000003f782f */ /* 0x000fe20003800000 */
[----:B------:R-:W-:Y:S01]  /*04d0*/  IMAD.MOV.U32 R5, RZ, RZ, RZ ;  /* 0x000000ffff057224 */ /* 0x000fe200078e00ff */
[----:B------:R-:W1:Y:S01]  /*04e0*/  S2R R4, SR_CTAID.X ;  /* 0x0000000000047919 */ /* 0x000e620000002500 */
[----:B------:R-:W-:Y:S01]  /*04f0*/  UMOV UR4, 0x20 ;  /* 0x0000002000047882 */ /* 0x000fe20000000000 */
[----:B------:R-:W-:Y:S01]  /*0500*/  NOP ;  /* 0x0000000000007918 */ /* 0x000fe20000000000 */
[----:B------:R-:W-:Y:S01]  /*0510*/  NOP ;  /* 0x0000000000007918 */ /* 0x000fe20000000000 */
[----:B0-----:R-:W-:Y:S02]  /*0520*/  ISETP.NE.OR P0, PT, R0, RZ, !P0 ;  /* 0x000000ff0000720c */ /* 0x001fe40004705670 */
[----:B-----5:R-:W-:Y:S01]  /*0530*/  ISETP.NE.AND P2, PT, R2, 0x1, PT ;  /* 0x000000010200780c */ /* 0x020fe20003f45270 */
[----:B------:R-:W0:Y:S10]  /*0540*/  S2R R0, SR_CTAID.Y ;  /* 0x0000000000007919 */ /* 0x000e340000002600 */
[----:B------:R-:W-:Y:S01]  /*0550*/  VOTEU.ALL UP0, P0 ;  /* 0x00000000003f7886 */ /* 0x000fe20000000000 */
[----:B------:R-:W-:Y:S01]  /*0560*/  VOTEU.ALL UP1, P0 ;  /* 0x00000000003f7886 */ /* 0x000fe20000020000 */
[----:B------:R-:W1:Y:S01]  /*0570*/  @P2 LDC R7, c[0x0][0x10] ;  /* 0x00000400ff072b82 */ /* 0x000e620000000800 */
[----:B------:R-:W-:-:S02]  /*0580*/  @P2 IMAD.MOV.U32 R3, RZ, RZ, RZ ;  /* 0x000000ffff032224 */ /* 0x000fc400078e00ff */
[----:B------:R-:W-:Y:S01]  /*0590*/  @P2 IMAD.MOV.U32 R11, RZ, RZ, RZ ;  /* 0x000000ffff0b2224 */ /* 0x000fe200078e00ff */
[----:B------:R-:W-:Y:S01]  /*05a0*/  @!UP0 UMOV UR6, 0x400 ;  /* 0x0000040000068882 */ /* 0x000fe20000000000 */
[----:B------:R-:W-:-:S04]  /*05b0*/  @!UP0 UIADD3 UR4, -UR4, 0x100000, URZ ;  /* 0x0010000004048890 */ /* 0x000fc8000fffe13f */
[----:B------:R-:W-:Y:S02]  /*05c0*/  @!UP0 USHF.L.U32 UR5, UR4, 0xb, URZ ;  /* 0x0000000b04058899 */ /* 0x000fe4000800063f */
[----:B------:R-:W-:Y:S01]  /*05d0*/  @!UP0 USHF.L.U32 UR4, UR4, 0x1, URZ ;  /* 0x0000000104048899 */ /* 0x000fe2000800063f */
[----:B------:R-:W5:Y:S08]  /*05e0*/  @!P2 LDC R9, c[0x0][0xc] ;  /* 0x00000300ff09ab82 */ /* 0x000f700000000800 */
[----:B------:R-:W2:Y:S01]  /*05f0*/  @!UP0 S2UR UR7, SR_CgaCtaId ;  /* 0x00000000000789c3 */ /* 0x000ea20000008800 */
[----:B0-----:R-:W-:-:S04]  /*0600*/  @P2 IMAD.MOV.U32 R2, RZ, RZ, R0 ;  /* 0x000000ffff022224 */ /* 0x001fc800078e0000 */
[----:B-1----:R-:W-:-:S04]  /*0610*/  @P2 IMAD.WIDE.U32 R6, R4, R7, R2 ;  /* 0x0000000704062225 */ /* 0x002fc800078e0002 */
[----:B------:R-:W-:Y:S02]  /*0620*/  @P2 IMAD.MOV.U32 R16, RZ, RZ, R6 ;  /* 0x000000ffff102224 */ /* 0x000fe400078e0006 */
[----:B------:R-:W-:Y:S02]  /*0630*/  @P2 IMAD.IADD R18, R7, 0x1, R11 ;  /* 0x0000000107122824 */ /* 0x000fe400078e020b */
[----:B-----5:R-:W-:-:S04]  /*0640*/  @!P2 IMAD.WIDE.U32 R2, R9, R0, R4 ;  /* 0x000000000902a225 */ /* 0x020fc800078e0004 */
[----:B------:R-:W-:Y:S02]  /*0650*/  @!P2 IMAD.MOV.U32 R16, RZ, RZ, R2 ;  /* 0x000000ffff10a224 */ /* 0x000fe400078e0002 */
[----:B------:R-:W-:Y:S01]  /*0660*/  @!P2 IMAD.MOV.U32 R18, RZ, RZ, R3 ;  /* 0x000000ffff12a224 */ /* 0x000fe200078e0003 */
[----:B--2---:R-:W-:Y:S02]  /*0670*/  @!UP0 ULEA UR6, UR7, UR6, 0x18 ;  /* 0x0000000607068291 */ /* 0x004fe4000f8ec03f */
[----:B------:R0:W-:Y:S01]  /*0680*/  STL [R1+0x27c], R16 ;  /* 0x00027c1001007387 */ /* 0x0001e20000100800 */
[----:B------:R-:W-:-:S03]  /*0690*/  VOTEU.ALL UP0, P0 ;  /* 0x00000000003f7886 */ /* 0x000fc60000000000 */
[----:B------:R0:W-:Y:S04]  /*06a0*/  STL [R1+0x264], R18 ;  /* 0x0002641201007387 */ /* 0x0001e80000100800 */
[----:B------:R-:W1:Y:S02]  /*06b0*/  FENCE.VIEW.ASYNC.S ;  /* 0x00000000000073c6 */ /* 0x000e640000000000 */
[----:B-1----:R0:W3:Y:S01]  /*06c0*/  @!UP0 SYNCS.EXCH.64 URZ, [UR6+0xb0], UR4 ;  /* 0x0000b004063f85b2 */ /* 0x0020e20008000100 */
[----:B------:R0:W3:Y:S01]  /*06d0*/  @!UP1 SYNCS.EXCH.64 URZ, [UR6+0xb8], UR4 ;  /* 0x0000b804063f95b2 */ /* 0x0000e20008000100 */
[----:B------:R-:W-:Y:S01]  /*06e0*/  NOP ;  /* 0x0000000000007918 */ /* 0x000fe20000000000 */
[----:B---34-:R-:W-:Y:S06]  /*06f0*/  BAR.SYNC.DEFER_BLOCKING 0x0 ;  /* 0x0000000000007b1d */ /* 0x018fec0000010000 */
[----:B0-----:R-:W-:Y:S05]  /*0700*/  @!P1 BRA `(.L_x_4) ;  /* 0x0000020000f49947 */ /* 0x001fea0003800000 */
[----:B------:R-:W-:-:S06]  /*0710*/  UISETP.GT.U32.AND UP0, UPT, UR10, 0x1, UPT ;  /* 0x000000010a00788c */ /* 0x000fcc000bf04070 */
[----:B------:R-:W-:-:S13]  /*0720*/  PLOP3.LUT P0, PT, PT, PT, UP0, 0x80, 0x0 ;  /* 0x000000000000781c */ /* 0x000fda0003f0f008 */
[----:B------:R-:W-:Y:S05]  /*0730*/  @P0 EXIT ;  /* 0x000000000000094d */ /* 0x000fea0003800000 */
[----:B------:R-:W-:Y:S01]  /*0740*/  ULDC.64 UR4, c[0x0][0x650] ;  /* 0x0001940000047ab9 */ /* 0x000fe20000000a00 */
[----:B------:R-:W-:Y:S01]  /*0750*/  UMOV UR61, 0xffffffff ;  /* 0xffffffff003d7882 */ /* 0x000fe20000000000 */
[----:B------:R-:W-:Y:S01]  /*0760*/  ISETP.GE.U32.AND P0, PT, R16, UR4, PT ;  /* 0x0000000410007c0c */ /* 0x000fe2000bf06070 */
[----:B------:R-:W-:Y:S01]  /*0770*/  UMOV UR4, 0xffffffff ;  /* 0xffffffff00047882 */ /* 0x000fe20000000000 */
[----:B------:R-:W-:Y:S01]  /*0780*/  UMOV UR56, 0xffffffff ;  /* 0xffffffff00387882 */ /* 0x000fe20000000000 */
[----:B------:R-:W-:Y:S01]  /*0790*/  IMAD.U32 R17, RZ, RZ, UR4 ;  /* 0x00000004ff117e24 */ /* 0x000fe2000f8e00ff */
[----:B------:R-:W-:Y:S02]  /*07a0*/  ISETP.GE.U32.AND.EX P0, PT, R18, UR5, PT, P0 ;  /* 0x0000000512007c0c */ /* 0x000fe4000bf06100 */
[----:B------:R-:W-:-:S11]  /*07b0*/  PRMT R6, RZ, 0x7610, R6 ;  /* 0x00007610ff067816 */ /* 0x000fd60000000006 */
[----:B------:R-:W-:Y:S05]  /*07c0*/  @P0 BRA `(.L_x_5) ;  /* 0x0000000400700947 */ /* 0x000fea0003800000 */
[----:B------:R-:W0:Y:S01]  /*07d0*/  LDC.64 R12, c[0x0][0x628] ;  /* 0x00018a00ff0c7b82 */ /* 0x000e220000000a00 */
[----:B------:R-:W-:Y:S02]  /*07e0*/  IMAD.MOV.U32 R2, RZ, RZ, R16 ;  /* 0x000000ffff027224 */ /* 0x000fe400078e0010 */
[----:B------:R-:W-:-:S05]  /*07f0*/  IMAD.MOV.U32 R3, RZ, RZ, R18 ;  /* 0x000000ffff037224 */ /* 0x000fca00078e0012 */
[----:B------:R-:W1:Y:S08]  /*0800*/  LDC R10, c[0x0][0x630] ;  /* 0x00018c00ff0a7b82 */ /* 0x000e700000000800 */
[----:B------:R-:W2:Y:S01]  /*0810*/  LDC.64 R14, c[0x0][0x620] ;  /* 0x00018800ff0e7b82 */ /* 0x000ea20000000a00 */
[----:B0-----:R-:W-:-:S04]  /*0820*/  ISETP.NE.U32.AND P0, PT, R12, RZ, PT ;  /* 0x000000ff0c00720c */ /* 0x001fc80003f05070 */
[----:B------:R-:W-:-:S13]  /*0830*/  ISETP.NE.AND.EX P0, PT, R13, RZ, PT, P0 ;  /* 0x000000ff0d00720c */ /* 0x000fda0003f05300 */
[----:B-12---:R-:W-:Y:S05]  /*0840*/  @!P0 BRA `(.L_x_6) ;  /* 0x0000000000288947 */ /* 0x006fea0003800000 */
[----:B------:R-:W0:Y:S02]  /*0850*/  LDC R9, c[0x0][0x634] ;  /* 0x00018d00ff097b82 */ /* 0x000e240000000800 */
[----:B0-----:R-:W-:-:S05]  /*0860*/  IADD3 R9, P0, R16, R9, RZ ;  /* 0x0000000910097210 */ /* 0x001fca0007f1e0ff */
[----:B------:R-:W-:-:S04]  /*0870*/  IMAD.X R11, RZ, RZ, R18, P0 ;  /* 0x000000ffff0b7224 */ /* 0x000fc800000e0612 */
[----:B------:R-:W-:-:S04]  /*0880*/  IMAD.WIDE.U32 R2, R11, R12, RZ ;  /* 0x0000000c0b027225 */ /* 0x000fc800078e00ff */
[----:B------:R-:W-:-:S04]  /*0890*/  IMAD.WIDE.U32 R6, P0, R9, R13, R2 ;  /* 0x0000000d09067225 */ /* 0x000fc80007800002 */
[----:B------:R-:W-:-:S04]  /*08a0*/  IMAD.WIDE.U32 R2, R9, R12, RZ ;  /* 0x0000000c09027225 */ /* 0x000fc800078e00ff */
[----:B------:R-:W-:Y:S01]  /*08b0*/  IMAD.X R9, RZ, RZ, RZ, P0 ;  /* 0x000000ffff097224 */ /* 0x000fe200000e06ff */
[----:B------:R-:W-:Y:S01]  /*08c0*/  IADD3 RZ, P0, R3, R6, RZ ;  /* 0x0000000603ff7210 */ /* 0x000fe20007f1e0ff */
[----:B------:R-:W-:-:S04]  /*08d0*/  IMAD.MOV.U32 R8, RZ, RZ, R7 ;  /* 0x000000ffff087224 */ /* 0x000fc800078e0007 */
[----:B------:R-:W-:-:S08]  /*08e0*/  IMAD.WIDE.U32.X R2, R11, R13, R8, P0 ;  /* 0x0000000d0b027225 */ /* 0x000fd000000e0408 */
.L_x_6:
[-CC-:B------:R-:W-:Y:S01]  /*08f0*/  SHF.R.U64 R22, R2, R10.reuse, R3.reuse ;  /* 0x0000000a02167219 */ /* 0x180fe20000001203 */
[----:B------:R-:W0:Y:S01]  /*0900*/  LDC R8, c[0x0][0x618] ;  /* 0x00018600ff087b82 */ /* 0x000e220000000800 */
[----:B------:R-:W-:Y:S01]  /*0910*/  SHF.R.U32.HI R2, RZ, R10, R3 ;  /* 0x0000000aff027219 */ /* 0x000fe20000011603 */
[----:B------:R-:W-:Y:S01]  /*0920*/  IMAD.MOV.U32 R3, RZ, RZ, R18 ;  /* 0x000000ffff037224 */ /* 0x000fe200078e0012 */
[----:B------:R-:W-:Y:S01]  /*0930*/  IADD3 R9, P0, RZ, -R22, RZ ;  /* 0x80000016ff097210 */ /* 0x000fe20007f1e0ff */
[----:B------:R-:W-:Y:S01]  /*0940*/  ULDC UR4, c[0x0][0x150] ;  /* 0x0000540000047ab9 */ /* 0x000fe20000000800 */
[----:B------:R-:W-:-:S03]  /*0950*/  I2FP.F32.U32 R5, R4 ;  /* 0x0000000400057245 */ /* 0x000fc60000201000 */
[----:B------:R-:W1:Y:S01]  /*0960*/  LDC.64 R18, c[0x0][0x640] ;  /* 0x00019000ff127b82 */ /* 0x000e620000000a00 */
[----:B------:R-:W-:Y:S02]  /*0970*/  IMAD.X R11, RZ, RZ, ~R2, P0 ;  /* 0x000000ffff0b7224 */ /* 0x000fe400000e0e02 */
[----:B------:R-:W-:Y:S01]  /*0980*/  FMUL R5, R5, UR4 ;  /* 0x0000000405057c20 */ /* 0x000fe20008400000 */
[----:B------:R-:W-:Y:S01]  /*0990*/  IMAD.MOV.U32 R2, RZ, RZ, R16 ;  /* 0x000000ffff027224 */ /* 0x000fe200078e0010 */
[----:B------:R-:W-:Y:S01]  /*09a0*/  ULDC UR4, c[0x0][0x154] ;  /* 0x0000550000047ab9 */ /* 0x000fe20000000800 */
[-C--:B------:R-:W-:Y:S02]  /*09b0*/  IMAD R6, R11, R14.reuse, RZ ;  /* 0x0000000e0b067224 */ /* 0x080fe400078e02ff */
[C---:B------:R-:W-:Y:S01]  /*09c0*/  IMAD.WIDE.U32 R2, R9.reuse, R14, R2 ;  /* 0x0000000e09027225 */ /* 0x040fe200078e0002 */
[----:B------:R-:W2:Y:S01]  /*09d0*/  LDC R7, c[0x0][0x144] ;  /* 0x00005100ff077b82 */ /* 0x000ea20000000800 */
[----:B------:R-:W3:Y:S02]  /*09e0*/  F2I.U32.TRUNC.NTZ R5, R5 ;  /* 0x0000000500057305 */ /* 0x000ee4000020f000 */
[----:B------:R-:W-:-:S04]  /*09f0*/  IMAD R9, R9, R15, R6 ;  /* 0x0000000f09097224 */ /* 0x000fc800078e0206 */
[----:B------:R-:W-:Y:S01]  /*0a00*/  IMAD.IADD R3, R3, 0x1, R9 ;  /* 0x0000000103037824 */ /* 0x000fe200078e0209 */
[----:B------:R-:W4:Y:S04]  /*0a10*/  LDC R10, c[0x0][0x608] ;  /* 0x00018200ff0a7b82 */ /* 0x000f280000000800 */
[----:B0-----:R-:W-:Y:S02]  /*0a20*/  SHF.R.U64 R12, R2, R8, R3 ;  /* 0x00000008020c7219 */ /* 0x001fe40000001203 */
[----:B------:R-:W-:Y:S02]  /*0a30*/  I2FP.F32.U32 R2, R0 ;  /* 0x0000000000027245 */ /* 0x000fe40000201000 */
[----:B------:R-:W0:Y:S01]  /*0a40*/  LDC R15, c[0x0][0x658] ;  /* 0x00019600ff0f7b82 */ /* 0x000e220000000800 */
[----:B-1----:R-:W-:Y:S01]  /*0a50*/  ISETP.NE.U32.AND P0, PT, R18, RZ, PT ;  /* 0x000000ff1200720c */ /* 0x002fe20003f05070 */
[----:B---3--:R-:W-:Y:S01]  /*0a60*/  IMAD.MOV R6, RZ, RZ, -R5 ;  /* 0x000000ffff067224 */ /* 0x008fe200078e0a05 */
[----:B------:R-:W-:Y:S01]  /*0a70*/  SHF.R.U32.HI R5, RZ, R8, R3 ;  /* 0x00000008ff057219 */ /* 0x000fe20000011603 */
[----:B------:R-:W-:Y:S01]  /*0a80*/  FMUL R3, R2, UR4 ;  /* 0x0000000402037c20 */ /* 0x000fe20008400000 */
[----:B------:R-:W-:Y:S01]  /*0a90*/  ISETP.NE.AND.EX P0, PT, R19, RZ, PT, P0 ;  /* 0x000000ff1300720c */ /* 0x000fe20003f05300 */
[----:B------:R-:W-:-:S02]  /*0aa0*/  IMAD.MOV.U32 R2, RZ, RZ, -0x1 ;  /* 0xffffffffff027424 */ /* 0x000fc400078e00ff */
[----:B------:R-:W1:Y:S01]  /*0ab0*/  LDC R13, c[0x0][0x148] ;  /* 0x00005200ff0d7b82 */ /* 0x000e620000000800 */
[----:B--2---:R-:W-:Y:S01]  /*0ac0*/  IMAD R8, R7, R6, R4 ;  /* 0x0000000607087224 */ /* 0x004fe200078e0204 */
[----:B------:R2:W3:Y:S01]  /*0ad0*/  F2I.U32.TRUNC.NTZ R11, R3 ;  /* 0x00000003000b7305 */ /* 0x0004e2000020f000 */
[----:B------:R-:W-:-:S05]  /*0ae0*/  IMAD.MOV.U32 R6, RZ, RZ, 0x1 ;  /* 0x00000001ff067424 */ /* 0x000fca00078e00ff */
[----:B------:R-:W1:Y:S01]  /*0af0*/  LDC R17, c[0x0][0x600] ;  /* 0x00018000ff117b82 */ /* 0x000e620000000800 */
[-CC-:B----4-:R-:W-:Y:S02]  /*0b00*/  SHF.R.U64 R23, R12, R10.reuse, R5.reuse ;  /* 0x0000000a0c177219 */ /* 0x190fe40000001205 */
[----:B------:R-:W-:-:S05]  /*0b10*/  SHF.R.U32.HI R4, RZ, R10, R5 ;  /* 0x0000000aff047219 */ /* 0x000fca0000011605 */
[----:B------:R-:W4:Y:S01]  /*0b20*/  LDC R14, c[0x0][0x648] ;  /* 0x00019200ff0e7b82 */ /* 0x000f220000000800 */
[-CC-:B0-----:R-:W-:Y:S02]  /*0b30*/  SHF.R.U64 R20, R23, R15.reuse, R4.reuse ;  /* 0x0000000f17147219 */ /* 0x181fe40000001204 */
[-C--:B------:R-:W-:Y:S02]  /*0b40*/  SHF.L.U32 R2, R2, R15.reuse, RZ ;  /* 0x0000000f02027219 */ /* 0x080fe400000006ff */
[-C--:B------:R-:W-:Y:S02]  /*0b50*/  SHF.R.U32.HI R4, RZ, R15.reuse, R4 ;  /* 0x0000000fff047219 */ /* 0x080fe40000011604 */
[----:B------:R-:W-:Y:S01]  /*0b60*/  LOP3.LUT R10, RZ, R2, RZ, 0x33, !PT ;  /* 0x00000002ff0a7212 */ /* 0x000fe200078e33ff */
[----:B------:R-:W0:Y:S01]  /*0b70*/  LDC R21, c[0x0][0x638] ;  /* 0x00018e00ff157b82 */ /* 0x000e220000000800 */
[----:B------:R-:W-:Y:S01]  /*0b80*/  SHF.L.U32 R9, R6, R15, RZ ;  /* 0x0000000f06097219 */ /* 0x000fe200000006ff */
[----:B------:R-:W-:-:S02]  /*0b90*/  IMAD.MOV.U32 R2, RZ, RZ, R20 ;  /* 0x000000ffff027224 */ /* 0x000fc400078e0014 */
[----:B--2---:R-:W-:-:S04]  /*0ba0*/  IMAD.MOV.U32 R3, RZ, RZ, R4 ;  /* 0x000000ffff037224 */ /* 0x004fc800078e0004 */
[----:B------:R-:W2:Y:S01]  /*0bb0*/  LDC R16, c[0x0][0x610] ;  /* 0x00018400ff107b82 */ /* 0x000ea20000000800 */
[----:B---3--:R-:W-:Y:S05]  /*0bc0*/  @!P0 BRA `(.L_x_7) ;  /* 0x0000000000288947 */ /* 0x008fea0003800000 */
[----:B------:R-:W3:Y:S02]  /*0bd0*/  LDC R7, c[0x0][0x64c] ;  /* 0x00019300ff077b82 */ /* 0x000ee40000000800 */
[----:B---3--:R-:W-:-:S05]  /*0be0*/  IADD3 R7, P0, R20, R7, RZ ;  /* 0x0000000714077210 */ /* 0x008fca0007f1e0ff */
        /* <DEDUP_REMOVED lines=8> */
.L_x_7:
[----:B----4-:R-:W-:Y:S01]  /*0c70*/  SHF.R.U64 R2, R2, R14, R3 ;  /* 0x0000000e02027219 */ /* 0x010fe20000001203 */
[----:B-1----:R-:W-:Y:S01]  /*0c80*/  VIADD R3, R17, 0xffffffff ;  /* 0xffffffff11037836 */ /* 0x002fe20000000000 */
[----:B------:R-:W-:Y:S01]  /*0c90*/  LOP3.LUT R10, R23, R10, RZ, 0xc0, !PT ;  /* 0x0000000a170a7212 */ /* 0x000fe200078ec0ff */
[----:B------:R-:W-:Y:S01]  /*0ca0*/  IMAD.MOV R11, RZ, RZ, -R11 ;  /* 0x000000ffff0b7224 */ /* 0x000fe200078e0a0b */
[----:B------:R-:W-:Y:S01]  /*0cb0*/  R2UR UR56, R22 ;  /* 0x00000000163872ca */ /* 0x000fe200000e0000 */
[----:B------:R-:W-:Y:S01]  /*0cc0*/  IMAD.MOV R4, RZ, RZ, -R2 ;  /* 0x000000ffff047224 */ /* 0x000fe200078e0a02 */
[----:B------:R-:W-:Y:S01]  /*0cd0*/  LOP3.LUT R3, R12, R3, RZ, 0xc0, !PT ;  /* 0x000000030c037212 */ /* 0x000fe200078ec0ff */
[----:B------:R-:W-:Y:S02]  /*0ce0*/  @P2 IMAD R8, R13, R11, R0 ;  /* 0x0000000b0d082224 */ /* 0x000fe400078e0200 */
[----:B------:R-:W-:Y:S02]  /*0cf0*/  IMAD R9, R9, R2, R10 ;  /* 0x0000000209097224 */ /* 0x000fe400078e020a */
[----:B0-----:R-:W-:-:S02]  /*0d00*/  IMAD R0, R4, R21, R20 ;  /* 0x0000001504007224 */ /* 0x001fc400078e0214 */
[----:B--2---:R-:W-:Y:S02]  /*0d10*/  IMAD R8, R9, R16, R8 ;  /* 0x0000001009087224 */ /* 0x004fe400078e0208 */
[----:B------:R-:W-:Y:S02]  /*0d20*/  IMAD R3, R0, R17, R3 ;  /* 0x0000001100037224 */ /* 0x000fe400078e0203 */
[----:B------:R-:W-:-:S03]  /*0d30*/  IMAD.MOV.U32 R6, RZ, RZ, 0x1 ;  /* 0x00000001ff067424 */ /* 0x000fc600078e00ff */
[----:B------:R-:W-:Y:S02]  /*0d40*/  SEL R0, R3, R8, !P2 ;  /* 0x0000000803007207 */ /* 0x000fe40005000000 */
[----:B------:R-:W-:Y:S02]  /*0d50*/  SEL R8, R8, R3, !P2 ;  /* 0x0000000308087207 */ /* 0x000fe40005000000 */
[----:B------:R-:W-:Y:S02]  /*0d60*/  R2UR UR61, R0 ;  /* 0x00000000003d72ca */ /* 0x000fe400000e0000 */
[----:B------:R-:W-:-:S13]  /*0d70*/  R2UR UR4, R8 ;  /* 0x00000000080472ca */ /* 0x000fda00000e0000 */
[----:B------:R-:W-:-:S07]  /*0d80*/  IMAD.U32 R17, RZ, RZ, UR4 ;  /* 0x00000004ff117e24 */ /* 0x000fce000f8e00ff */
.L_x_5:
[----:B------:R-:W-:-:S08]  /*0d90*/  NOP ;  /* 0x0000000000007918 */ /* 0x000fd00000000000 */
[----:B------:R-:W0:Y:S02]  /*0da0*/  USETMAXREG.TRY_ALLOC.CTAPOOL UP0, 0xf0 ;  /* 0x000000f0000079c8 */ /* 0x000e240008000600 */
[----:B0-----:R-:W-:-:S13]  /*0db0*/  PLOP3.LUT P0, PT, PT, PT, UP0, 0x80, 0x0 ;  /* 0x000000000000781c */ /* 0x001fda0003f0f008 */
[----:B------:R-:W-:Y:S05]  /*0dc0*/  @!P0 BRA `(.L_x_5) ;  /* 0xfffffffc00f08947 */ /* 0x000fea000383ffff */
[----:B------:R-:W-:Y:S01]  /*0dd0*/  ULDC.64 UR4, c[0x0][0x598] ;  /* 0x0001660000047ab9 */ /* 0x000fe20000000a00 */
[----:B------:R-:W-:Y:S01]  /*0de0*/  ULDC.64 UR36, c[0x0][0x208] ;  /* 0x0000820000247ab9 */ /* 0x000fe20000000a00 */
[----:B------:R-:W-:-:S04]  /*0df0*/  ISETP.NE.U32.AND P0, PT, RZ, UR4, PT ;  /* 0x00000004ff007c0c */ /* 0x000fc8000bf05070 */
[----:B------:R-:W-:-:S13]  /*0e00*/  ISETP.NE.AND.EX P0, PT, RZ, UR5, PT, P0 ;  /* 0x00000005ff007c0c */ /* 0x000fda000bf05300 */
[----:B------:R-:W-:Y:S05]  /*0e10*/  @!P0 BRA `(.L_x_8) ;  /* 0x00000000001c8947 */ /* 0x000fea0003800000 */
[----:B------:R-:W0:Y:S02]  /*0e20*/  LDC.64 R2, c[0x0][0x598] ;  /* 0x00016600ff027b82 */ /* 0x000e240000000a00 */
[----:B0-----:R-:W2:Y:S02]  /*0e30*/  LDG.E.64 R2, desc[UR36][R2.64] ;  /* 0x0000002402027981 */ /* 0x001ea4000c1e1b00 */
[----:B--2---:R-:W-:-:S04]  /*0e40*/  ISETP.NE.U32.AND P0, PT, R2, RZ, PT ;  /* 0x000000ff0200720c */ /* 0x004fc80003f05070 */
[----:B------:R-:W-:-:S13]  /*0e50*/  ISETP.NE.AND.EX P0, PT, R3, RZ, PT, P0 ;  /* 0x000000ff0300720c */ /* 0x000fda0003f05300 */
[----:B------:R-:W-:Y:S05]  /*0e60*/  @!P0 BRA `(.L_x_8) ;  /* 0x0000000000088947 */ /* 0x000fea0003800000 */
[----:B------:R0:W5:Y:S01]  /*0e70*/  LD.E R2, desc[UR36][R2.64] ;  /* 0x0000002402027980 */ /* 0x000162000c101900 */
[----:B------:R-:W-:Y:S05]  /*0e80*/  BRA `(.L_x_9) ;  /* 0x0000000000247947 */ /* 0x000fea0003800000 */
.L_x_8:
[----:B------:R-:W-:Y:S02]  /*0e90*/  ULDC.64 UR4, c[0x0][0x588] ;  /* 0x0001620000047ab9 */ /* 0x000fe40000000a00 */
[----:B------:R-:W-:-:S04]  /*0ea0*/  ISETP.NE.U32.AND P0, PT, RZ, UR4, PT ;  /* 0x00000004ff007c0c */ /* 0x000fc8000bf05070 */
[----:B------:R-:W-:-:S13]  /*0eb0*/  ISETP.NE.AND.EX P0, PT, RZ, UR5, PT, P0 ;  /* 0x00000005ff007c0c */ /* 0x000fda000bf05300 */
[----:B------:R-:W-:Y:S05]  /*0ec0*/  @!P0 BRA `(.L_x_10) ;  /* 0x00000000000c8947 */ /* 0x000fea0003800000 */
[----:B------:R-:W0:Y:S02]  /*0ed0*/  LDC.64 R2, c[0x0][0x588] ;  /* 0x00016200ff027b82 */ /* 0x000e240000000a00 */
[----:B0-----:R1:W5:Y:S01]  /*0ee0*/  LDG.E R2, desc[UR36][R2.64] ;  /* 0x0000002402027981 */ /* 0x001362000c1e1900 */
[----:B------:R-:W-:Y:S05]  /*0ef0*/  BRA `(.L_x_9) ;  /* 0x0000000000087947 */ /* 0x000fea0003800000 */
.L_x_10:
[----:B------:R-:W-:Y:S02]  /*0f00*/  ULDC UR4, c[0x0][0x580] ;  /* 0x0001600000047ab9 */ /* 0x000fe40000000800 */
[----:B------:R-:W-:-:S07]  /*0f10*/  IMAD.U32 R2, RZ, RZ, UR4 ;  /* 0x00000004ff027e24 */ /* 0x000fce000f8e00ff */
.L_x_9:
[----:B------:R-:W-:Y:S02]  /*0f20*/  ULDC.64 UR4, c[0x0][0x5a0] ;  /* 0x0001680000047ab9 */ /* 0x000fe40000000a00 */
[----:B------:R-:W-:-:S04]  /*0f30*/  ISETP.NE.U32.AND P0, PT, RZ, UR4, PT ;  /* 0x00000004ff007c0c */ /* 0x000fc8000bf05070 */
[----:B------:R-:W-:-:S13]  /*0f40*/  ISETP.NE.AND.EX P0, PT, RZ, UR5, PT, P0 ;  /* 0x00000005ff007c0c */ /* 0x000fda000bf05300 */
[----:B------:R-:W-:Y:S05]  /*0f50*/  @!P0 BRA `(.L_x_11) ;  /* 0x00000000001c8947 */ /* 0x000fea0003800000 */
[----:B------:R-:W2:Y:S02]  /*0f60*/  LDC.64 R4, c[0x0][0x5a0] ;  /* 0x00016800ff047b82 */ /* 0x000ea40000000a00 */
[----:B--2---:R-:W2:Y:S02]  /*0f70*/  LDG.E.64 R4, desc[UR36][R4.64] ;  /* 0x0000002404047981 */ /* 0x004ea4000c1e1b00 */
[----:B--2---:R-:W-:-:S04]  /*0f80*/  ISETP.NE.U32.AND P0, PT, R4, RZ, PT ;  /* 0x000000ff0400720c */ /* 0x004fc80003f05070 */
[----:B------:R-:W-:-:S13]  /*0f90*/  ISETP.NE.AND.EX P0, PT, R5, RZ, PT, P0 ;  /* 0x000000ff0500720c */ /* 0x000fda0003f05300 */
[----:B------:R-:W-:Y:S05]  /*0fa0*/  @!P0 BRA `(.L_x_11) ;  /* 0x0000000000088947 */ /* 0x000fea0003800000 */
[----:B------:R2:W5:Y:S01]  /*0fb0*/  LD.E R16, desc[UR36][R4.64] ;  /* 0x0000002404107980 */ /* 0x000562000c101900 */
[----:B------:R-:W-:Y:S05]  /*0fc0*/  BRA `(.L_x_12) ;  /* 0x0000000000247947 */ /* 0x000fea0003800000 */
.L_x_11:
[----:B------:R-:W-:Y:S02]  /*0fd0*/  ULDC.64 UR4, c[0x0][0x590] ;  /* 0x0001640000047ab9 */ /* 0x000fe40000000a00 */
[----:B------:R-:W-:-:S04]  /*0fe0*/  ISETP.NE.U32.AND P0, PT, RZ, UR4, PT ;  /* 0x00000004ff007c0c */ /* 0x000fc8000bf05070 */
[----:B------:R-:W-:-:S13]  /*0ff0*/  ISETP.NE.AND.EX P0, PT, RZ, UR5, PT, P0 ;  /* 0x00000005ff007c0c */ /* 0x000fda000bf05300 */
[----:B------:R-:W-:Y:S05]  /*1000*/  @!P0 BRA `(.L_x_13) ;  /* 0x00000000000c8947 */ /* 0x000fea0003800000 */
[----:B------:R-:W2:Y:S02]  /*1010*/  LDC.64 R4, c[0x0][0x590] ;  /* 0x00016400ff047b82 */ /* 0x000ea40000000a00 */
[----:B--2---:R3:W5:Y:S01]  /*1020*/  LDG.E R16, desc[UR36][R4.64] ;  /* 0x0000002404107981 */ /* 0x004762000c1e1900 */
[----:B------:R-:W-:Y:S05]  /*1030*/  BRA `(.L_x_12) ;  /* 0x0000000000087947 */ /* 0x000fea0003800000 */
.L_x_13:
[----:B------:R-:W-:Y:S02]  /*1040*/  ULDC UR4, c[0x0][0x584] ;  /* 0x0001610000047ab9 */ /* 0x000fe40000000800 */
[----:B------:R-:W-:-:S07]  /*1050*/  IMAD.U32 R16, RZ, RZ, UR4 ;  /* 0x00000004ff107e24 */ /* 0x000fce000f8e00ff */
.L_x_12:
[----:B------:R-:W-:-:S13]  /*1060*/  LOP3.LUT P0, RZ, R6, 0xff, RZ, 0xc0, !PT ;  /* 0x000000ff06ff7812 */ /* 0x000fda000780c0ff */
[----:B------:R-:W-:Y:S05]  /*1070*/  @!P0 EXIT ;  /* 0x000000000000894d */ /* 0x000fea0003800000 */
[----:B------:R-:W-:Y:S01]  /*1080*/  ULDC UR4, c[0x0][0x28c] ;  /* 0x0000a30000047ab9 */ /* 0x000fe20000000800 */
[----:B------:R-:W-:Y:S01]  /*1090*/  UMOV UR59, URZ ;  /* 0x0000003f003b7c82 */ /* 0x000fe20008000000 */
[----:B------:R-:W-:Y:S01]  /*10a0*/  UIADD3 UR4, UR4, 0xf, URZ ;  /* 0x0000000f04047890 */ /* 0x000fe2000fffe03f */
[----:B------:R-:W-:-:S03]  /*10b0*/  UMOV UR58, URZ ;  /* 0x0000003f003a7c82 */ /* 0x000fc60008000000 */
[----:B------:R-:W-:-:S04]  /*10c0*/  USHF.R.S32.HI UR5, URZ, 0x1f, UR4 ;  /* 0x0000001f3f057899 */ /* 0x000fc80008011404 */
[----:B------:R-:W-:-:S04]  /*10d0*/  ULEA.HI UR5, UR5, UR4, URZ, 0x4 ;  /* 0x0000000405057291 */ /* 0x000fc8000f8f203f */
[----:B------:R-:W-:-:S12]  /*10e0*/  USHF.R.S32.HI UR60, URZ, 0x4, UR5 ;  /* 0x000000043f3c7899 */ /* 0x000fd80008011405 */
.L_x_723:
[----:B----4-:R-:W4:Y:S01]  /*10f0*/  S2R R0, SR_TID.X ;  /* 0x0000000000007919 */ /* 0x010f220000002100 */
[----:B------:R-:W0:Y:S01]  /*1100*/  S2UR UR6, SR_CgaCtaId ;  /* 0x00000000000679c3 */ /* 0x000e220000008800 */
[----:B------:R-:W-:Y:S02]  /*1110*/  UMOV UR38, 0x400 ;  /* 0x0000040000267882 */ /* 0x000fe40000000000 */
[----:B0-----:R-:W-:Y:S01]  /*1120*/  ULEA UR38, UR6, UR38, 0x18 ;  /* 0x0000002606267291 */ /* 0x001fe2000f8ec03f */
[----:B----4-:R-:W-:-:S04]  /*1130*/  LOP3.LUT R0, R0, 0x80, RZ, 0xc0, !PT ;  /* 0x0000008000007812 */ /* 0x010fc800078ec0ff */
[----:B------:R-:W-:-:S06]  /*1140*/  SHF.R.U32.HI R0, RZ, 0x7, R0 ;  /* 0x00000007ff007819 */ /* 0x000fcc0000011600 */
[----:B------:R-:W0:Y:S02]  /*1150*/  SHFL.IDX PT, R0, R0, RZ, 0x1f ;  /* 0x00001fff00007589 */ /* 0x000e2400000e0000 */
[----:B0-----:R-:W-:-:S13]  /*1160*/  R2UR UR4, R0 ;  /* 0x00000000000472ca */ /* 0x001fda00000e0000 */
[----:B------:R-:W-:-:S04]  /*1170*/  ULEA.HI UR5, UR4, UR4, URZ, 0x1 ;  /* 0x0000000404057291 */ /* 0x000fc8000f8f083f */
[----:B------:R-:W-:-:S04]  /*1180*/  ULOP3.LUT UR5, UR5, 0x1ffffe, URZ, 0xc0, !UPT ;  /* 0x001ffffe05057892 */ /* 0x000fc8000f8ec03f */
[----:B------:R-:W-:-:S03]  /*1190*/  UIADD3 UR5, UR4, -UR5, URZ ;  /* 0x8000000504057290 */ /* 0x000fc6000fffe03f */
[----:B------:R-:W-:Y:S01]  /*11a0*/  ULDC UR4, c[0x0][0x28c] ;  /* 0x0000a30000047ab9 */ /* 0x000fe20000000800 */
[----:B------:R-:W-:Y:S01]  /*11b0*/  ULEA UR5, UR5, UR38, 0xb ;  /* 0x0000002605057291 */ /* 0x000fe2000f8e583f */
[----:B------:R-:W-:-:S03]  /*11c0*/  ISETP.LT.AND P0, PT, RZ, UR4, PT ;  /* 0x00000004ff007c0c */ /* 0x000fc6000bf01270 */
[----:B------:R-:W-:-:S04]  /*11d0*/  UIADD3 UR5, UR5, 0x180, URZ ;  /* 0x0000018005057890 */ /* 0x000fc8000fffe03f */
[----:B------:R-:W-:-:S04]  /*11e0*/  USHF.R.U32.HI UR5, URZ, 0x4, UR5 ;  /* 0x000000043f057899 */ /* 0x000fc80008011605 */
[----:B------:R-:W-:Y:S02]  /*11f0*/  ULOP3.LUT UR39, UR5, 0x3fff, URZ, 0xc0, !UPT ;  /* 0x00003fff05277892 */ /* 0x000fe4000f8ec03f */
[----:B-1-3--:R-:W-:Y:S10]  /*1200*/  @P0 BRA `(.L_x_14) ;  /* 0x0000000000400947 */ /* 0x00aff40003800000 */
[----:B------:R-:W-:Y:S01]  /*1210*/  MOV R0, 0x0 ;  /* 0x0000000000007802 */ /* 0x000fe20000000f00 */
[----:B------:R-:W-:Y:S01]  /*1220*/  ULDC.64 UR4, c[0x4][0x68] ;  /* 0x01001a0000047ab9 */ /* 0x000fe20000000a00 */
[----:B------:R-:W-:Y:S01]  /*1230*/  ULDC.64 UR6, c[0x4][0x8] ;  /* 0x0100020000067ab9 */ /* 0x000fe20000000a00 */
[----:B--23--:R-:W-:Y:S01]  /*1240*/  IMAD.U32 R4, RZ, RZ, UR4 ;  /* 0x00000004ff047e24 */ /* 0x00cfe2000f8e00ff */
[----:B------:R0:W2:Y:S01]  /*1250*/  LDC.64 R14, c[0x4][R0] ;  /* 0x01000000000e7b82 */ /* 0x0000a20000000a00 */
[----:B------:R-:W-:Y:S01]  /*1260*/  IMAD.U32 R5, RZ, RZ, UR5 ;  /* 0x00000005ff057e24 */ /* 0x000fe2000f8e00ff */
[----:B------:R-:W-:Y:S01]  /*1270*/  ULDC.64 UR4, c[0x4][0x70] ;  /* 0x01001c0000047ab9 */ /* 0x000fe20000000a00 */
[----:B------:R-:W-:Y:S02]  /*1280*/  IMAD.U32 R10, RZ, RZ, UR6 ;  /* 0x00000006ff0a7e24 */ /* 0x000fe4000f8e00ff */
[----:B------:R-:W-:Y:S02]  /*1290*/  IMAD.U32 R6, RZ, RZ, UR4 ;  /* 0x00000004ff067e24 */ /* 0x000fe4000f8e00ff */
[----:B------:R-:W-:-:S02]  /*12a0*/  IMAD.U32 R7, RZ, RZ, UR5 ;  /* 0x00000005ff077e24 */ /* 0x000fc4000f8e00ff */
[----:B------:R-:W-:Y:S02]  /*12b0*/  IMAD.U32 R11, RZ, RZ, UR7 ;  /* 0x00000007ff0b7e24 */ /* 0x000fe4000f8e00ff */
[----:B------:R-:W-:Y:S02]  /*12c0*/  IMAD.MOV.U32 R8, RZ, RZ, 0x1e1 ;  /* 0x000001e1ff087424 */ /* 0x000fe400078e00ff */
[----:B------:R-:W-:Y:S02]  /*12d0*/  IMAD.MOV.U32 R12, RZ, RZ, 0x1 ;  /* 0x00000001ff0c7424 */ /* 0x000fe400078e00ff */
[----:B0-----:R-:W-:-:S07]  /*12e0*/  IMAD.MOV.U32 R13, RZ, RZ, RZ ;  /* 0x000000ffff0d7224 */ /* 0x001fce00078e00ff */
[----:B------:R-:W-:-:S07]  /*12f0*/  LEPC R20, `(.L_x_14) ;  /* 0x000000001014794e */ /* 0x000fce0000000000 */
[----:B-12--5:R-:W-:Y:S05]  /*1300*/  CALL.ABS.NOINC R14 ;  /* 0x000000000e007343 */ /* 0x026fea0003c00000 */
.L_x_14:
[----:B------:R-:W-:-:S06]  /*1310*/  ULOP3.LUT UR4, UR57, 0x1, URZ, 0xfc, !UPT ;  /* 0x0000000139047892 */ /* 0x000fcc000f8efc3f */
[----:B------:R-:W-:-:S05]  /*1320*/  IMAD.U32 R0, RZ, RZ, UR4 ;  /* 0x00000004ff007e24 */ /* 0x000fca000f8e00ff */
[----:B------:R-:W-:-:S13]  /*1330*/  ISETP.NE.AND P0, PT, R0, 0x3, PT ;  /* 0x000000030000780c */ /* 0x000fda0003f05270 */
[----:B------:R-:W-:Y:S05]  /*1340*/  @!P0 BRA `(.L_x_15) ;  /* 0x0000000000048947 */ /* 0x000fea0003800000 */
[----:B------:R-:W-:Y:S01]  /*1350*/  BPT.TRAP 0x1 ;  /* 0x000000040000795c */ /* 0x000fe20000300000 */
.L_x_15:
[----:B-1----:R-:W-:Y:S02]  /*1360*/  IMAD.U32 R3, RZ, RZ, UR58 ;  /* 0x0000003aff037e24 */ /* 0x002fe4000f8e00ff */
[----:B------:R-:W-:-:S03]  /*1370*/  IMAD.U32 R0, RZ, RZ, UR59 ;  /* 0x0000003bff007e24 */ /* 0x000fc6000f8e00ff */
[----:B------:R-:W-:Y:S02]  /*1380*/  LEA R3, R3, UR38, 0x3 ;  /* 0x0000002603037c11 */ /* 0x000fe4000f8e18ff */
[----:B------:R-:W-:-:S04]  /*1390*/  SHF.L.U32 R0, R0, 0x1f, RZ ;  /* 0x0000001f00007819 */ /* 0x000fc800000006ff */
[----:B------:R0:W1:Y:S01]  /*13a0*/  SYNCS.PHASECHK.TRANS64.TRYWAIT P1, [R3+URZ], R0 ;  /* 0x00000000030075a7 */ /* 0x000062000802017f */
[----:B------:R-:W-:Y:S05]  /*13b0*/  @!P0 BRA `(.L_x_16) ;  /* 0x0000000000048947 */ /* 0x000fea0003800000 */
[----:B------:R-:W-:Y:S01]  /*13c0*/  BPT.TRAP 0x1 ;  /* 0x000000040000795c */ /* 0x000fe20000300000 */
.L_x_16:
[----:B-1----:R-:W-:Y:S05]  /*13d0*/  @P1 BRA `(.L_x_17) ;  /* 0x0000000000081947 */ /* 0x002fea0003800000 */
[----:B------:R-:W1:Y:S02]  /*13e0*/  SYNCS.PHASECHK.TRANS64.TRYWAIT P1, [R3+URZ], R0 ;  /* 0x00000000030075a7 */ /* 0x000e64000802017f */
[----:B-1----:R-:W-:Y:S05]  /*13f0*/  @!P1 BRA `(.L_x_18) ;  /* 0x0000021000549947 */ /* 0x002fea0003800000 */
.L_x_17:
[----:B------:R-:W-:-:S04]  /*1400*/  UISETP.LT.AND UP0, UPT, UR60, 0x1, UPT ;  /* 0x000000013c00788c */ /* 0x000fc8000bf01270 */
[----:B------:R-:W-:-:S06]  /*1410*/  USEL UR4, UR60, 0x1, UP0 ;  /* 0x000000013c047887 */ /* 0x000fcc0008000000 */
[----:B--23--:R-:W-:Y:S01]  /*1420*/  IMAD.U32 R5, RZ, RZ, UR4 ;  /* 0x00000004ff057e24 */ /* 0x00cfe2000f8e00ff */
[----:B------:R-:W-:Y:S05]  /*1430*/  WARPSYNC.ALL ;  /* 0x0000000000007948 */ /* 0x000fea0003800000 */
[----:B------:R-:W-:-:S04]  /*1440*/  IADD3 R5, -R5, UR60, RZ ;  /* 0x0000003c05057c10 */ /* 0x000fc8000fffe1ff */
[----:B------:R-:W-:Y:S01]  /*1450*/  ISETP.GE.AND P1, PT, R5, 0x1, PT ;  /* 0x000000010500780c */ /* 0x000fe20003f26270 */
[----:B------:R-:W-:Y:S01]  /*1460*/  UIADD3 UR4, UR38, 0x28180, URZ ;  /* 0x0002818026047890 */ /* 0x000fe2000fffe03f */
[----:B------:R-:W-:Y:S01]  /*1470*/  WARPGROUP.ARRIVE ;  /* 0x00000000000079c5 */ /* 0x000fe20000000000 */
[----:B------:R-:W-:Y:S02]  /*1480*/  ULOP3.LUT UR7, UR39, 0x10000, URZ, 0xfc, !UPT ;  /* 0x0001000027077892 */ /* 0x000fe4000f8efc3f */
[----:B------:R-:W-:Y:S02]  /*1490*/  USHF.R.U32.HI UR5, URZ, 0x4, UR4 ;  /* 0x000000043f057899 */ /* 0x000fe40008011604 */
[----:B------:R-:W-:Y:S02]  /*14a0*/  ULEA UR4, UR58, UR7, 0xa ;  /* 0x000000073a047291 */ /* 0x000fe4000f8e503f */
[----:B------:R-:W-:Y:S01]  /*14b0*/  ULOP3.LUT UR5, UR5, 0x3fff, URZ, 0xc0, !UPT ;  /* 0x00003fff05057892 */ /* 0x000fe2000f8ec03f */
[----:B------:R-:W-:Y:S01]  /*14c0*/  UMOV UR25, 0xc0000010 ;  /* 0xc000001000197882 */ /* 0x000fe20000000000 */
[----:B------:R-:W-:-:S02]  /*14d0*/  UMOV UR27, 0xc0000010 ;  /* 0xc0000010001b7882 */ /* 0x000fc40000000000 */
[----:B------:R-:W-:Y:S01]  /*14e0*/  ULOP3.LUT UR39, UR5, 0x10000, URZ, 0xfc, !UPT ;  /* 0x0001000005277892 */ /* 0x000fe2000f8efc3f */
[----:B------:R-:W-:Y:S01]  /*14f0*/  UMOV UR24, UR4 ;  /* 0x0000000400187c82 */ /* 0x000fe20008000000 */
[----:B------:R-:W-:Y:S02]  /*1500*/  UMOV UR17, UR25 ;  /* 0x0000001900117c82 */ /* 0x000fe40008000000 */
[----:B------:R-:W-:Y:S01]  /*1510*/  UIMAD UR26, UR58, 0x160, UR39 ;  /* 0x000001603a1a78a4 */ /* 0x000fe2000f8e0227 */
[----:B------:R-:W-:Y:S01]  /*1520*/  UMOV UR16, UR24 ;  /* 0x0000001800107c82 */ /* 0x000fe20008000000 */
[----:B------:R-:W-:Y:S02]  /*1530*/  UMOV UR19, 0xc0000010 ;  /* 0xc000001000137882 */ /* 0x000fe40000000000 */
[----:B------:R-:W-:Y:S02]  /*1540*/  UIADD3 UR18, UR26, 0x20, URZ ;  /* 0x000000201a127890 */ /* 0x000fe4000fffe03f */
[----:B------:R-:W-:Y:S01]  /*1550*/  UIADD3 UR10, UR26, 0x40, URZ ;  /* 0x000000401a0a7890 */ /* 0x000fe2000fffe03f */
[----:B------:R-:W-:-:S02]  /*1560*/  UMOV UR8, UR24 ;  /* 0x0000001800087c82 */ /* 0x000fc40008000000 */
[----:B------:R-:W-:Y:S01]  /*1570*/  HGMMA.64x16x16.F32 R24, gdesc[UR24], RZ, !UPT, gsb0 ;  /* 0x00200000181879f0 */ /* 0x000fe2000c0008ff */
[----:B------:R-:W-:Y:S01]  /*1580*/  UMOV UR9, UR25 ;  /* 0x0000001900097c82 */ /* 0x000fe20008000000 */
[----:B------:R-:W-:Y:S01]  /*1590*/  UMOV UR11, 0xc0000010 ;  /* 0xc0000010000b7882 */ /* 0x000fe20000000000 */
[----:B------:R-:W-:Y:S01]  /*15a0*/  UIADD3 UR14, UR26, 0x60, URZ ;  /* 0x000000601a0e7890 */ /* 0x000fe2000fffe03f */
[----:B------:R-:W-:Y:S01]  /*15b0*/  UMOV UR12, UR24 ;  /* 0x00000018000c7c82 */ /* 0x000fe20008000000 */
        /* <DEDUP_REMOVED lines=31> */
[----:B------:R-:W-:-:S02]  /*17b0*/  WARPGROUP.DEPBAR.LE gsb0, 0x0 ;  /* 0x00008000000079c5 */ /* 0x000fc40000010000 */
[----:B------:R-:W-:Y:S04]  /*17c0*/  STL.64 [R1+0x220], R24 ;  /* 0x0002201801007387 */ /* 0x000fe80000100a00 */
[----:B------:R-:W-:Y:S04]  /*17d0*/  STL.64 [R1+0x228], R26 ;  /* 0x0002281a01007387 */ /* 0x000fe80000100a00 */
[----:B------:R-:W-:Y:S04]  /*17e0*/  STL.64 [R1+0x230], R28 ;  /* 0x0002301c01007387 */ /* 0x000fe80000100a00 */
[----:B------:R2:W-:Y:S02]  /*17f0*/  STL.64 [R1+0x238], R30 ;  /* 0x0002381e01007387 */ /* 0x0005e40000100a00 */
[----:B--2---:R-:W-:-:S06]  /*1800*/  WARPGROUP.ARRIVE ;  /* 0x00000000000079c5 */ /* 0x004fcc0000000000 */
[----:B------:R-:W-:Y:S03]  /*1810*/  HGMMA.64x16x16.F32 R24, gdesc[UR16], RZ, !UPT, gsb0 ;  /* 0x00200000101879f0 */ /* 0x000fe6000c0008ff */
[----:B------:R-:W-:Y:S02]  /*1820*/  WARPGROUP.DEPBAR.LE gsb0, 0x0 ;  /* 0x00008000000079c5 */ /* 0x000fe40000010000 */
        /* <DEDUP_REMOVED lines=21> */
[----:B------:R-:W-:Y:S01]  /*1980*/  WARPGROUP.ARRIVE ;  /* 0x00000000000079c5 */ /* 0x000fe20000000000 */
[----:B------:R-:W-:Y:S04]  /*1990*/  STL.64 [R1+0x20], R24 ;  /* 0x0000201801007387 */ /* 0x000fe80000100a00 */
[----:B------:R-:W-:Y:S01]  /*19a0*/  STL.64 [R1+0x28], R26 ;  /* 0x0000281a01007387 */ /* 0x000fe20000100a00 */
[----:B------:R-:W-:Y:S03]  /*19b0*/  HGMMA.64x16x16.F32 R208, gdesc[UR20], RZ, !UPT, gsb0 ;  /* 0x0020000014d079f0 */ /* 0x000fe6000c0008ff */
[----:B------:R-:W-:Y:S04]  /*19c0*/  STL.64 [R1+0x30], R28 ;  /* 0x0000301c01007387 */ /* 0x000fe80000100a00 */
[----:B------:R2:W-:Y:S01]  /*19d0*/  STL.64 [R1+0x38], R30 ;  /* 0x0000381e01007387 */ /* 0x0005e20000100a00 */
[----:B------:R-:W-:-:S02]  /*19e0*/  WARPGROUP.DEPBAR.LE gsb0, 0x0 ;  /* 0x00008000000079c5 */ /* 0x000fc40000010000 */
[----:B------:R-:W-:Y:S01]  /*19f0*/  WARPGROUP.ARRIVE ;  /* 0x00000000000079c5 */ /* 0x000fe20000000000 */
[----:B------:R-:W-:Y:S04]  /*1a00*/  STL.64 [R1+0x298], R214 ;  /* 0x000298d601007387 */ /* 0x000fe80000100a00 */
[----:B------:R-:W-:Y:S01]  /*1a10*/  STL.64 [R1+0x290], R212 ;  /* 0x000290d401007387 */ /* 0x000fe20000100a00 */
[----:B------:R-:W-:Y:S03]  /*1a20*/  HGMMA.64x16x16.F32 R176, gdesc[UR32], RZ, !UPT, gsb0 ;  /* 0x0020000020b079f0 */ /* 0x000fe6000c0008ff */
[----:B------:R-:W-:Y:S04]  /*1a30*/  STL.64 [R1+0x288], R210 ;  /* 0x000288d201007387 */ /* 0x000fe80000100a00 */
[----:B------:R-:W-:Y:S01]  /*1a40*/  STL.64 [R1+0x280], R208 ;  /* 0x000280d001007387 */ /* 0x000fe20000100a00 */
[----:B------:R-:W-:-:S02]  /*1a50*/  WARPGROUP.DEPBAR.LE gsb0, 0x0 ;  /* 0x00008000000079c5 */ /* 0x000fc40000010000 */
[----:B------:R-:W-:-:S06]  /*1a60*/  WARPGROUP.ARRIVE ;  /* 0x00000000000079c5 */ /* 0x000fcc0000000000 */
[----:B------:R-:W-:Y:S03]  /*1a70*/  HGMMA.64x16x16.F32 R144, gdesc[UR40], RZ, !UPT, gsb0 ;  /* 0x00200000289079f0 */ /* 0x000fe6000c0008ff */
[----:B------:R-:W-:Y:S02]  /*1a80*/  WARPGROUP.DEPBAR.LE gsb0, 0x0 ;  /* 0x00008000000079c5 */ /* 0x000fe40000010000 */
[----:B------:R-:W-:-:S06]  /*1a90*/  WARPGROUP.ARRIVE ;  /* 0x00000000000079c5 */ /* 0x000fcc0000000000 */
[----:B------:R-:W-:Y:S03]  /*1aa0*/  HGMMA.64x16x16.F32 R112, gdesc[UR44], RZ, !UPT, gsb0 ;  /* 0x002000002c7079f0 */ /* 0x000fe6000c0008ff */
[----:B------:R-:W-:Y:S02]  /*1ab0*/  WARPGROUP.DEPBAR.LE gsb0, 0x0 ;  /* 0x00008000000079c5 */ /* 0x000fe40000010000 */
[----:B------:R-:W-:-:S06]  /*1ac0*/  WARPGROUP.ARRIVE ;  /* 0x00000000000079c5 */ /* 0x000fcc0000000000 */
[----:B------:R-:W-:Y:S03]  /*1ad0*/  HGMMA.64x16x16.F32 R80, gdesc[UR48], RZ, !UPT, gsb0 ;  /* 0x00200000305079f0 */ /* 0x000fe6000c0008ff */
[----:B------:R-:W-:Y:S02]  /*1ae0*/  WARPGROUP.DEPBAR.LE gsb0, 0x0 ;  /* 0x00008000000079c5 */ /* 0x000fe40000010000 */
[----:B------:R-:W-:-:S06]  /*1af0*/  WARPGROUP.ARRIVE ;  /* 0x00000000000079c5 */ /* 0x000fcc0000000000 */
[----:B------:R-:W-:Y:S01]  /*1b00*/  HGMMA.64x16x16.F32 R48, gdesc[UR52], RZ, !UPT, gsb0 ;  /* 0x00200000343079f0 */ /* 0x000fe2000c0008ff */
[----:B------:R-:W-:Y:S01]  /*1b10*/  UMOV UR52, UR5 ;  /* 0x0000000500347c82 */ /* 0x000fe20008000000 */
[----:B------:R-:W-:Y:S01]  /*1b20*/  UMOV UR53, 0xc0000010 ;  /* 0xc000001000357882 */ /* 0x000fe20000000000 */
[----:B------:R-:W-:Y:S01]  /*1b30*/  UMOV UR48, UR52 ;  /* 0x0000003400307c82 */ /* 0x000fe20008000000 */
        /* <DEDUP_REMOVED lines=19> */
[----:B------:R-:W-:-:S02]  /*1c70*/  UIADD3 UR5, UR4, 0x200, URZ ;  /* 0x0000020004057890 */ /* 0x000fc4000fffe03f */
[----:B------:R-:W-:Y:S01]  /*1c80*/  UIADD3 UR4, UR4, 0x300, URZ ;  /* 0x0000030004047890 */ /* 0x000fe2000fffe03f */
        /* <DEDUP_REMOVED lines=19> */
[----:B--2---:R-:W-:-:S06]  /*1dc0*/  WARPGROUP.ARRIVE ;  /* 0x00000000000079c5 */ /* 0x004fcc0000000000 */
[----:B------:R-:W-:Y:S03]  /*1dd0*/  HGMMA.64x16x16.F32 R24, gdesc[UR28], RZ, !UPT, gsb0 ;  /* 0x002000001c1879f0 */ /* 0x000fe6000c0008ff */
[----:B------:R-:W-:Y:S02]  /*1de0*/  WARPGROUP.DEPBAR.LE gsb0, 0x0 ;  /* 0x00008000000079c5 */ /* 0x000fe40000010000 */
[----:B------:R-:W-:Y:S04]  /*1df0*/  STL.64 [R1], R24 ;  /* 0x0000001801007387 */ /* 0x000fe80000100a00 */
        /* <DEDUP_REMOVED lines=124> */
[----:B--2---:R-:W-:-:S06]  /*25c0*/  WARPGROUP.ARRIVE ;  /* 0x00000000000079c5 */ /* 0x004fcc0000000000 */
        /* <DEDUP_REMOVED lines=47> */
[----:B------:R2:W-:Y:S04]  /*28c0*/  STL.64 [R1+0x1d8], R214 ;  /* 0x0001d8d601007387 */ /* 0x0005e80000100a00 */
[----:B--2---:R2:W5:Y:S04]  /*28d0*/  LDL.LU.64 R214, [R1+0x298] ;  /* 0x0002980001d67983 */ /* 0x0045680000300a00 */
[----:B------:R2:W5:Y:S04]  /*28e0*/  LDL.LU.64 R212, [R1+0x290] ;  /* 0x0002900001d47983 */ /* 0x0005680000300a00 */
[----:B------:R2:W5:Y:S04]  /*28f0*/  LDL.LU.64 R210, [R1+0x288] ;  /* 0x0002880001d27983 */ /* 0x0005680000300a00 */
[----:B------:R2:W5:Y:S01]  /*2900*/  LDL.LU.64 R208, [R1+0x280] ;  /* 0x0002800001d07983 */ /* 0x0005620000300a00 */
[----:B------:R-:W-:Y:S05]  /*2910*/  @!P1 BRA `(.L_x_19) ;  /* 0x0000001c00d49947 */ /* 0x000fea0003800000 */
[----:B------:R-:W-:Y:S01]  /*2920*/  UIADD3 UR4, UR58, 0x1, URZ ;  /* 0x000000013a047890 */ /* 0x000fe2000fffe03f */
[----:B01----:R-:W-:Y:S01]  /*2930*/  IMAD.MOV.U32 R0, RZ, RZ, R5 ;  /* 0x000000ffff007224 */ /* 0x003fe200078e0005 */
[----:B------:R-:W-:Y:S02]  /*2940*/  UMOV UR6, UR58 ;  /* 0x0000003a00067c82 */ /* 0x000fe40008000000 */
[----:B------:R-:W-:-:S04]  /*2950*/  UISETP.NE.AND UP0, UPT, UR4, 0xa, UPT ;  /* 0x0000000a0400788c */ /* 0x000fc8000bf05270 */
[----:B------:R-:W-:Y:S02]  /*2960*/  USEL UR5, URZ, 0x1, UP0 ;  /* 0x000000013f057887 */ /* 0x000fe40008000000 */
[----:B------:R-:W-:Y:S02]  /*2970*/  USEL UR4, UR4, URZ, UP0 ;  /* 0x0000003f04047287 */ /* 0x000fe40008000000 */
[----:B------:R-:W-:-:S06]  /*2980*/  ULOP3.LUT UR5, UR59, UR5, URZ, 0x3c, !UPT ;  /* 0x000000053b057292 */ /* 0x000fcc000f8e3c3f */
[----:B------:R-:W-:-:S07]  /*2990*/  IMAD.U32 R3, RZ, RZ, UR5 ;  /* 0x00000005ff037e24 */ /* 0x000fce000f8e00ff */
.L_x_26:
[----:B0----5:R-:W-:Y:S05]  /*29a0*/  @!P0 BRA `(.L_x_20) ;  /* 0x0000000000048947 */ /* 0x021fea0003800000 */
[----:B------:R-:W-:Y:S01]  /*29b0*/  BPT.TRAP 0x1 ;  /* 0x000000040000795c */ /* 0x000fe20000300000 */
.L_x_20:
[----:B------:R-:W-:Y:S01]  /*29c0*/  ULEA UR5, UR4, UR38, 0x3 ;  /* 0x0000002604057291 */ /* 0x000fe2000f8e183f */
[----:B------:R-:W-:-:S08]  /*29d0*/  SHF.L.U32 R4, R3, 0x1f, RZ ;  /* 0x0000001f03047819 */ /* 0x000fd000000006ff */
[----:B------:R0:W1:Y:S01]  /*29e0*/  SYNCS.PHASECHK.TRANS64.TRYWAIT P1, [UR5], R4 ;  /* 0x00000004ff0075a7 */ /* 0x0000620008020145 */
[----:B------:R-:W-:Y:S05]  /*29f0*/  @!P0 BRA `(.L_x_21) ;  /* 0x0000000000048947 */ /* 0x000fea0003800000 */
[----:B------:R-:W-:Y:S01]  /*2a00*/  BPT.TRAP 0x1 ;  /* 0x000000040000795c */ /* 0x000fe20000300000 */
.L_x_21:
[----:B-1----:R-:W-:Y:S05]  /*2a10*/  @P1 BRA `(.L_x_22) ;  /* 0x0000000000081947 */ /* 0x002fea0003800000 */
[----:B------:R-:W1:Y:S02]  /*2a20*/  SYNCS.PHASECHK.TRANS64.TRYWAIT P1, [UR5], R4 ;  /* 0x00000004ff0075a7 */ /* 0x000e640008020145 */
[----:B-1----:R-:W-:Y:S05]  /*2a30*/  @!P1 BRA `(.L_x_23) ;  /* 0x000001f800d89947 */ /* 0x002fea0003800000 */
.L_x_22:
[----:B------:R-:W-:Y:S04]  /*2a40*/  STL.64 [R1+0x398], R94 ;  /* 0x0003985e01007387 */ /* 0x000fe80000100a00 */
[----:B------:R-:W-:Y:S04]  /*2a50*/  STL.64 [R1+0x390], R92 ;  /* 0x0003905c01007387 */ /* 0x000fe80000100a00 */
[----:B------:R-:W-:Y:S04]  /*2a60*/  STL.64 [R1+0x388], R90 ;  /* 0x0003885a01007387 */ /* 0x000fe80000100a00 */
[----:B------:R3:W-:Y:S04]  /*2a70*/  STL.64 [R1+0x380], R88 ;  /* 0x0003805801007387 */ /* 0x0007e80000100a00 */
[----:B---3--:R-:W3:Y:S04]  /*2a80*/  LDL.LU.64 R88, [R1+0x220] ;  /* 0x0002200001587983 */ /* 0x008ee80000300a00 */
[----:B------:R-:W3:Y:S04]  /*2a90*/  LDL.LU.64 R90, [R1+0x228] ;  /* 0x00022800015a7983 */ /* 0x000ee80000300a00 */
[----:B------:R-:W3:Y:S04]  /*2aa0*/  LDL.LU.64 R92, [R1+0x230] ;  /* 0x00023000015c7983 */ /* 0x000ee80000300a00 */
[----:B------:R-:W3:Y:S04]  /*2ab0*/  LDL.LU.64 R94, [R1+0x238] ;  /* 0x00023800015e7983 */ /* 0x000ee80000300a00 */
[----:B------:R-:W-:Y:S04]  /*2ac0*/  STL.64 [R1+0x378], R126 ;  /* 0x0003787e01007387 */ /* 0x000fe80000100a00 */
[----:B------:R-:W-:Y:S04]  /*2ad0*/  STL.64 [R1+0x370], R124 ;  /* 0x0003707c01007387 */ /* 0x000fe80000100a00 */
[----:B------:R-:W-:Y:S04]  /*2ae0*/  STL.64 [R1+0x368], R122 ;  /* 0x0003687a01007387 */ /* 0x000fe80000100a00 */
[----:B------:R4:W-:Y:S04]  /*2af0*/  STL.64 [R1+0x360], R120 ;  /* 0x0003607801007387 */ /* 0x0009e80000100a00 */
[----:B----4-:R-:W4:Y:S04]  /*2b00*/  LDL.LU.64 R120, [R1+0x1a0] ;  /* 0x0001a00001787983 */ /* 0x010f280000300a00 */
[----:B------:R-:W4:Y:S04]  /*2b10*/  LDL.LU.64 R122, [R1+0x1a8] ;  /* 0x0001a800017a7983 */ /* 0x000f280000300a00 */
[----:B------:R-:W4:Y:S04]  /*2b20*/  LDL.LU.64 R124, [R1+0x1b0] ;  /* 0x0001b000017c7983 */ /* 0x000f280000300a00 */
[----:B------:R-:W4:Y:S04]  /*2b30*/  LDL.LU.64 R126, [R1+0x1b8] ;  /* 0x0001b800017e7983 */ /* 0x000f280000300a00 */
[----:B------:R-:W-:Y:S04]  /*2b40*/  STL.64 [R1+0x358], R158 ;  /* 0x0003589e01007387 */ /* 0x000fe80000100a00 */
[----:B------:R-:W-:Y:S04]  /*2b50*/  STL.64 [R1+0x350], R156 ;  /* 0x0003509c01007387 */ /* 0x000fe80000100a00 */
[----:B------:R-:W-:Y:S04]  /*2b60*/  STL.64 [R1+0x348], R154 ;  /* 0x0003489a01007387 */ /* 0x000fe80000100a00 */
[----:B------:R0:W-:Y:S04]  /*2b70*/  STL.64 [R1+0x340], R152 ;  /* 0x0003409801007387 */ /* 0x0001e80000100a00 */
[----:B0-----:R-:W2:Y:S04]  /*2b80*/  LDL.LU.64 R152, [R1+0x120] ;  /* 0x0001200001987983 */ /* 0x001ea80000300a00 */
[----:B------:R-:W2:Y:S04]  /*2b90*/  LDL.LU.64 R154, [R1+0x128] ;  /* 0x00012800019a7983 */ /* 0x000ea80000300a00 */
[----:B------:R-:W2:Y:S04]  /*2ba0*/  LDL.LU.64 R156, [R1+0x130] ;  /* 0x00013000019c7983 */ /* 0x000ea80000300a00 */
[----:B------:R-:W2:Y:S04]  /*2bb0*/  LDL.LU.64 R158, [R1+0x138] ;  /* 0x00013800019e7983 */ /* 0x000ea80000300a00 */
        /* <DEDUP_REMOVED lines=15> */
[----:B------:R-:W2:Y:S01]  /*2cb0*/  LDL.LU.64 R222, [R1+0xb8] ;  /* 0x0000b80001de7983 */ /* 0x000ea20000300a00 */
[----:B------:R-:W-:-:S02]  /*2cc0*/  ULEA UR5, UR4, UR7, 0xa ;  /* 0x0000000704057291 */ /* 0x000fc4000f8e503f */
[----:B------:R-:W-:Y:S01]  /*2cd0*/  UIMAD UR10, UR4, 0x160, UR39 ;  /* 0x00000160040a78a4 */ /* 0x000fe2000f8e0227 */
[----:B------:R-:W-:Y:S01]  /*2ce0*/  UMOV UR9, 0xc0000010 ;  /* 0xc000001000097882 */ /* 0x000fe20000000000 */
[----:B------:R-:W-:Y:S02]  /*2cf0*/  UMOV UR11, 0xc0000010 ;  /* 0xc0000010000b7882 */ /* 0x000fe40000000000 */
[----:B------:R-:W-:Y:S01]  /*2d00*/  UIADD3 UR14, UR10, 0x20, URZ ;  /* 0x000000200a0e7890 */ /* 0x000fe2000fffe03f */
[----:B------:R-:W-:Y:S01]  /*2d10*/  UMOV UR8, UR5 ;  /* 0x0000000500087c82 */ /* 0x000fe20008000000 */
[----:B------:R-:W-:Y:S01]  /*2d20*/  UMOV UR13, UR9 ;  /* 0x00000009000d7c82 */ /* 0x000fe20008000000 */
[----:B------:R-:W-:Y:S01]  /*2d30*/  UMOV UR12, UR8 ;  /* 0x00000008000c7c82 */ /* 0x000fe20008000000 */
[----:B------:R-:W-:Y:S01]  /*2d40*/  UMOV UR15, 0xc0000010 ;  /* 0xc0000010000f7882 */ /* 0x000fe20000000000 */
[----:B------:R-:W-:Y:S01]  /*2d50*/  UIADD3 UR18, UR10, 0x40, URZ ;  /* 0x000000400a127890 */ /* 0x000fe2000fffe03f */
[----:B------:R-:W-:Y:S01]  /*2d60*/  UMOV UR16, UR8 ;  /* 0x0000000800107c82 */ /* 0x000fe20008000000 */
[----:B------:R-:W-:Y:S01]  /*2d70*/  UMOV UR17, UR9 ;  /* 0x0000000900117c82 */ /* 0x000fe20008000000 */
[----:B------:R-:W-:Y:S01]  /*2d80*/  UMOV UR19, 0xc0000010 ;  /* 0xc000001000137882 */ /* 0x000fe20000000000 */
[----:B---3--:R-:W-:-:S06]  /*2d90*/  WARPGROUP.ARRIVE ;  /* 0x00000000000079c5 */ /* 0x008fcc0000000000 */
[----:B------:R-:W-:Y:S03]  /*2da0*/  HGMMA.64x16x16.F32 R88, gdesc[UR8], R88, gsb0 ;  /* 0x00200000085879f0 */ /* 0x000fe60008000858 */
[----:B------:R-:W-:Y:S02]  /*2db0*/  WARPGROUP.DEPBAR.LE gsb0, 0x0 ;  /* 0x00008000000079c5 */ /* 0x000fe40000010000 */
[----:B----4-:R-:W-:Y:S01]  /*2dc0*/  WARPGROUP.ARRIVE ;  /* 0x00000000000079c5 */ /* 0x010fe20000000000 */
[----:B------:R-:W-:Y:S01]  /*2dd0*/  UIADD3 UR22, UR10, 0x60, URZ ;  /* 0x000000600a167890 */ /* 0x000fe2000fffe03f */
[----:B------:R-:W-:Y:S04]  /*2de0*/  STL.64 [R1+0x220], R88 ;  /* 0x0002205801007387 */ /* 0x000fe80000100a00 */
[----:B------:R-:W-:Y:S01]  /*2df0*/  HGMMA.64x16x16.F32 R120, gdesc[UR12], R120, gsb0 ;  /* 0x002000000c7879f0 */ /* 0x000fe20008000878 */
[----:B------:R-:W-:Y:S01]  /*2e00*/  UMOV UR20, UR8 ;  /* 0x0000000800147c82 */ /* 0x000fe20008000000 */
[----:B------:R-:W-:Y:S01]  /*2e10*/  UMOV UR21, UR9 ;  /* 0x0000000900157c82 */ /* 0x000fe20008000000 */
[----:B------:R-:W-:Y:S01]  /*2e20*/  UMOV UR23, 0xc0000010 ;  /* 0xc000001000177882 */ /* 0x000fe20000000000 */
[----:B------:R-:W-:Y:S01]  /*2e30*/  UIADD3 UR26, UR10, 0x80, URZ ;  /* 0x000000800a1a7890 */ /* 0x000fe2000fffe03f */
[----:B------:R-:W-:Y:S01]  /*2e40*/  STL.64 [R1+0x228], R90 ;  /* 0x0002285a01007387 */ /* 0x000fe20000100a00 */
        /* <DEDUP_REMOVED lines=9> */
[----:B------:R0:W-:Y:S01]  /*2ee0*/  STL.64 [R1+0x238], R94 ;  /* 0x0002385e01007387 */ /* 0x0001e20000100a00 */
        /* <DEDUP_REMOVED lines=12> */
[----:B0-----:R-:W3:Y:S01]  /*2fb0*/  LDL.LU.64 R94, [R1+0x398] ;  /* 0x00039800015e7983 */ /* 0x001ee20000300a00 */
[----:B------:R-:W-:Y:S01]  /*2fc0*/  UMOV UR48, UR8 ;  /* 0x0000000800307c82 */ /* 0x000fe20008000000 */
[----:B------:R-:W-:Y:S01]  /*2fd0*/  UMOV UR49, UR9 ;  /* 0x0000000900317c82 */ /* 0x000fe20008000000 */
[----:B------:R-:W-:Y:S01]  /*2fe0*/  UMOV UR51, 0xc0000010 ;  /* 0xc000001000337882 */ /* 0x000fe20000000000 */
[----:B------:R-:W-:Y:S01]  /*2ff0*/  UIADD3 UR54, UR10, 0x140, URZ ;  /* 0x000001400a367890 */ /* 0x000fe2000fffe03f */
[----:B------:R-:W3:Y:S01]  /*3000*/  LDL.LU.64 R92, [R1+0x390] ;  /* 0x00039000015c7983 */ /* 0x000ee20000300a00 */
[----:B------:R-:W-:Y:S01]  /*3010*/  UMOV UR52, UR8 ;  /* 0x0000000800347c82 */ /* 0x000fe20008000000 */
[----:B------:R-:W-:Y:S01]  /*3020*/  UMOV UR53, UR9 ;  /* 0x0000000900357c82 */ /* 0x000fe20008000000 */
[----:B------:R-:W-:Y:S01]  /*3030*/  UMOV UR55, 0xc0000010 ;  /* 0xc000001000377882 */ /* 0x000fe20000000000 */
[----:B------:R-:W-:Y:S01]  /*3040*/  UIADD3 UR12, UR5, 0x100, URZ ;  /* 0x00000100050c7890 */ /* 0x000fe2000fffe03f */
[----:B------:R-:W3:Y:S04]  /*3050*/  LDL.LU.64 R90, [R1+0x388] ;  /* 0x00038800015a7983 */ /* 0x000ee80000300a00 */
[----:B------:R-:W3:Y:S01]  /*3060*/  LDL.LU.64 R88, [R1+0x380] ;  /* 0x0003800001587983 */ /* 0x000ee20000300a00 */
[----:B------:R-:W-:-:S02]  /*3070*/  WARPGROUP.DEPBAR.LE gsb0, 0x0 ;  /* 0x00008000000079c5 */ /* 0x000fc40000010000 */
[----:B--2---:R-:W-:Y:S01]  /*3080*/  WARPGROUP.ARRIVE ;  /* 0x00000000000079c5 */ /* 0x004fe20000000000 */
[----:B------:R-:W-:Y:S04]  /*3090*/  STL.64 [R1+0x1a0], R120 ;  /* 0x0001a07801007387 */ /* 0x000fe80000100a00 */
[----:B------:R-:W-:Y:S01]  /*30a0*/  STL.64 [R1+0x1a8], R122 ;  /* 0x0001a87a01007387 */ /* 0x000fe20000100a00 */
[----:B------:R-:W-:Y:S03]  /*30b0*/  HGMMA.64x16x16.F32 R152, gdesc[UR16], R152, gsb0 ;  /* 0x00200000109879f0 */ /* 0x000fe60008000898 */
[----:B------:R-:W-:Y:S04]  /*30c0*/  STL.64 [R1+0x1b0], R124 ;  /* 0x0001b07c01007387 */ /* 0x000fe80000100a00 */
[----:B------:R0:W-:Y:S04]  /*30d0*/  STL.64 [R1+0x1b8], R126 ;  /* 0x0001b87e01007387 */ /* 0x0001e80000100a00 */
[----:B0-----:R-:W2:Y:S04]  /*30e0*/  LDL.LU.64 R126, [R1+0x378] ;  /* 0x00037800017e7983 */ /* 0x001ea80000300a00 */
[----:B------:R-:W2:Y:S04]  /*30f0*/  LDL.LU.64 R124, [R1+0x370] ;  /* 0x00037000017c7983 */ /* 0x000ea80000300a00 */
[----:B------:R-:W2:Y:S04]  /*3100*/  LDL.LU.64 R122, [R1+0x368] ;  /* 0x00036800017a7983 */ /* 0x000ea80000300a00 */
[----:B------:R-:W2:Y:S01]  /*3110*/  LDL.LU.64 R120, [R1+0x360] ;  /* 0x0003600001787983 */ /* 0x000ea20000300a00 */
[----:B------:R-:W-:-:S02]  /*3120*/  WARPGROUP.DEPBAR.LE gsb0, 0x0 ;  /* 0x00008000000079c5 */ /* 0x000fc40000010000 */
[----:B------:R-:W-:Y:S01]  /*3130*/  WARPGROUP.ARRIVE ;  /* 0x00000000000079c5 */ /* 0x000fe20000000000 */
[----:B------:R-:W-:Y:S04]  /*3140*/  STL.64 [R1+0x120], R152 ;  /* 0x0001209801007387 */ /* 0x000fe80000100a00 */
[----:B------:R-:W-:Y:S01]  /*3150*/  STL.64 [R1+0x128], R154 ;  /* 0x0001289a01007387 */ /* 0x000fe20000100a00 */
[----:B------:R-:W-:Y:S03]  /*3160*/  HGMMA.64x16x16.F32 R216, gdesc[UR20], R216, gsb0 ;  /* 0x0020000014d879f0 */ /* 0x000fe600080008d8 */
[----:B------:R-:W-:Y:S04]  /*3170*/  STL.64 [R1+0x130], R156 ;  /* 0x0001309c01007387 */ /* 0x000fe80000100a00 */
[----:B------:R0:W-:Y:S04]  /*3180*/  STL.64 [R1+0x138], R158 ;  /* 0x0001389e01007387 */ /* 0x0001e80000100a00 */
[----:B0-----:R-:W4:Y:S04]  /*3190*/  LDL.LU.64 R158, [R1+0x358] ;  /* 0x00035800019e7983 */ /* 0x001f280000300a00 */
[----:B------:R-:W4:Y:S04]  /*31a0*/  LDL.LU.64 R156, [R1+0x350] ;  /* 0x00035000019c7983 */ /* 0x000f280000300a00 */
[----:B------:R-:W4:Y:S04]  /*31b0*/  LDL.LU.64 R154, [R1+0x348] ;  /* 0x00034800019a7983 */ /* 0x000f280000300a00 */
[----:B------:R-:W4:Y:S01]  /*31c0*/  LDL.LU.64 R152, [R1+0x340] ;  /* 0x0003400001987983 */ /* 0x000f220000300a00 */
[----:B------:R-:W-:-:S02]  /*31d0*/  WARPGROUP.DEPBAR.LE gsb0, 0x0 ;  /* 0x00008000000079c5 */ /* 0x000fc40000010000 */
[----:B------:R-:W-:Y:S01]  /*31e0*/  WARPGROUP.ARRIVE ;  /* 0x00000000000079c5 */ /* 0x000fe20000000000 */
[----:B------:R0:W-:Y:S04]  /*31f0*/  STL.64 [R1+0xa0], R216 ;  /* 0x0000a0d801007387 */ /* 0x0001e80000100a00 */
[----:B------:R1:W-:Y:S01]  /*3200*/  STL.64 [R1+0xa8], R218 ;  /* 0x0000a8da01007387 */ /* 0x0003e20000100a00 */
[----:B------:R-:W-:Y:S03]  /*3210*/  HGMMA.64x16x16.F32 R184, gdesc[UR24], R184, gsb0 ;  /* 0x0020000018b879f0 */ /* 0x000fe600080008b8 */
[----:B------:R1:W-:Y:S04]  /*3220*/  STL.64 [R1+0xb0], R220 ;  /* 0x0000b0dc01007387 */ /* 0x0003e80000100a00 */
[----:B------:R1:W-:Y:S04]  /*3230*/  STL.64 [R1+0xb8], R222 ;  /* 0x0000b8de01007387 */ /* 0x0003e80000100a00 */
[----:B0-----:R-:W3:Y:S04]  /*3240*/  LDL.LU.64 R216, [R1+0x80] ;  /* 0x0000800001d87983 */ /* 0x001ee80000300a00 */
[----:B-1----:R-:W3:Y:S04]  /*3250*/  LDL.LU.64 R218, [R1+0x88] ;  /* 0x0000880001da7983 */ /* 0x002ee80000300a00 */
[----:B------:R-:W3:Y:S01]  /*3260*/  LDL.LU.64 R220, [R1+0x90] ;  /* 0x0000900001dc7983 */ /* 0x000ee20000300a00 */
[----:B------:R-:W-:-:S02]  /*3270*/  WARPGROUP.DEPBAR.LE gsb0, 0x0 ;  /* 0x00008000000079c5 */ /* 0x000fc40000010000 */
[----:B-----5:R-:W-:-:S06]  /*3280*/  WARPGROUP.ARRIVE ;  /* 0x00000000000079c5 */ /* 0x020fcc0000000000 */
[----:B------:R-:W-:Y:S03]  /*3290*/  HGMMA.64x16x16.F32 R208, gdesc[UR28], R208, gsb0 ;  /* 0x002000001cd079f0 */ /* 0x000fe600080008d0 */
[----:B------:R-:W-:Y:S02]  /*32a0*/  WARPGROUP.DEPBAR.LE gsb0, 0x0 ;  /* 0x00008000000079c5 */ /* 0x000fe40000010000 */
[----:B------:R-:W-:-:S06]  /*32b0*/  WARPGROUP.ARRIVE ;  /* 0x00000000000079c5 */ /* 0x000fcc0000000000 */
        /* <DEDUP_REMOVED lines=12> */
[----:B------:R-:W-:Y:S01]  /*3380*/  HGMMA.64x16x16.F32 R48, gdesc[UR52], R48, gsb0 ;  /* 0x00200000343079f0 */ /* 0x000fe20008000830 */
[----:B------:R-:W-:Y:S01]  /*3390*/  UMOV UR52, UR12 ;  /* 0x0000000c00347c82 */ /* 0x000fe20008000000 */
[----:B------:R-:W-:Y:S01]  /*33a0*/  UMOV UR53, 0xc0000010 ;  /* 0xc000001000357882 */ /* 0x000fe20000000000 */
[----:B------:R0:W-:Y:S04]  /*33b0*/  STL.64 [R1+0x20], R184 ;  /* 0x000020b801007387 */ /* 0x0001e80000100a00 */
[----:B------:R1:W-:Y:S04]  /*33c0*/  STL.64 [R1+0x28], R186 ;  /* 0x000028ba01007387 */ /* 0x0003e80000100a00 */
[----:B------:R1:W-:Y:S01]  /*33d0*/  STL.64 [R1+0x30], R188 ;  /* 0x000030bc01007387 */ /* 0x0003e20000100a00 */
[----:B------:R-:W-:-:S02]  /*33e0*/  WARPGROUP.DEPBAR.LE gsb0, 0x0 ;  /* 0x00008000000079c5 */ /* 0x000fc40000010000 */
[----:B------:R-:W-:-:S06]  /*33f0*/  WARPGROUP.ARRIVE ;  /* 0x00000000000079c5 */ /* 0x000fcc0000000000 */
[----:B------:R-:W-:Y:S01]  /*3400*/  HGMMA.64x16x16.F32 R40, gdesc[UR52], R40, gsb0 ;  /* 0x00200000342879f0 */ /* 0x000fe20008000828 */
[----:B------:R1:W-:Y:S04]  /*3410*/  STL.64 [R1+0x38], R190 ;  /* 0x000038be01007387 */ /* 0x0003e80000100a00 */
[----:B------:R-:W3:Y:S04]  /*3420*/  LDL.LU.64 R222, [R1+0x98] ;  /* 0x0000980001de7983 */ /* 0x000ee80000300a00 */
[----:B0-----:R-:W2:Y:S04]  /*3430*/  LDL.LU.64 R184, [R1+0x100] ;  /* 0x0001000001b87983 */ /* 0x001ea80000300a00 */
[----:B-1----:R-:W2:Y:S04]  /*3440*/  LDL.LU.64 R186, [R1+0x108] ;  /* 0x0001080001ba7983 */ /* 0x002ea80000300a00 */
[----:B------:R-:W2:Y:S04]  /*3450*/  LDL.LU.64 R188, [R1+0x110] ;  /* 0x0001100001bc7983 */ /* 0x000ea80000300a00 */
[----:B------:R-:W2:Y:S04]  /*3460*/  LDL.LU.64 R190, [R1+0x118] ;  /* 0x0001180001be7983 */ /* 0x000ea80000300a00 */
[----:B------:R-:W-:Y:S04]  /*3470*/  STL.64 [R1+0x298], R214 ;  /* 0x000298d601007387 */ /* 0x000fe80000100a00 */
[----:B------:R-:W-:Y:S04]  /*3480*/  STL.64 [R1+0x290], R212 ;  /* 0x000290d401007387 */ /* 0x000fe80000100a00 */
[----:B------:R-:W-:Y:S04]  /*3490*/  STL.64 [R1+0x288], R210 ;  /* 0x000288d201007387 */ /* 0x000fe80000100a00 */
[----:B------:R0:W-:Y:S04]  /*34a0*/  STL.64 [R1+0x280], R208 ;  /* 0x000280d001007387 */ /* 0x0001e80000100a00 */
[----:B0-----:R-:W4:Y:S04]  /*34b0*/  LDL.LU.64 R208, [R1] ;  /* 0x0000000001d07983 */ /* 0x001f280000300a00 */
[----:B------:R-:W4:Y:S04]  /*34c0*/  LDL.LU.64 R210, [R1+0x8] ;  /* 0x0000080001d27983 */ /* 0x000f280000300a00 */
[----:B------:R-:W4:Y:S04]  /*34d0*/  LDL.LU.64 R212, [R1+0x10] ;  /* 0x0000100001d47983 */ /* 0x000f280000300a00 */
[----:B------:R-:W4:Y:S01]  /*34e0*/  LDL.LU.64 R214, [R1+0x18] ;  /* 0x0000180001d67983 */ /* 0x000f220000300a00 */
[----:B------:R-:W-:-:S02]  /*34f0*/  WARPGROUP.DEPBAR.LE gsb0, 0x0 ;  /* 0x00008000000079c5 */ /* 0x000fc40000010000 */
[----:B------:R-:W-:Y:S01]  /*3500*/  WARPGROUP.ARRIVE ;  /* 0x00000000000079c5 */ /* 0x000fe20000000000 */
[----:B------:R-:W-:Y:S01]  /*3510*/  UMOV UR48, UR52 ;  /* 0x0000003400307c82 */ /* 0x000fe20008000000 */
[----:B------:R-:W-:-:S04]  /*3520*/  UMOV UR49, UR53 ;  /* 0x0000003500317c82 */ /* 0x000fc80008000000 */
[----:B------:R-:W-:Y:S01]  /*3530*/  HGMMA.64x16x16.F32 R72, gdesc[UR48], R72, gsb0 ;  /* 0x00200000304879f0 */ /* 0x000fe20008000848 */
[----:B------:R-:W-:Y:S01]  /*3540*/  UMOV UR44, UR52 ;  /* 0x00000034002c7c82 */ /* 0x000fe20008000000 */
[----:B------:R-:W-:Y:S01]  /*3550*/  UMOV UR45, UR53 ;  /* 0x00000035002d7c82 */ /* 0x000fe20008000000 */
[----:B------:R-:W-:Y:S02]  /*3560*/  WARPGROUP.DEPBAR.LE gsb0, 0x0 ;  /* 0x00008000000079c5 */ /* 0x000fe40000010000 */
[----:B------:R-:W-:-:S06]  /*3570*/  WARPGROUP.ARRIVE ;  /* 0x00000000000079c5 */ /* 0x000fcc0000000000 */
        /* <DEDUP_REMOVED lines=19> */
[----:B----4-:R-:W-:-:S06]  /*36b0*/  WARPGROUP.ARRIVE ;  /* 0x00000000000079c5 */ /* 0x010fcc0000000000 */
[----:B------:R-:W-:Y:S01]  /*36c0*/  HGMMA.64x16x16.F32 R208, gdesc[UR24], R208, gsb0 ;  /* 0x0020000018d079f0 */ /* 0x000fe200080008d0 */
[----:B------:R-:W-:Y:S01]  /*36d0*/  UMOV UR20, UR52 ;  /* 0x0000003400147c82 */ /* 0x000fe20008000000 */
[----:B------:R-:W-:Y:S01]  /*36e0*/  UMOV UR21, UR53 ;  /* 0x0000003500157c82 */ /* 0x000fe20008000000 */
[----:B------:R-:W-:Y:S02]  /*36f0*/  WARPGROUP.DEPBAR.LE gsb0, 0x0 ;  /* 0x00008000000079c5 */ /* 0x000fe40000010000 */
[----:B---3--:R-:W-:-:S06]  /*3700*/  WARPGROUP.ARRIVE ;  /* 0x00000000000079c5 */ /* 0x008fcc0000000000 */
[----:B------:R-:W-:Y:S01]  /*3710*/  HGMMA.64x16x16.F32 R216, gdesc[UR20], R216, gsb0 ;  /* 0x0020000014d879f0 */ /* 0x000fe200080008d8 */
[----:B------:R-:W-:Y:S01]  /*3720*/  UMOV UR16, UR52 ;  /* 0x0000003400107c82 */ /* 0x000fe20008000000 */
[----:B------:R-:W-:Y:S01]  /*3730*/  UMOV UR17, UR53 ;  /* 0x0000003500117c82 */ /* 0x000fe20008000000 */
[----:B------:R-:W-:Y:S04]  /*3740*/  STL.64 [R1+0x2b8], R182 ;  /* 0x0002b8b601007387 */ /* 0x000fe80000100a00 */
[----:B------:R-:W-:Y:S04]  /*3750*/  STL.64 [R1+0x2b0], R180 ;  /* 0x0002b0b401007387 */ /* 0x000fe80000100a00 */
[----:B------:R-:W-:Y:S01]  /*3760*/  STL.64 [R1+0x2a8], R178 ;  /* 0x0002a8b201007387 */ /* 0x000fe20000100a00 */
[----:B------:R-:W-:-:S02]  /*3770*/  WARPGROUP.DEPBAR.LE gsb0, 0x0 ;  /* 0x00008000000079c5 */ /* 0x000fc40000010000 */
[----:B--2---:R-:W-:-:S06]  /*3780*/  WARPGROUP.ARRIVE ;  /* 0x00000000000079c5 */ /* 0x004fcc0000000000 */
[----:B------:R-:W-:Y:S01]  /*3790*/  HGMMA.64x16x16.F32 R184, gdesc[UR16], R184, gsb0 ;  /* 0x0020000010b879f0 */ /* 0x000fe200080008b8 */
[----:B------:R-:W-:Y:S04]  /*37a0*/  STL.64 [R1+0x2a0], R176 ;  /* 0x0002a0b001007387 */ /* 0x000fe80000100a00 */
        /* <DEDUP_REMOVED lines=8> */
[----:B------:R-:W-:Y:S04]  /*3830*/  STL.64 [R1], R208 ;  /* 0x000000d001007387 */ /* 0x000fe80000100a00 */
[----:B------:R-:W-:Y:S04]  /*3840*/  STL.64 [R1+0x8], R210 ;  /* 0x000008d201007387 */ /* 0x000fe80000100a00 */
[----:B------:R-:W-:Y:S04]  /*3850*/  STL.64 [R1+0x10], R212 ;  /* 0x000010d401007387 */ /* 0x000fe80000100a00 */
[----:B------:R-:W-:Y:S04]  /*3860*/  STL.64 [R1+0x18], R214 ;  /* 0x000018d601007387 */ /* 0x000fe80000100a00 */
[----:B------:R-:W-:Y:S01]  /*3870*/  STL.64 [R1+0x80], R216 ;  /* 0x000080d801007387 */ /* 0x000fe20000100a00 */
[----:B------:R-:W-:-:S03]  /*3880*/  WARPGROUP.DEPBAR.LE gsb0, 0x0 ;  /* 0x00008000000079c5 */ /* 0x000fc60000010000 */
[----:B------:R-:W-:Y:S04]  /*3890*/  STL.64 [R1+0x88], R218 ;  /* 0x000088da01007387 */ /* 0x000fe80000100a00 */
[----:B------:R-:W-:Y:S04]  /*38a0*/  STL.64 [R1+0x90], R220 ;  /* 0x000090dc01007387 */ /* 0x000fe80000100a00 */
[----:B------:R-:W-:Y:S04]  /*38b0*/  STL.64 [R1+0x98], R222 ;  /* 0x000098de01007387 */ /* 0x000fe80000100a00 */
[----:B------:R0:W-:Y:S04]  /*38c0*/  STL.64 [R1+0x100], R184 ;  /* 0x000100b801007387 */ /* 0x0001e80000100a00 */
[----:B------:R1:W-:Y:S04]  /*38d0*/  STL.64 [R1+0x108], R186 ;  /* 0x000108ba01007387 */ /* 0x0003e80000100a00 */
[----:B------:R2:W-:Y:S04]  /*38e0*/  STL.64 [R1+0x110], R188 ;  /* 0x000110bc01007387 */ /* 0x0005e80000100a00 */
[----:B------:R3:W-:Y:S04]  /*38f0*/  STL.64 [R1+0x118], R190 ;  /* 0x000118be01007387 */ /* 0x0007e80000100a00 */
[----:B0-----:R-:W4:Y:S04]  /*3900*/  LDL.LU.64 R184, [R1+0x180] ;  /* 0x0001800001b87983 */ /* 0x001f280000300a00 */
[----:B-1----:R-:W4:Y:S04]  /*3910*/  LDL.LU.64 R186, [R1+0x188] ;  /* 0x0001880001ba7983 */ /* 0x002f280000300a00 */
[----:B--2---:R-:W4:Y:S04]  /*3920*/  LDL.LU.64 R188, [R1+0x190] ;  /* 0x0001900001bc7983 */ /* 0x004f280000300a00 */
[----:B---3--:R-:W4:Y:S04]  /*3930*/  LDL.LU.64 R190, [R1+0x198] ;  /* 0x0001980001be7983 */ /* 0x008f280000300a00 */
[----:B------:R-:W2:Y:S04]  /*3940*/  LDL.LU.64 R216, [R1+0x200] ;  /* 0x0002000001d87983 */ /* 0x000ea80000300a00 */
[----:B------:R-:W2:Y:S04]  /*3950*/  LDL.LU.64 R218, [R1+0x208] ;  /* 0x0002080001da7983 */ /* 0x000ea80000300a00 */
[----:B------:R-:W2:Y:S04]  /*3960*/  LDL.LU.64 R220, [R1+0x210] ;  /* 0x0002100001dc7983 */ /* 0x000ea80000300a00 */
[----:B------:R-:W2:Y:S04]  /*3970*/  LDL.LU.64 R222, [R1+0x218] ;  /* 0x0002180001de7983 */ /* 0x000ea80000300a00 */
[----:B------:R-:W3:Y:S04]  /*3980*/  LDL.LU.64 R208, [R1+0x1e0] ;  /* 0x0001e00001d07983 */ /* 0x000ee80000300a00 */
        /* <DEDUP_REMOVED lines=14> */
[----:B------:R-:W3:Y:S01]  /*3a70*/  LDL.LU.64 R118, [R1+0x78] ;  /* 0x0000780001767983 */ /* 0x000ee20000300a00 */
[----:B------:R-:W-:Y:S01]  /*3a80*/  UMOV UR12, UR52 ;  /* 0x00000034000c7c82 */ /* 0x000fe20008000000 */
[----:B------:R-:W-:Y:S01]  /*3a90*/  UMOV UR13, UR53 ;  /* 0x00000035000d7c82 */ /* 0x000fe20008000000 */
[----:B------:R-:W-:Y:S01]  /*3aa0*/  UMOV UR8, UR52 ;  /* 0x0000003400087c82 */ /* 0x000fe20008000000 */
[----:B------:R-:W-:Y:S01]  /*3ab0*/  UMOV UR9, UR53 ;  /* 0x0000003500097c82 */ /* 0x000fe20008000000 */
[----:B------:R-:W-:Y:S01]  /*3ac0*/  UIADD3 UR16, UR5, 0x200, URZ ;  /* 0x0000020005107890 */ /* 0x000fe2000fffe03f */
[----:B----4-:R-:W-:-:S06]  /*3ad0*/  WARPGROUP.ARRIVE ;  /* 0x00000000000079c5 */ /* 0x010fcc0000000000 */
[----:B------:R-:W-:Y:S03]  /*3ae0*/  HGMMA.64x16x16.F32 R184, gdesc[UR12], R184, gsb0 ;  /* 0x002000000cb879f0 */ /* 0x000fe600080008b8 */
[----:B------:R-:W-:Y:S02]  /*3af0*/  WARPGROUP.DEPBAR.LE gsb0, 0x0 ;  /* 0x00008000000079c5 */ /* 0x000fe40000010000 */
[----:B--2---:R-:W-:-:S06]  /*3b00*/  WARPGROUP.ARRIVE ;  /* 0x00000000000079c5 */ /* 0x004fcc0000000000 */
[----:B------:R-:W-:Y:S01]  /*3b10*/  HGMMA.64x16x16.F32 R216, gdesc[UR8], R216, gsb0 ;  /* 0x0020000008d879f0 */ /* 0x000fe200080008d8 */
[----:B------:R-:W-:Y:S01]  /*3b20*/  UMOV UR8, UR16 ;  /* 0x0000001000087c82 */ /* 0x000fe20008000000 */
[----:B------:R-:W-:Y:S01]  /*3b30*/  UMOV UR9, 0xc0000010 ;  /* 0xc000001000097882 */ /* 0x000fe20000000000 */
[----:B------:R-:W-:Y:S02]  /*3b40*/  WARPGROUP.DEPBAR.LE gsb0, 0x0 ;  /* 0x00008000000079c5 */ /* 0x000fe40000010000 */
[----:B---3--:R-:W-:-:S06]  /*3b50*/  WARPGROUP.ARRIVE ;  /* 0x00000000000079c5 */ /* 0x008fcc0000000000 */
        /* <DEDUP_REMOVED lines=48> */
[----:B------:R-:W-:Y:S01]  /*3e60*/  STL.64 [R1+0x180], R184 ;  /* 0x000180b801007387 */ /* 0x000fe20000100a00 */
[----:B------:R-:W-:Y:S02]  /*3e70*/  WARPGROUP.DEPBAR.LE gsb0, 0x0 ;  /* 0x00008000000079c5 */ /* 0x000fe40000010000 */
[----:B------:R-:W-:-:S06]  /*3e80*/  WARPGROUP.ARRIVE ;  /* 0x00000000000079c5 */ /* 0x000fcc0000000000 */
[----:B------:R-:W-:Y:S01]  /*3e90*/  HGMMA.64x16x16.F32 R32, gdesc[UR52], R32, gsb0 ;  /* 0x00200000342079f0 */ /* 0x000fe20008000820 */
[----:B------:R-:W-:Y:S04]  /*3ea0*/  STL.64 [R1+0x188], R186 ;  /* 0x000188ba01007387 */ /* 0x000fe80000100a00 */
[----:B------:R-:W-:Y:S04]  /*3eb0*/  STL.64 [R1+0x190], R188 ;  /* 0x000190bc01007387 */ /* 0x000fe80000100a00 */
[----:B------:R0:W-:Y:S01]  /*3ec0*/  STL.64 [R1+0x198], R190 ;  /* 0x000198be01007387 */ /* 0x0001e20000100a00 */
[----:B------:R-:W-:-:S03]  /*3ed0*/  UIADD3 UR5, UR5, 0x300, URZ ;  /* 0x0000030005057890 */ /* 0x000fc6000fffe03f */
[----:B0-----:R-:W2:Y:S04]  /*3ee0*/  LDL.LU.64 R190, [R1+0x338] ;  /* 0x0003380001be7983 */ /* 0x001ea80000300a00 */
[----:B------:R-:W2:Y:S04]  /*3ef0*/  LDL.LU.64 R188, [R1+0x330] ;  /* 0x0003300001bc7983 */ /* 0x000ea80000300a00 */
[----:B------:R-:W2:Y:S04]  /*3f00*/  LDL.LU.64 R186, [R1+0x328] ;  /* 0x0003280001ba7983 */ /* 0x000ea80000300a00 */
[----:B------:R-:W2:Y:S01]  /*3f10*/  LDL.LU.64 R184, [R1+0x320] ;  /* 0x0003200001b87983 */ /* 0x000ea20000300a00 */
[----:B------:R-:W-:Y:S01]  /*3f20*/  UMOV UR52, UR5 ;  /* 0x0000000500347c82 */ /* 0x000fe20008000000 */
[----:B------:R-:W-:Y:S01]  /*3f30*/  UMOV UR53, 0xc0000010 ;  /* 0xc000001000357882 */ /* 0x000fe20000000000 */
[----:B------:R-:W-:-:S02]  /*3f40*/  WARPGROUP.DEPBAR.LE gsb0, 0x0 ;  /* 0x00008000000079c5 */ /* 0x000fc40000010000 */
[----:B------:R-:W-:-:S06]  /*3f50*/  WARPGROUP.ARRIVE ;  /* 0x00000000000079c5 */ /* 0x000fcc0000000000 */
[----:B------:R-:W-:Y:S01]  /*3f60*/  HGMMA.64x16x16.F32 R24, gdesc[UR52], R24, gsb0 ;  /* 0x00200000341879f0 */ /* 0x000fe20008000818 */
[----:B------:R-:W-:Y:S04]  /*3f70*/  STL.64 [R1+0x200], R216 ;  /* 0x000200d801007387 */ /* 0x000fe80000100a00 */
[----:B------:R-:W-:Y:S04]  /*3f80*/  STL.64 [R1+0x208], R218 ;  /* 0x000208da01007387 */ /* 0x000fe80000100a00 */
[----:B------:R-:W-:Y:S04]  /*3f90*/  STL.64 [R1+0x210], R220 ;  /* 0x000210dc01007387 */ /* 0x000fe80000100a00 */
[----:B------:R0:W-:Y:S04]  /*3fa0*/  STL.64 [R1+0x218], R222 ;  /* 0x000218de01007387 */ /* 0x0001e80000100a00 */
[----:B0-----:R-:W3:Y:S04]  /*3fb0*/  LDL.LU.64 R222, [R1+0x318] ;  /* 0x0003180001de7983 */ /* 0x001ee80000300a00 */
[----:B------:R-:W3:Y:S04]  /*3fc0*/  LDL.LU.64 R220, [R1+0x310] ;  /* 0x0003100001dc7983 */ /* 0x000ee80000300a00 */
[----:B------:R-:W3:Y:S04]  /*3fd0*/  LDL.LU.64 R218, [R1+0x308] ;  /* 0x0003080001da7983 */ /* 0x000ee80000300a00 */
[----:B------:R-:W3:Y:S01]  /*3fe0*/  LDL.LU.64 R216, [R1+0x300] ;  /* 0x0003000001d87983 */ /* 0x000ee20000300a00 */
[----:B------:R-:W-:Y:S01]  /*3ff0*/  UMOV UR48, UR52 ;  /* 0x0000003400307c82 */ /* 0x000fe20008000000 */
[----:B------:R-:W-:Y:S01]  /*4000*/  UMOV UR49, UR53 ;  /* 0x0000003500317c82 */ /* 0x000fe20008000000 */
[----:B------:R-:W-:-:S02]  /*4010*/  WARPGROUP.DEPBAR.LE gsb0, 0x0 ;  /* 0x00008000000079c5 */ /* 0x000fc40000010000 */
[----:B------:R-:W-:-:S06]  /*4020*/  WARPGROUP.ARRIVE ;  /* 0x00000000000079c5 */ /* 0x000fcc0000000000 */
        /* <DEDUP_REMOVED lines=13> */
[----:B------:R0:W-:Y:S04]  /*4100*/  STL.64 [R1+0x60], R112 ;  /* 0x0000607001007387 */ /* 0x0001e80000100a00 */
[----:B------:R1:W-:Y:S04]  /*4110*/  STL.64 [R1+0x68], R114 ;  /* 0x0000687201007387 */ /* 0x0003e80000100a00 */
[----:B------:R4:W-:Y:S04]  /*4120*/  STL.64 [R1+0x70], R116 ;  /* 0x0000707401007387 */ /* 0x0009e80000100a00 */
[----:B------:R4:W-:Y:S04]  /*4130*/  STL.64 [R1+0x78], R118 ;  /* 0x0000787601007387 */ /* 0x0009e80000100a00 */
[----:B0-----:R-:W3:Y:S04]  /*4140*/  LDL.LU.64 R112, [R1+0x40] ;  /* 0x0000400001707983 */ /* 0x001ee80000300a00 */
[----:B-1----:R-:W3:Y:S04]  /*4150*/  LDL.LU.64 R114, [R1+0x48] ;  /* 0x0000480001727983 */ /* 0x002ee80000300a00 */
[----:B----4-:R-:W4:Y:S04]  /*4160*/  LDL.LU.64 R116, [R1+0x50] ;  /* 0x0000500001747983 */ /* 0x010f280000300a00 */
[----:B------:R-:W4:Y:S01]  /*4170*/  LDL.LU.64 R118, [R1+0x58] ;  /* 0x0000580001767983 */ /* 0x000f220000300a00 */
[----:B------:R-:W-:-:S02]  /*4180*/  WARPGROUP.DEPBAR.LE gsb0, 0x0 ;  /* 0x00008000000079c5 */ /* 0x000fc40000010000 */
[----:B------:R-:W-:Y:S01]  /*4190*/  WARPGROUP.ARRIVE ;  /* 0x00000000000079c5 */ /* 0x000fe20000000000 */
[----:B------:R-:W-:Y:S01]  /*41a0*/  UMOV UR44, UR52 ;  /* 0x00000034002c7c82 */ /* 0x000fe20008000000 */
[----:B------:R-:W-:Y:S01]  /*41b0*/  UMOV UR45, UR53 ;  /* 0x00000035002d7c82 */ /* 0x000fe20008000000 */
[----:B------:R-:W4:Y:S03]  /*41c0*/  LDL.LU.64 R144, [R1+0xc0] ;  /* 0x0000c00001907983 */ /* 0x000f260000300a00 */
[----:B------:R-:W-:Y:S01]  /*41d0*/  HGMMA.64x16x16.F32 R88, gdesc[UR44], R88, gsb0 ;  /* 0x002000002c5879f0 */ /* 0x000fe20008000858 */
[----:B------:R-:W4:Y:S04]  /*41e0*/  LDL.LU.64 R146, [R1+0xc8] ;  /* 0x0000c80001927983 */ /* 0x000f280000300a00 */
[----:B------:R-:W4:Y:S04]  /*41f0*/  LDL.LU.64 R148, [R1+0xd0] ;  /* 0x0000d00001947983 */ /* 0x000f280000300a00 */
[----:B------:R-:W4:Y:S01]  /*4200*/  LDL.LU.64 R150, [R1+0xd8] ;  /* 0x0000d80001967983 */ /* 0x000f220000300a00 */
[----:B------:R-:W-:Y:S01]  /*4210*/  UMOV UR40, UR52 ;  /* 0x0000003400287c82 */ /* 0x000fe20008000000 */
[----:B------:R-:W-:-:S02]  /*4220*/  UMOV UR41, UR53 ;  /* 0x0000003500297c82 */ /* 0x000fc40008000000 */
[----:B------:R-:W4:Y:S04]  /*4230*/  LDL.LU.64 R176, [R1+0x140] ;  /* 0x0001400001b07983 */ /* 0x000f280000300a00 */
        /* <DEDUP_REMOVED lines=9> */
[----:B------:R-:W-:-:S02]  /*42d0*/  WARPGROUP.DEPBAR.LE gsb0, 0x0 ;  /* 0x00008000000079c5 */ /* 0x000fc40000010000 */
[----:B------:R-:W-:-:S06]  /*42e0*/  WARPGROUP.ARRIVE ;  /* 0x00000000000079c5 */ /* 0x000fcc0000000000 */
[----:B------:R-:W-:Y:S03]  /*42f0*/  HGMMA.64x16x16.F32 R120, gdesc[UR40], R120, gsb0 ;  /* 0x00200000287879f0 */ /* 0x000fe60008000878 */
[----:B------:R-:W-:Y:S02]  /*4300*/  WARPGROUP.DEPBAR.LE gsb0, 0x0 ;  /* 0x00008000000079c5 */ /* 0x000fe40000010000 */
[----:B------:R-:W-:-:S06]  /*4310*/  WARPGROUP.ARRIVE ;  /* 0x00000000000079c5 */ /* 0x000fcc0000000000 */
[----:B------:R-:W-:Y:S01]  /*4320*/  HGMMA.64x16x16.F32 R152, gdesc[UR32], R152, gsb0 ;  /* 0x00200000209879f0 */ /* 0x000fe20008000898 */
[----:B------:R-:W-:Y:S01]  /*4330*/  UMOV UR28, UR52 ;  /* 0x00000034001c7c82 */ /* 0x000fe20008000000 */
[----:B------:R-:W-:Y:S01]  /*4340*/  UMOV UR29, UR53 ;  /* 0x00000035001d7c82 */ /* 0x000fe20008000000 */
[----:B------:R-:W-:Y:S02]  /*4350*/  WARPGROUP.DEPBAR.LE gsb0, 0x0 ;  /* 0x00008000000079c5 */ /* 0x000fe40000010000 */
[----:B--2---:R-:W-:-:S06]  /*4360*/  WARPGROUP.ARRIVE ;  /* 0x00000000000079c5 */ /* 0x004fcc0000000000 */
        /* <DEDUP_REMOVED lines=23> */
[----:B------:R-:W-:Y:S04]  /*44e0*/  STL.64 [R1+0x40], R112 ;  /* 0x0000407001007387 */ /* 0x000fe80000100a00 */
[----:B------:R-:W-:Y:S04]  /*44f0*/  STL.64 [R1+0x48], R114 ;  /* 0x0000487201007387 */ /* 0x000fe80000100a00 */
[----:B------:R-:W-:Y:S01]  /*4500*/  STL.64 [R1+0x50], R116 ;  /* 0x0000507401007387 */ /* 0x000fe20000100a00 */
[----:B------:R-:W-:-:S02]  /*4510*/  WARPGROUP.DEPBAR.LE gsb0, 0x0 ;  /* 0x00008000000079c5 */ /* 0x000fc40000010000 */
[----:B------:R-:W-:-:S06]  /*4520*/  WARPGROUP.ARRIVE ;  /* 0x00000000000079c5 */ /* 0x000fcc0000000000 */
[----:B------:R-:W-:Y:S01]  /*4530*/  HGMMA.64x16x16.F32 R208, gdesc[UR8], R208, gsb0 ;  /* 0x0020000008d079f0 */ /* 0x000fe200080008d0 */
[----:B------:R0:W-:Y:S04]  /*4540*/  STL.64 [R1+0x58], R118 ;  /* 0x0000587601007387 */ /* 0x0001e80000100a00 */
[----:B0-----:R0:W5:Y:S04]  /*4550*/  LDL.LU.64 R118, [R1+0x2f8] ;  /* 0x0002f80001767983 */ /* 0x0011680000300a00 */
[----:B------:R0:W5:Y:S04]  /*4560*/  LDL.LU.64 R116, [R1+0x2f0] ;  /* 0x0002f00001747983 */ /* 0x0001680000300a00 */
[----:B------:R0:W5:Y:S04]  /*4570*/  LDL.LU.64 R114, [R1+0x2e8] ;  /* 0x0002e80001727983 */ /* 0x0001680000300a00 */
[----:B------:R0:W5:Y:S04]  /*4580*/  LDL.LU.64 R112, [R1+0x2e0] ;  /* 0x0002e00001707983 */ /* 0x0001680000300a00 */
[----:B------:R-:W-:Y:S04]  /*4590*/  STL.64 [R1+0xc0], R144 ;  /* 0x0000c09001007387 */ /* 0x000fe80000100a00 */
[----:B------:R-:W-:Y:S04]  /*45a0*/  STL.64 [R1+0xc8], R146 ;  /* 0x0000c89201007387 */ /* 0x000fe80000100a00 */
[----:B------:R-:W-:Y:S04]  /*45b0*/  STL.64 [R1+0xd0], R148 ;  /* 0x0000d09401007387 */ /* 0x000fe80000100a00 */
[----:B------:R1:W-:Y:S04]  /*45c0*/  STL.64 [R1+0xd8], R150 ;  /* 0x0000d89601007387 */ /* 0x0003e80000100a00 */
[----:B-1----:R0:W5:Y:S04]  /*45d0*/  LDL.LU.64 R150, [R1+0x2d8] ;  /* 0x0002d80001967983 */ /* 0x0021680000300a00 */
[----:B------:R0:W5:Y:S04]  /*45e0*/  LDL.LU.64 R148, [R1+0x2d0] ;  /* 0x0002d00001947983 */ /* 0x0001680000300a00 */
[----:B------:R0:W5:Y:S04]  /*45f0*/  LDL.LU.64 R146, [R1+0x2c8] ;  /* 0x0002c80001927983 */ /* 0x0001680000300a00 */
[----:B------:R0:W5:Y:S04]  /*4600*/  LDL.LU.64 R144, [R1+0x2c0] ;  /* 0x0002c00001907983 */ /* 0x0001680000300a00 */
[----:B------:R-:W-:Y:S04]  /*4610*/  STL.64 [R1+0x140], R176 ;  /* 0x000140b001007387 */ /* 0x000fe80000100a00 */
[----:B------:R-:W-:Y:S04]  /*4620*/  STL.64 [R1+0x148], R178 ;  /* 0x000148b201007387 */ /* 0x000fe80000100a00 */
[----:B------:R-:W-:Y:S04]  /*4630*/  STL.64 [R1+0x150], R180 ;  /* 0x000150b401007387 */ /* 0x000fe80000100a00 */
[----:B------:R1:W-:Y:S01]  /*4640*/  STL.64 [R1+0x158], R182 ;  /* 0x000158b601007387 */ /* 0x0003e20000100a00 */
[----:B------:R-:W-:-:S03]  /*4650*/  WARPGROUP.DEPBAR.LE gsb0, 0x0 ;  /* 0x00008000000079c5 */ /* 0x000fc60000010000 */
[----:B-1----:R0:W5:Y:S04]  /*4660*/  LDL.LU.64 R182, [R1+0x2b8] ;  /* 0x0002b80001b67983 */ /* 0x0021680000300a00 */
        /* <DEDUP_REMOVED lines=10> */
[----:B------:R0:W5:Y:S01]  /*4710*/  LDL.LU.64 R208, [R1+0x280] ;  /* 0x0002800001d07983 */ /* 0x0001620000300a00 */
[----:B------:R-:W-:Y:S05]  /*4720*/  @!P0 BRA `(.L_x_24) ;  /* 0x0000000000048947 */ /* 0x000fea0003800000 */
[----:B------:R-:W-:Y:S01]  /*4730*/  BPT.TRAP 0x1 ;  /* 0x000000040000795c */ /* 0x000fe20000300000 */
.L_x_24:
[----:B------:R-:W-:Y:S02]  /*4740*/  UISETP.GT.U32.AND UP0, UPT, UR57, 0x1, UPT ;  /* 0x000000013900788c */ /* 0x000fe4000bf04070 */
[----:B------:R-:W-:-:S04]  /*4750*/  ULEA UR5, UR6, UR38, 0x3 ;  /* 0x0000002606057291 */ /* 0x000fc8000f8e183f */
[----:B------:R-:W-:Y:S01]  /*4760*/  UIADD3 UR5, UR5, 0x50, URZ ;  /* 0x0000005005057890 */ /* 0x000fe2000fffe03f */
[----:B------:R-:W-:-:S03]  /*4770*/  PLOP3.LUT P1, PT, PT, PT, UP0, 0x80, 0x0 ;  /* 0x000000000000781c */ /* 0x000fc60003f2f008 */
[----:B------:R-:W-:-:S09]  /*4780*/  UPRMT UR5, URZ, 0x654, UR5 ;  /* 0x000006543f057896 */ /* 0x000fd20008000005 */
[----:B------:R-:W-:Y:S01]  /*4790*/  SYNCS.ARRIVE.TRANS64.RED.A1T0 RZ, [UR5], RZ ;  /* 0x000000ffffff79a7 */ /* 0x000fe20008100405 */
[----:B------:R-:W-:Y:S05]  /*47a0*/  @P1 BRA `(.L_x_25) ;  /* 0x0000000000041947 */ /* 0x000fea0003800000 */
[----:B------:R-:W-:Y:S01]  /*47b0*/  BPT.TRAP 0x1 ;  /* 0x000000040000795c */ /* 0x000fe20000300000 */
.L_x_25:
[----:B------:R-:W-:Y:S01]  /*47c0*/  UIADD3 UR4, UR4, 0x1, URZ ;  /* 0x0000000104047890 */ /* 0x000fe2000fffe03f */
[C---:B------:R-:W-:Y:S01]  /*47d0*/  ISETP.GT.AND P1, PT, R0.reuse, 0x1, PT ;  /* 0x000000010000780c */ /* 0x040fe20003f24270 */
[----:B------:R-:W-:Y:S01]  /*47e0*/  UIADD3 UR6, UR6, 0x1, URZ ;  /* 0x0000000106067890 */ /* 0x000fe2000fffe03f */
[----:B------:R-:W-:Y:S01]  /*47f0*/  VIADD R0, R0, 0xffffffff ;  /* 0xffffffff00007836 */ /* 0x000fe20000000000 */
[----:B------:R-:W-:Y:S02]  /*4800*/  UISETP.NE.AND UP0, UPT, UR4, 0xa, UPT ;  /* 0x0000000a0400788c */ /* 0x000fe4000bf05270 */
[----:B------:R-:W-:Y:S02]  /*4810*/  UISETP.NE.AND UP1, UPT, UR6, 0xa, UPT ;  /* 0x0000000a0600788c */ /* 0x000fe4000bf25270 */
[----:B------:R-:W-:Y:S02]  /*4820*/  USEL UR5, URZ, 0x1, UP0 ;  /* 0x000000013f057887 */ /* 0x000fe40008000000 */
[----:B------:R-:W-:-:S02]  /*4830*/  USEL UR4, UR4, URZ, UP0 ;  /* 0x0000003f04047287 */ /* 0x000fc40008000000 */
[----:B------:R-:W-:Y:S02]  /*4840*/  USEL UR6, UR6, URZ, UP1 ;  /* 0x0000003f06067287 */ /* 0x000fe40008800000 */
[----:B------:R-:W-:Y:S01]  /*4850*/  LOP3.LUT R3, R3, UR5, RZ, 0x3c, !PT ;  /* 0x0000000503037c12 */ /* 0x000fe2000f8e3cff */
[----:B------:R-:W-:Y:S09]  /*4860*/  @P1 BRA `(.L_x_26) ;  /* 0xffffffe0004c1947 */ /* 0x000ff2000383ffff */
.L_x_19:
[----:B01----:R-:W0:Y:S02]  /*4870*/  LDC R0, c[0x0][0x28c] ;  /* 0x0000a300ff007b82 */ /* 0x003e240000000800 */
[----:B0-----:R-:W-:-:S13]  /*4880*/  ISETP.GE.AND P1, PT, R0, 0x1, PT ;  /* 0x000000010000780c */ /* 0x001fda0003f26270 */
[----:B------:R-:W-:Y:S05]  /*4890*/  @!P1 BRA `(.L_x_27) ;  /* 0x0000000000389947 */ /* 0x000fea0003800000 */
[----:B------:R-:W-:Y:S05]  /*48a0*/  @!P0 BRA `(.L_x_28) ;  /* 0x0000000000048947 */ /* 0x000fea0003800000 */
[----:B------:R-:W-:Y:S01]  /*48b0*/  BPT.TRAP 0x1 ;  /* 0x000000040000795c */ /* 0x000fe20000300000 */
.L_x_28:
[----:B------:R-:W-:Y:S01]  /*48c0*/  VIADD R0, R5, UR58 ;  /* 0x0000003a05007c36 */ /* 0x000fe20008000000 */
[----:B------:R-:W-:-:S03]  /*48d0*/  UISETP.GT.U32.AND UP0, UPT, UR57, 0x1, UPT ;  /* 0x000000013900788c */ /* 0x000fc6000bf04070 */
[----:B------:R-:W-:-:S03]  /*48e0*/  IMAD.WIDE.U32 R4, R0, -0x33333333, RZ ;  /* 0xcccccccd00047825 */ /* 0x000fc600078e00ff */
[----:B------:R-:W-:Y:S02]  /*48f0*/  PLOP3.LUT P0, PT, PT, PT, UP0, 0x80, 0x0 ;  /* 0x000000000000781c */ /* 0x000fe40003f0f008 */
[----:B------:R-:W-:-:S05]  /*4900*/  SHF.R.U32.HI R4, RZ, 0x3, R5 ;  /* 0x00000003ff047819 */ /* 0x000fca0000011605 */
[----:B------:R-:W-:-:S05]  /*4910*/  IMAD R0, R4, -0xa, R0 ;  /* 0xfffffff604007824 */ /* 0x000fca00078e0200 */
[----:B------:R-:W-:-:S05]  /*4920*/  LEA R0, R0, UR38, 0x3 ;  /* 0x0000002600007c11 */ /* 0x000fca000f8e18ff */
[----:B------:R-:W-:-:S05]  /*4930*/  VIADD R0, R0, 0x50 ;  /* 0x0000005000007836 */ /* 0x000fca0000000000 */
[----:B------:R-:W-:-:S04]  /*4940*/  PRMT R0, RZ, 0x654, R0 ;  /* 0x00000654ff007816 */ /* 0x000fc80000000000 */
[----:B------:R0:W-:Y:S01]  /*4950*/  SYNCS.ARRIVE.TRANS64.RED.A1T0 RZ, [R0+URZ], RZ ;  /* 0x000000ff00ff79a7 */ /* 0x0001e2000810043f */
[----:B------:R-:W-:Y:S05]  /*4960*/  @P0 BRA `(.L_x_27) ;  /* 0x0000000000040947 */ /* 0x000fea0003800000 */
[----:B------:R-:W-:Y:S01]  /*4970*/  BPT.TRAP 0x1 ;  /* 0x000000040000795c */ /* 0x000fe20000300000 */
.L_x_27:
[----:B0-----:R-:W0:Y:S01]  /*4980*/  S2R R0, SR_TID.X ;  /* 0x0000000000007919 */ /* 0x001e220000002100 */
[----:B------:R-:W-:Y:S01]  /*4990*/  R2UR UR5, R17 ;  /* 0x00000000110572ca */ /* 0x000fe200000e0000 */
[----:B------:R-:W-:Y:S01]  /*49a0*/  UIMAD UR61, UR61, 0xb0, URZ ;  /* 0x000000b03d3d78a4 */ /* 0x000fe2000f8e023f */
[----:B------:R-:W1:Y:S01]  /*49b0*/  S2R R8, SR_TID.X ;  /* 0x0000000000087919 */ /* 0x000e620000002100 */
[----:B------:R-:W-:Y:S01]  /*49c0*/  USHF.R.S32.HI UR12, URZ, 0x1f, UR56 ;  /* 0x0000001f3f0c7899 */ /* 0x000fe20008011438 */
[----:B------:R-:W-:-:S03]  /*49d0*/  ULDC.64 UR6, c[0x0][0x5d0] ;  /* 0x0001740000067ab9 */ /* 0x000fc60000000a00 */
[----:B------:R-:W-:Y:S01]  /*49e0*/  IMAD.U32 R6, RZ, RZ, UR61 ;  /* 0x0000003dff067e24 */ /* 0x000fe2000f8e00ff */
[----:B------:R-:W-:Y:S02]  /*49f0*/  UIMAD UR4, UR12, UR6, URZ ;  /* 0x000000060c0472a4 */ /* 0x000fe4000f8e023f */
[----:B------:R-:W-:Y:S02]  /*4a00*/  UIADD3 UR58, UR60, UR58, URZ ;  /* 0x0000003a3c3a7290 */ /* 0x000fe4000fffe03f */
[----:B------:R-:W-:Y:S02]  /*4a10*/  UIMAD UR4, UR56, UR7, UR4 ;  /* 0x00000007380472a4 */ /* 0x000fe4000f8e0204 */
[----:B------:R-:W-:Y:S01]  /*4a20*/  UIMAD.WIDE UR8, UR5, 0x200, URZ ;  /* 0x00000200050878a5 */ /* 0x000fe2000f8e023f */
[----:B------:R-:W-:Y:S01]  /*4a30*/  ULDC UR7, c[0x0][0x284] ;  /* 0x0000a10000077ab9 */ /* 0x000fe20000000800 */
[----:B------:R-:W-:Y:S02]  /*4a40*/  UISETP.GT.U32.AND UP1, UPT, UR58, 0x9, UPT ;  /* 0x000000093a00788c */ /* 0x000fe4000bf24070 */
[----:B------:R-:W-:-:S02]  /*4a50*/  UISETP.GE.U32.AND UP2, UPT, UR60, 0xa, UPT ;  /* 0x0000000a3c00788c */ /* 0x000fc4000bf46070 */
[----:B------:R-:W-:Y:S01]  /*4a60*/  UISETP.LT.U32.AND UP1, UPT, UR60, 0xa, UP1 ;  /* 0x0000000a3c00788c */ /* 0x000fe20008f21070 */
[----:B0-----:R-:W-:-:S04]  /*4a70*/  SHF.R.U32.HI R3, RZ, 0x7, R0 ;  /* 0x00000007ff037819 */ /* 0x001fc80000011600 */
[----:B------:R-:W-:Y:S01]  /*4a80*/  LOP3.LUT R3, R3, 0x1, RZ, 0xc0, !PT ;  /* 0x0000000103037812 */ /* 0x000fe200078ec0ff */
[C---:B-1----:R-:W-:Y:S01]  /*4a90*/  IMAD.SHL.U32 R7, R8.reuse, 0x2, RZ ;  /* 0x0000000208077824 */ /* 0x042fe200078e00ff */
[----:B------:R-:W-:Y:S02]  /*4aa0*/  SHF.R.U32.HI R0, RZ, 0x2, R8 ;  /* 0x00000002ff007819 */ /* 0x000fe40000011608 */
[----:B------:R-:W-:Y:S01]  /*4ab0*/  LOP3.LUT R4, R8, 0x60, RZ, 0xc0, !PT ;  /* 0x0000006008047812 */ /* 0x000fe200078ec0ff */
[----:B------:R-:W-:Y:S01]  /*4ac0*/  IMAD.SHL.U32 R17, R3, 0x40, RZ ;  /* 0x0000004003117824 */ /* 0x000fe200078e00ff */
[----:B------:R-:W-:Y:S02]  /*4ad0*/  LOP3.LUT R0, R0, 0x7, RZ, 0xc0, !PT ;  /* 0x0000000700007812 */ /* 0x000fe400078ec0ff */
[----:B------:R-:W-:Y:S02]  /*4ae0*/  SHF.R.U32.HI R4, RZ, 0x1, R4 ;  /* 0x00000001ff047819 */ /* 0x000fe40000011604 */
[----:B------:R-:W-:-:S02]  /*4af0*/  LOP3.LUT R17, R17, 0x40, R0, 0xe2, !PT ;  /* 0x0000004011117812 */ /* 0x000fc400078ee200 */
[----:B------:R-:W-:Y:S02]  /*4b00*/  LOP3.LUT R6, R6, 0x6, R7, 0xf8, !PT ;  /* 0x0000000606067812 */ /* 0x000fe400078ef807 */
[----:B------:R-:W-:Y:S02]  /*4b10*/  IADD3 R0, RZ, -R4, -R0 ;  /* 0x80000004ff007210 */ /* 0x000fe40007ffe800 */
[----:B------:R-:W-:Y:S01]  /*4b20*/  LOP3.LUT R17, R17, UR8, R4, 0xfe, !PT ;  /* 0x0000000811117c12 */ /* 0x000fe2000f8efe04 */
[----:B------:R-:W-:Y:S01]  /*4b30*/  IMAD.U32 R4, RZ, RZ, UR6 ;  /* 0x00000006ff047e24 */ /* 0x000fe2000f8e00ff */
[----:B------:R-:W-:Y:S01]  /*4b40*/  SHF.R.S32.HI R7, RZ, 0x1f, R6 ;  /* 0x0000001fff077819 */ /* 0x000fe20000011406 */
[----:B------:R-:W-:Y:S01]  /*4b50*/  USHF.L.U32 UR6, UR5, 0x9, URZ ;  /* 0x0000000905067899 */ /* 0x000fe2000800063f */
[----:B------:R-:W-:Y:S02]  /*4b60*/  IMAD R0, R3, -0x40, R0 ;  /* 0xffffffc003007824 */ /* 0x000fe400078e0200 */
[----:B------:R-:W-:-:S02]  /*4b70*/  IMAD.U32 R3, RZ, RZ, UR7 ;  /* 0x00000007ff037e24 */ /* 0x000fc4000f8e00ff */
[----:B------:R-:W-:-:S03]  /*4b80*/  IMAD.WIDE.U32 R4, R4, UR56, R6 ;  /* 0x0000003804047c25 */ /* 0x000fc6000f8e0006 */
[----:B------:R-:W-:Y:S01]  /*4b90*/  IADD3 R0, R3, -UR6, R0 ;  /* 0x8000000603007c10 */ /* 0x000fe2000fffe000 */
[----:B------:R-:W-:Y:S01]  /*4ba0*/  VIADD R5, R5, UR4 ;  /* 0x0000000405057c36 */ /* 0x000fe20008000000 */
[----:B------:R-:W-:Y:S01]  /*4bb0*/  ULDC UR4, c[0x0][0x288] ;  /* 0x0000a20000047ab9 */ /* 0x000fe20000000800 */
[----:B------:R-:W-:Y:S01]  /*4bc0*/  LOP3.LUT R3, R8, 0x3, RZ, 0xc0, !PT ;  /* 0x0000000308037812 */ /* 0x000fe200078ec0ff */
[----:B------:R-:W-:Y:S01]  /*4bd0*/  UISETP.GE.AND UP0, UPT, UR61, UR4, UPT ;  /* 0x000000043d00728c */ /* 0x000fe2000bf06270 */
[----:B------:R-:W-:-:S03]  /*4be0*/  IMAD.MOV.U32 R8, RZ, RZ, -0x2 ;  /* 0xfffffffeff087424 */ /* 0x000fc600078e00ff */
[----:B------:R-:W-:Y:S01]  /*4bf0*/  UISETP.GE.OR UP0, UPT, UR6, UR7, UP0 ;  /* 0x000000070600728c */ /* 0x000fe20008706670 */
[----:B------:R-:W-:Y:S01]  /*4c00*/  IMAD R3, R3, R8, UR4 ;  /* 0x0000000403037e24 */ /* 0x000fe2000f8e0208 */
[----:B------:R-:W-:Y:S02]  /*4c10*/  UIMAD.WIDE.U32 UR4, UR58, -0x33333333, URZ ;  /* 0xcccccccd3a0478a5 */ /* 0x000fe4000f8e003f */
[----:B------:R-:W-:Y:S01]  /*4c20*/  USEL UR6, URZ, 0x1, !UP1 ;  /* 0x000000013f067887 */ /* 0x000fe2000c800000 */
[----:B------:R-:W-:Y:S01]  /*4c30*/  VIADD R3, R3, -UR61 ;  /* 0x8000003d03037c36 */ /* 0x000fe20008000000 */
[----:B------:R-:W-:Y:S01]  /*4c40*/  PLOP3.LUT P0, PT, PT, PT, UP0, 0x80, 0x0 ;  /* 0x000000000000781c */ /* 0x000fe20003f0f008 */
[----:B------:R-:W-:Y:S02]  /*4c50*/  USHF.R.U32.HI UR4, URZ, 0x3, UR5 ;  /* 0x000000033f047899 */ /* 0x000fe40008011605 */
[----:B------:R-:W-:Y:S02]  /*4c60*/  ULOP3.LUT UR59, UR59, UR6, URZ, 0x3c, !UPT ;  /* 0x000000063b3b7292 */ /* 0x000fe4000f8e3c3f */
[----:B------:R-:W-:-:S02]  /*4c70*/  UIMAD UR58, UR4, -0xa, UR58 ;  /* 0xfffffff6043a78a4 */ /* 0x000fc4000f8e023a */
[----:B------:R-:W-:Y:S01]  /*4c80*/  @UP2 ULOP3.LUT UR59, UR59, 0x1, UR4, 0x78, !UPT ;  /* 0x000000013b3b2892 */ /* 0x000fe2000f8e7804 */
[----:B------:R-:W-:-:S05]  /*4c90*/  UMOV UR6, 0xffffffff ;  /* 0xffffffff00067882 */ /* 0x000fca0000000000 */
[----:B------:R-:W-:Y:S06]  /*4ca0*/  @P0 BRA `(.L_x_29) ;  /* 0x000001b400b80947 */ /* 0x000fec0003800000 */
[----:B-----5:R-:W-:Y:S01]  /*4cb0*/  FSETP.NEU.AND P2, PT, R16, RZ, PT ;  /* 0x000000ff1000720b */ /* 0x020fe20003f4d000 */
[----:B------:R-:W-:Y:S01]  /*4cc0*/  ULDC.64 UR10, c[0x0][0x5c8] ;  /* 0x00017200000a7ab9 */ /* 0x000fe20000000a00 */
[----:B------:R-:W-:Y:S01]  /*4cd0*/  ISETP.GT.AND P0, PT, R3, RZ, PT ;  /* 0x000000ff0300720c */ /* 0x000fe20003f04270 */
[----:B------:R-:W-:Y:S01]  /*4ce0*/  UIMAD UR4, UR9, UR10, URZ ;  /* 0x0000000a090472a4 */ /* 0x000fe2000f8e023f */
[----:B------:R-:W-:Y:S01]  /*4cf0*/  IMAD.U32 R14, RZ, RZ, UR11 ;  /* 0x0000000bff0e7e24 */ /* 0x000fe2000f8e00ff */
[----:B------:R-:W-:Y:S01]  /*4d00*/  BSSY B0, `(.L_x_29) ;  /* 0x0001b68000007945 */ /* 0x000fe20003800000 */
[----:B------:R-:W-:Y:S01]  /*4d10*/  IMAD.WIDE.U32 R4, R17, UR10, R4 ;  /* 0x0000000a11047c25 */ /* 0x000fe2000f8e0004 */
[----:B------:R-:W-:-:S03]  /*4d20*/  ISETP.GT.AND P1, PT, R0, RZ, P0 ;  /* 0x000000ff0000720c */ /* 0x000fc60000724270 */
[----:B------:R-:W-:-:S04]  /*4d30*/  IMAD R14, R17, R14, UR4 ;  /* 0x00000004110e7e24 */ /* 0x000fc8000f8e020e */
[----:B------:R-:W-:Y:S01]  /*4d40*/  IMAD.IADD R14, R5, 0x1, R14 ;  /* 0x00000001050e7824 */ /* 0x000fe200078e020e */
[----:B------:R-:W-:Y:S06]  /*4d50*/  @!P2 BRA `(.L_x_30) ;  /* 0x0000014c0050a947 */ /* 0x000fec0003800000 */
[----:B------:R-:W0:Y:S01]  /*4d60*/  LDC.64 R10, c[0x0][0x5b8] ;  /* 0x00016e00ff0a7b82 */ /* 0x000e220000000a00 */
[----:B------:R-:W3:Y:S07]  /*4d70*/  LDL.LU R20, [R1+0x220] ;  /* 0x0002200001147983 */ /* 0x000eee0000300800 */
[----:B------:R-:W1:Y:S01]  /*4d80*/  LDC.64 R22, c[0x0][0x5b0] ;  /* 0x00016c00ff167b82 */ /* 0x000e620000000a00 */
[----:B0-----:R-:W-:Y:S01]  /*4d90*/  IMAD.MOV.U32 R8, RZ, RZ, R11 ;  /* 0x000000ffff087224 */ /* 0x001fe200078e000b */
[----:B------:R0:W-:Y:S01]  /*4da0*/  STL [R1+0x250], R10 ;  /* 0x0002500a01007387 */ /* 0x0001e20000100800 */
[----:B------:R-:W-:-:S04]  /*4db0*/  IMAD.MOV.U32 R235, RZ, RZ, R10 ;  /* 0x000000ffffeb7224 */ /* 0x000fc800078e000a */
[C---:B------:R-:W-:Y:S01]  /*4dc0*/  IMAD R5, R235.reuse, UR12, RZ ;  /* 0x0000000ceb057c24 */ /* 0x040fe2000f8e02ff */
[----:B-1----:R-:W-:Y:S01]  /*4dd0*/  R2UR UR4, R22 ;  /* 0x00000000160472ca */ /* 0x002fe200000e0000 */
[----:B------:R-:W-:Y:S01]  /*4de0*/  IMAD.WIDE.U32 R232, R235, UR56, R6 ;  /* 0x00000038ebe87c25 */ /* 0x000fe2000f8e0006 */
[----:B0-----:R-:W0:Y:S03]  /*4df0*/  LDC.64 R10, c[0x0][0x5a8] ;  /* 0x00016a00ff0a7b82 */ /* 0x001e260000000a00 */
[----:B------:R-:W-:Y:S02]  /*4e00*/  IMAD R234, R8, UR56, R5 ;  /* 0x0000003808ea7c24 */ /* 0x000fe4000f8e0205 */
[----:B------:R-:W-:Y:S02]  /*4e10*/  IMAD.MOV.U32 R236, RZ, RZ, R232 ;  /* 0x000000ffffec7224 */ /* 0x000fe400078e00e8 */
[----:B------:R-:W-:Y:S01]  /*4e20*/  IMAD.IADD R237, R233, 0x1, R234 ;  /* 0x00000001e9ed7824 */ /* 0x000fe200078e02ea */
[----:B------:R1:W-:Y:S03]  /*4e30*/  STL [R1+0x25c], R234 ;  /* 0x00025cea01007387 */ /* 0x0003e60000100800 */
[----:B------:R-:W-:Y:S01]  /*4e40*/  UIMAD UR4, UR9, UR4, URZ ;  /* 0x00000004090472a4 */ /* 0x000fe2000f8e023f */
[C---:B------:R-:W-:Y:S01]  /*4e50*/  IMAD.WIDE.U32 R8, R17.reuse, R22, R236 ;  /* 0x0000001611087225 */ /* 0x040fe200078e00ec */
[----:B------:R1:W-:Y:S04]  /*4e60*/  STL.64 [R1+0x248], R232 ;  /* 0x000248e801007387 */ /* 0x0003e80000100a00 */
[----:B------:R-:W-:Y:S01]  /*4e70*/  IMAD R19, R17, R23, UR4 ;  /* 0x0000000411137e24 */ /* 0x000fe2000f8e0217 */
[----:B------:R-:W-:-:S03]  /*4e80*/  ULDC.64 UR4, c[0x0][0x5c0] ;  /* 0x0001700000047ab9 */ /* 0x000fc60000000a00 */
[----:B------:R-:W-:Y:S01]  /*4e90*/  IMAD.IADD R5, R9, 0x1, R19 ;  /* 0x0000000109057824 */ /* 0x000fe200078e0213 */
[----:B------:R1:W-:Y:S01]  /*4ea0*/  STL [R1+0x260], R19 ;  /* 0x0002601301007387 */ /* 0x0003e20000100800 */
[----:B0-----:R-:W-:-:S04]  /*4eb0*/  LEA R12, P2, R8, R10, 0x1 ;  /* 0x0000000a080c7211 */ /* 0x001fc800078408ff */
[----:B------:R-:W-:-:S05]  /*4ec0*/  LEA.HI.X R13, R8, R11, R5, 0x1, P2 ;  /* 0x0000000b080d7211 */ /* 0x000fca00010f0c05 */
[----:B------:R0:W4:Y:S01]  /*4ed0*/  @P1 LDG.E.LTC128B.U16 R18, desc[UR36][R12.64] ;  /* 0x000000240c121981 */ /* 0x000122000c1e1520 */
[C---:B------:R-:W-:Y:S01]  /*4ee0*/  LEA R8, P2, R4.reuse, UR4, 0x1 ;  /* 0x0000000404087c11 */ /* 0x040fe2000f8408ff */
[----:B------:R-:W-:Y:S01]  /*4ef0*/  BSSY B1, `(.L_x_31) ;  /* 0x0000012000017945 */ /* 0x000fe20003800000 */
[----:B------:R-:W-:Y:S02]  /*4f00*/  ISETP.GT.AND P3, PT, R3, 0x1, PT ;  /* 0x000000010300780c */ /* 0x000fe40003f64270 */
[----:B------:R-:W-:Y:S02]  /*4f10*/  LEA.HI.X R9, R4, UR5, R14, 0x1, P2 ;  /* 0x0000000504097c11 */ /* 0x000fe400090f0c0e */
[----:B------:R-:W-:Y:S01]  /*4f20*/  ISETP.GT.AND P2, PT, R0, RZ, P3 ;  /* 0x000000ff0000720c */ /* 0x000fe20001f44270 */
[----:B0-----:R-:W-:-:S04]  /*4f30*/  IMAD.WIDE.U32 R12, R17, R22, R6 ;  /* 0x00000016110c7225 */ /* 0x001fc800078e0006 */
[----:B------:R-:W-:Y:S02]  /*4f40*/  IMAD.IADD R13, R19, 0x1, R13 ;  /* 0x00000001130d7824 */ /* 0x000fe400078e020d */
[----:B------:R-:W-:-:S04]  /*4f50*/  IMAD.WIDE.U32 R12, R235, UR56, R12 ;  /* 0x00000038eb0c7c25 */ /* 0x000fc8000f8e000c */
[----:B------:R-:W-:Y:S02]  /*4f60*/  IMAD.IADD R5, R234, 0x1, R13 ;  /* 0x00000001ea057824 */ /* 0x000fe400078e020d */
[----:B----4-:R-:W-:-:S05]  /*4f70*/  HADD2.F32 R15, -RZ, R18.H0_H0 ;  /* 0x20000012ff0f7230 */ /* 0x010fca0000004100 */
[----:B------:R-:W-:-:S04]  /*4f80*/  FMUL R15, R15, R16 ;  /* 0x000000100f0f7220 */ /* 0x000fc80000400000 */
[----:B---3--:R-:W-:Y:S01]  /*4f90*/  FFMA R15, R20, R2, R15 ;  /* 0x00000002140f7223 */ /* 0x008fe2000000000f */
[----:B------:R-:W-:-:S04]  /*4fa0*/  LEA R20, P4, R12, R10, 0x1 ;  /* 0x0000000a0c147211 */ /* 0x000fc800078808ff */
[----:B------:R-:W-:Y:S02]  /*4fb0*/  F2FP.F16.F32.PACK_AB R4, RZ, R15 ;  /* 0x0000000fff04723e */ /* 0x000fe400000000ff */
[----:B------:R-:W-:-:S03]  /*4fc0*/  LEA.HI.X R21, R12, R11, R5, 0x1, P4 ;  /* 0x0000000b0c157211 */ /* 0x000fc600020f0c05 */
[----:B------:R1:W-:Y:S04]  /*4fd0*/  @P1 STG.E.U16 desc[UR36][R8.64], R4 ;  /* 0x0000000408001986 */ /* 0x0003e8000c101524 */
[----:B------:R1:W-:Y:S01]  /*4fe0*/  STL.64 [R1+0x240], R20 ;  /* 0x0002401401007387 */ /* 0x0003e20000100a00 */
[----:B------:R-:W-:Y:S05]  /*4ff0*/  @!P2 BRA `(.L_x_32) ;  /* 0x000000000004a947 */ /* 0x000fea0003800000 */
[----:B------:R0:W5:Y:S02]  /*5000*/  LDG.E.LTC128B.U16 R18, desc[UR36][R20.64+0x2] ;  /* 0x0000022414127981 */ /* 0x000164000c1e1520 */
.L_x_32:
[----:B------:R-:W-:Y:S05]  /*5010*/  BSYNC B1 ;  /* 0x0000000000017941 */ /* 0x000fea0003800000 */
.L_x_31:
[----:B------:R-:W0:Y:S01]  /*5020*/  LDL.LU R5, [R1+0x224] ;  /* 0x0002240001057983 */ /* 0x000e220000300800 */
[----:B-1---5:R-:W-:Y:S01]  /*5030*/  HADD2.F32 R4, -RZ, R18.H0_H0 ;  /* 0x20000012ff047230 */ /* 0x022fe20000004100 */
[----:B------:R-:W-:-:S04]  /*5040*/  ISETP.GT.AND P1, PT, R0, 0x8, P0 ;  /* 0x000000080000780c */ /* 0x000fc80000724270 */
[----:B------:R-:W-:-:S04]  /*5050*/  FMUL R4, R4, R16 ;  /* 0x0000001004047220 */ /* 0x000fc80000400000 */
[----:B0-----:R-:W-:Y:S01]  /*5060*/  FFMA R20, R5, R2, R4 ;  /* 0x0000000205147223 */ /* 0x001fe20000000004 */
[C---:B------:R-:W-:Y:S01]  /*5070*/  SHF.L.U64.HI R5, R22.reuse, 0x3, R23 ;  /* 0x0000000316057819 */ /* 0x040fe20000010217 */
[----:B------:R-:W-:-:S03]  /*5080*/  IMAD.SHL.U32 R4, R22, 0x8, RZ ;  /* 0x0000000816047824 */ /* 0x000fc600078e00ff */
[----:B------:R-:W-:Y:S01]  /*5090*/  F2FP.F16.F32.PACK_AB R20, RZ, R20 ;  /* 0x00000014ff14723e */ /* 0x000fe200000000ff */
[----:B------:R-:W-:-:S04]  /*50a0*/  IMAD.WIDE.U32 R14, R17, R22, R4 ;  /* 0x00000016110e7225 */ /* 0x000fc800078e0004 */
[----:B------:R-:W-:Y:S01]  /*50b0*/  IMAD.IADD R19, R19, 0x1, R15 ;  /* 0x0000000113137824 */ /* 0x000fe200078e020f */
[----:B------:R-:W-:-:S05]  /*50c0*/  IADD3 R13, P4, R232, R14, RZ ;  /* 0x0000000ee80d7210 */ /* 0x000fca0007f9e0ff */
[----:B------:R-:W-:Y:S01]  /*50d0*/  IMAD.X R21, R19, 0x1, R237, P4 ;  /* 0x0000000113157824 */ /* 0x000fe200020e06ed */
[----:B------:R-:W-:-:S04]  /*50e0*/  LEA R12, P4, R13, R10, 0x1 ;  /* 0x0000000a0d0c7211 */ /* 0x000fc800078808ff */
[----:B------:R-:W-:Y:S01]  /*50f0*/  LEA.HI.X R13, R13, R11, R21, 0x1, P4 ;  /* 0x0000000b0d0d7211 */ /* 0x000fe200020f0c15 */
[----:B------:R0:W-:Y:S04]  /*5100*/  @P2 STG.E.U16 desc[UR36][R8.64+0x2], R20 ;  /* 0x0000021408002986 */ /* 0x0001e8000c101524 */
[----:B------:R1:W3:Y:S04]  /*5110*/  @P1 LDG.E.LTC128B.U16 R18, desc[UR36][R12.64] ;  /* 0x000000240c121981 */ /* 0x0002e8000c1e1520 */
[----:B------:R-:W4:Y:S01]  /*5120*/  LDL.LU R21, [R1+0x228] ;  /* 0x0002280001157983 */ /* 0x000f220000300800 */
[----:B-1----:R-:W-:-:S05]  /*5130*/  IADD3 R12, P2, R6, R14, RZ ;  /* 0x0000000e060c7210 */ /* 0x002fca0007f5e0ff */
[----:B------:R-:W-:Y:S02]  /*5140*/  IMAD.X R13, R7, 0x1, R19, P2 ;  /* 0x00000001070d7824 */ /* 0x000fe400010e0613 */
[----:B------:R-:W-:-:S04]  /*5150*/  IMAD.WIDE.U32 R12, R235, UR56, R12 ;  /* 0x00000038eb0c7c25 */ /* 0x000fc8000f8e000c */
[----:B------:R-:W-:Y:S01]  /*5160*/  IMAD.IADD R13, R234, 0x1, R13 ;  /* 0x00000001ea0d7824 */ /* 0x000fe200078e020d */
[----:B------:R-:W-:-:S04]  /*5170*/  LEA R232, P2, R12, R10, 0x1 ;  /* 0x0000000a0ce87211 */ /* 0x000fc800078408ff */
[----:B------:R-:W-:Y:S01]  /*5180*/  LEA.HI.X R233, R12, R11, R13, 0x1, P2 ;  /* 0x0000000b0ce97211 */ /* 0x000fe200010f0c0d */
[----:B0-----:R-:W-:-:S04]  /*5190*/  IMAD.U32 R20, RZ, RZ, UR11 ;  /* 0x0000000bff147e24 */ /* 0x001fc8000f8e00ff */
[----:B------:R0:W-:Y:S01]  /*51a0*/  STL.64 [R1+0x220], R232 ;  /* 0x000220e801007387 */ /* 0x0001e20000100a00 */
[----:B------:R-:W-:Y:S01]  /*51b0*/  ISETP.GT.AND P5, PT, R0, 0x8, P3 ;  /* 0x000000080000780c */ /* 0x000fe20001fa4270 */
[----:B------:R-:W-:Y:S01]  /*51c0*/  BSSY B1, `(.L_x_33) ;  /* 0x0000010000017945 */ /* 0x000fe20003800000 */
[----:B---3--:R-:W-:-:S05]  /*51d0*/  HADD2.F32 R12, -RZ, R18.H0_H0 ;  /* 0x20000012ff0c7230 */ /* 0x008fca0000004100 */
[----:B------:R-:W-:-:S04]  /*51e0*/  FMUL R12, R12, R16 ;  /* 0x000000100c0c7220 */ /* 0x000fc80000400000 */
[----:B----4-:R-:W-:Y:S01]  /*51f0*/  FFMA R13, R21, R2, R12 ;  /* 0x00000002150d7223 */ /* 0x010fe2000000000c */
[----:B------:R-:W-:Y:S02]  /*5200*/  IMAD.U32 R12, RZ, RZ, UR10 ;  /* 0x0000000aff0c7e24 */ /* 0x000fe4000f8e00ff */
[----:B------:R-:W-:Y:S02]  /*5210*/  IMAD.U32 R21, RZ, RZ, UR10 ;  /* 0x0000000aff157e24 */ /* 0x000fe4000f8e00ff */
[----:B------:R-:W-:Y:S01]  /*5220*/  IMAD.SHL.U32 R12, R12, 0x10, RZ ;  /* 0x000000100c0c7824 */ /* 0x000fe200078e00ff */
[----:B------:R-:W-:Y:S02]  /*5230*/  F2FP.F16.F32.PACK_AB R13, RZ, R13 ;  /* 0x0000000dff0d723e */ /* 0x000fe400000000ff */
[----:B------:R-:W-:Y:S02]  /*5240*/  SHF.L.U64.HI R21, R21, 0x4, R20 ;  /* 0x0000000415157819 */ /* 0x000fe40000010214 */
[----:B------:R-:W-:-:S02]  /*5250*/  IADD3 R12, P2, R12, R8, RZ ;  /* 0x000000080c0c7210 */ /* 0x000fc40007f5e0ff */
[----:B------:R-:W-:-:S03]  /*5260*/  PRMT R20, R13, 0x7610, R20 ;  /* 0x000076100d147816 */ /* 0x000fc60000000014 */
[----:B------:R-:W-:Y:S01]  /*5270*/  IMAD.X R13, R21, 0x1, R9, P2 ;  /* 0x00000001150d7824 */ /* 0x000fe200010e0609 */
[----:B------:R0:W-:Y:S04]  /*5280*/  STL [R1+0x254], R21 ;  /* 0x0002541501007387 */ /* 0x0001e80000100800 */
[----:B------:R0:W-:Y:S01]  /*5290*/  @P1 STG.E.U16 desc[UR36][R12.64], R20 ;  /* 0x000000140c001986 */ /* 0x0001e2000c101524 */
[----:B------:R-:W-:Y:S05]  /*52a0*/  @!P5 BRA `(.L_x_34) ;  /* 0x000000000004d947 */ /* 0x000fea0003800000 */
[----:B------:R1:W5:Y:S02]  /*52b0*/  LDG.E.LTC128B.U16 R18, desc[UR36][R232.64+0x2] ;  /* 0x00000224e8127981 */ /* 0x000364000c1e1520 */
.L_x_34:
[----:B------:R-:W-:Y:S05]  /*52c0*/  BSYNC B1 ;  /* 0x0000000000017941 */ /* 0x000fea0003800000 */
.L_x_33:
[----:B0-----:R-:W3:Y:S01]  /*52d0*/  LDL.LU R21, [R1+0x22c] ;  /* 0x00022c0001157983 */ /* 0x001ee20000300800 */
[----:B-----5:R-:W-:Y:S01]  /*52e0*/  HADD2.F32 R20, -RZ, R18.H0_H0 ;  /* 0x20000012ff147230 */ /* 0x020fe20000004100 */
[----:B------:R-:W-:Y:S02]  /*52f0*/  ISETP.GT.AND P2, PT, R3, 0x8, PT ;  /* 0x000000080300780c */ /* 0x000fe40003f44270 */
[----:B------:R0:W-:Y:S02]  /*5300*/  STL.64 [R1+0x280], R4 ;  /* 0x0002800401007387 */ /* 0x0001e40000100a00 */
[----:B------:R-:W-:Y:S01]  /*5310*/  FMUL R20, R20, R16 ;  /* 0x0000001014147220 */ /* 0x000fe20000400000 */
[----:B------:R-:W-:Y:S01]  /*5320*/  ISETP.GT.AND P4, PT, R0, RZ, P2 ;  /* 0x000000ff0000720c */ /* 0x000fe20001784270 */
[----:B0-----:R-:W-:Y:S02]  /*5330*/  IMAD.MOV.U32 R4, RZ, RZ, R12 ;  /* 0x000000ffff047224 */ /* 0x001fe400078e000c */
[----:B------:R-:W-:-:S05]  /*5340*/  IMAD.MOV.U32 R5, RZ, RZ, R13 ;  /* 0x000000ffff057224 */ /* 0x000fca00078e000d */
[----:B------:R-:W-:Y:S01]  /*5350*/  STL.64 [R1+0x228], R4 ;  /* 0x0002280401007387 */ /* 0x000fe20000100a00 */
[----:B---3--:R-:W-:-:S05]  /*5360*/  FFMA R20, R21, R2, R20 ;  /* 0x0000000215147223 */ /* 0x008fca0000000014 */
[----:B------:R-:W-:-:S05]  /*5370*/  F2FP.F16.F32.PACK_AB R20, RZ, R20 ;  /* 0x00000014ff14723e */ /* 0x000fca00000000ff */
[----:B------:R0:W-:Y:S04]  /*5380*/  @P5 STG.E.U16 desc[UR36][R4.64+0x2], R20 ;  /* 0x0000021404005986 */ /* 0x0001e8000c101524 */
[----:B0-----:R0:W5:Y:S01]  /*5390*/  LDL.LU.64 R4, [R1+0x280] ;  /* 0x0002800001047983 */ /* 0x0011620000300a00 */
[----:B------:R-:W-:Y:S04]  /*53a0*/  BSSY B1, `(.L_x_35) ;  /* 0x0000004000017945 */ /* 0x000fe80003800000 */
[----:B------:R-:W-:Y:S05]  /*53b0*/  @!P4 BRA `(.L_x_36) ;  /* 0x000000000008c947 */ /* 0x000fea0003800000 */
[----:B------:R-:W3:Y:S04]  /*53c0*/  LDL.64 R20, [R1+0x240] ;  /* 0x0002400001147983 */ /* 0x000ee80000100a00 */
[----:B---3--:R3:W5:Y:S02]  /*53d0*/  LDG.E.LTC128B.U16 R18, desc[UR36][R20.64+0x10] ;  /* 0x0000102414127981 */ /* 0x008764000c1e1520 */
.L_x_36:
[----:B------:R-:W-:Y:S05]  /*53e0*/  BSYNC B1 ;  /* 0x0000000000017941 */ /* 0x000fea0003800000 */
.L_x_35:
[----:B---3--:R-:W3:Y:S01]  /*53f0*/  LDL.LU R21, [R1+0x230] ;  /* 0x0002300001157983 */ /* 0x008ee20000300800 */
[----:B-----5:R-:W-:Y:S01]  /*5400*/  HADD2.F32 R20, -RZ, R18.H0_H0 ;  /* 0x20000012ff147230 */ /* 0x020fe20000004100 */
[----:B------:R-:W-:Y:S01]  /*5410*/  ISETP.GT.AND P1, PT, R3, 0x9, PT ;  /* 0x000000090300780c */ /* 0x000fe20003f24270 */
[----:B------:R-:W-:Y:S03]  /*5420*/  BSSY B1, `(.L_x_37) ;  /* 0x0000009000017945 */ /* 0x000fe60003800000 */
[----:B------:R-:W-:Y:S01]  /*5430*/  FMUL R20, R20, R16 ;  /* 0x0000001014147220 */ /* 0x000fe20000400000 */
[----:B------:R-:W-:-:S03]  /*5440*/  ISETP.GT.AND P5, PT, R0, RZ, P1 ;  /* 0x000000ff0000720c */ /* 0x000fc60000fa4270 */
[----:B---3--:R-:W-:-:S05]  /*5450*/  FFMA R20, R21, R2, R20 ;  /* 0x0000000215147223 */ /* 0x008fca0000000014 */
[----:B------:R-:W-:-:S05]  /*5460*/  F2FP.F16.F32.PACK_AB R20, RZ, R20 ;  /* 0x00000014ff14723e */ /* 0x000fca00000000ff */
[----:B------:R3:W-:Y:S01]  /*5470*/  @P4 STG.E.U16 desc[UR36][R8.64+0x10], R20 ;  /* 0x0000101408004986 */ /* 0x0007e2000c101524 */
[----:B------:R-:W-:Y:S05]  /*5480*/  @!P5 BRA `(.L_x_38) ;  /* 0x000000000008d947 */ /* 0x000fea0003800000 */
[----:B---3--:R-:W3:Y:S04]  /*5490*/  LDL.64 R20, [R1+0x240] ;  /* 0x0002400001147983 */ /* 0x008ee80000100a00 */
[----:B---3--:R4:W5:Y:S02]  /*54a0*/  LDG.E.LTC128B.U16 R18, desc[UR36][R20.64+0x12] ;  /* 0x0000122414127981 */ /* 0x008964000c1e1520 */
.L_x_38:
[----:B------:R-:W-:Y:S05]  /*54b0*/  BSYNC B1 ;  /* 0x0000000000017941 */ /* 0x000fea0003800000 */
.L_x_37:
[----:B----4-:R-:W4:Y:S01]  /*54c0*/  LDL.LU R21, [R1+0x234] ;  /* 0x0002340001157983 */ /* 0x010f220000300800 */
[----:B---3-5:R-:W-:Y:S01]  /*54d0*/  HADD2.F32 R20, -RZ, R18.H0_H0 ;  /* 0x20000012ff147230 */ /* 0x028fe20000004100 */
[----:B------:R-:W-:Y:S01]  /*54e0*/  ISETP.GT.AND P4, PT, R0, 0x8, P2 ;  /* 0x000000080000780c */ /* 0x000fe20001784270 */
[----:B------:R-:W-:Y:S03]  /*54f0*/  BSSY B1, `(.L_x_39) ;  /* 0x0000007000017945 */ /* 0x000fe60003800000 */
[----:B------:R-:W-:-:S04]  /*5500*/  FMUL R20, R20, R16 ;  /* 0x0000001014147220 */ /* 0x000fc80000400000 */
[----:B----4-:R-:W-:-:S05]  /*5510*/  FFMA R20, R21, R2, R20 ;  /* 0x0000000215147223 */ /* 0x010fca0000000014 */
[----:B------:R-:W-:-:S05]  /*5520*/  F2FP.F16.F32.PACK_AB R20, RZ, R20 ;  /* 0x00000014ff14723e */ /* 0x000fca00000000ff */
[----:B------:R3:W-:Y:S01]  /*5530*/  @P5 STG.E.U16 desc[UR36][R8.64+0x12], R20 ;  /* 0x0000121408005986 */ /* 0x0007e2000c101524 */
[----:B------:R-:W-:Y:S05]  /*5540*/  @!P4 BRA `(.L_x_40) ;  /* 0x000000000004c947 */ /* 0x000fea0003800000 */
[----:B------:R4:W5:Y:S02]  /*5550*/  LDG.E.LTC128B.U16 R18, desc[UR36][R232.64+0x10] ;  /* 0x00001024e8127981 */ /* 0x000964000c1e1520 */
.L_x_40:
[----:B------:R-:W-:Y:S05]  /*5560*/  BSYNC B1 ;  /* 0x0000000000017941 */ /* 0x000fea0003800000 */
.L_x_39:
[----:B------:R-:W2:Y:S01]  /*5570*/  LDL.LU R21, [R1+0x238] ;  /* 0x0002380001157983 */ /* 0x000ea20000300800 */
[----:B---3-5:R-:W-:Y:S01]  /*5580*/  HADD2.F32 R20, -RZ, R18.H0_H0 ;  /* 0x20000012ff147230 */ /* 0x028fe20000004100 */
[----:B------:R-:W-:Y:S01]  /*5590*/  ISETP.GT.AND P5, PT, R0, 0x8, P1 ;  /* 0x000000080000780c */ /* 0x000fe20000fa4270 */
[----:B------:R-:W-:Y:S03]  /*55a0*/  BSSY B1, `(.L_x_41) ;  /* 0x0000007000017945 */ /* 0x000fe60003800000 */
[----:B------:R-:W-:-:S04]  /*55b0*/  FMUL R20, R20, R16 ;  /* 0x0000001014147220 */ /* 0x000fc80000400000 */
[----:B--2---:R-:W-:-:S05]  /*55c0*/  FFMA R20, R21, R2, R20 ;  /* 0x0000000215147223 */ /* 0x004fca0000000014 */
[----:B------:R-:W-:-:S05]  /*55d0*/  F2FP.F16.F32.PACK_AB R20, RZ, R20 ;  /* 0x00000014ff14723e */ /* 0x000fca00000000ff */
[----:B------:R2:W-:Y:S01]  /*55e0*/  @P4 STG.E.U16 desc[UR36][R12.64+0x10], R20 ;  /* 0x000010140c004986 */ /* 0x0005e2000c101524 */
[----:B------:R-:W-:Y:S05]  /*55f0*/  @!P5 BRA `(.L_x_42) ;  /* 0x000000000004d947 */ /* 0x000fea0003800000 */
[----:B------:R3:W5:Y:S02]  /*5600*/  LDG.E.LTC128B.U16 R18, desc[UR36][R232.64+0x12] ;  /* 0x00001224e8127981 */ /* 0x000764000c1e1520 */
.L_x_42:
[----:B------:R-:W-:Y:S05]  /*5610*/  BSYNC B1 ;  /* 0x0000000000017941 */ /* 0x000fea0003800000 */
.L_x_41:
[----:B-1-34-:R-:W3:Y:S01]  /*5620*/  LDL.LU R232, [R1+0x23c] ;  /* 0x00023c0001e87983 */ /* 0x01aee20000300800 */
[----:B--2--5:R-:W-:Y:S02]  /*5630*/  HADD2.F32 R20, -RZ, R18.H0_H0 ;  /* 0x20000012ff147230 */ /* 0x024fe40000004100 */
[----:B------:R-:W-:Y:S01]  /*5640*/  IMAD.MOV.U32 R15, RZ, RZ, R19 ;  /* 0x000000ffff0f7224 */ /* 0x000fe200078e0013 */
[----:B------:R-:W2:Y:S02]  /*5650*/  LDL.LU R21, [R1+0x200] ;  /* 0x0002000001157983 */ /* 0x000ea40000300800 */
[----:B------:R-:W-:Y:S02]  /*5660*/  FMUL R20, R20, R16 ;  /* 0x0000001014147220 */ /* 0x000fe40000400000 */
[----:B------:R1:W-:Y:S04]  /*5670*/  STL [R1+0x284], R8 ;  /* 0x0002840801007387 */ /* 0x0003e80000100800 */
[----:B------:R4:W-:Y:S01]  /*5680*/  STL [R1+0x280], R3 ;  /* 0x0002800301007387 */ /* 0x0009e20000100800 */
[----:B---3--:R-:W-:Y:S01]  /*5690*/  FFMA R20, R232, R2, R20 ;  /* 0x00000002e8147223 */ /* 0x008fe20000000014 */
[----:B------:R-:W-:Y:S01]  /*56a0*/  IMAD.WIDE.U32 R232, R22, 0x78, R14 ;  /* 0x0000007816e87825 */ /* 0x000fe200078e000e */
[----:B------:R-:W-:Y:S01]  /*56b0*/  ISETP.GT.AND P4, PT, R0, 0x80, P0 ;  /* 0x000000800000780c */ /* 0x000fe20000784270 */
[----:B------:R-:W3:Y:S02]  /*56c0*/  LDL.64 R14, [R1+0x248] ;  /* 0x00024800010e7983 */ /* 0x000ee40000100a00 */
[----:B------:R-:W-:Y:S01]  /*56d0*/  F2FP.F16.F32.PACK_AB R20, RZ, R20 ;  /* 0x00000014ff14723e */ /* 0x000fe200000000ff */
[----:B-1----:R-:W-:Y:S01]  /*56e0*/  IMAD R8, R23, 0x78, RZ ;  /* 0x0000007817087824 */ /* 0x002fe200078e02ff */
[----:B----4-:R-:W4:Y:S04]  /*56f0*/  LDL R3, [R1+0x260] ;  /* 0x0002600001037983 */ /* 0x010f280000100800 */
[----:B------:R1:W-:Y:S01]  /*5700*/  @P5 STG.E.U16 desc[UR36][R12.64+0x12], R20 ;  /* 0x000012140c005986 */ /* 0x0003e2000c101524 */
[----:B------:R-:W-:Y:S01]  /*5710*/  IMAD.IADD R233, R233, 0x1, R8 ;  /* 0x00000001e9e97824 */ /* 0x000fe200078e0208 */
[----:B------:R-:W-:-:S02]  /*5720*/  PRMT R23, R18, 0x7610, R23 ;  /* 0x0000761012177816 */ /* 0x000fc40000000017 */
[----:B---3--:R-:W-:-:S05]  /*5730*/  IADD3 R15, P5, R14, R232, RZ ;  /* 0x000000e80e0f7210 */ /* 0x008fca0007fbe0ff */
[----:B------:R-:W-:Y:S01]  /*5740*/  IMAD.X R19, R233, 0x1, R237, P5 ;  /* 0x00000001e9137824 */ /* 0x000fe200028e06ed */
[----:B------:R-:W-:-:S04]  /*5750*/  LEA R14, P5, R15, R10, 0x1 ;  /* 0x0000000a0f0e7211 */ /* 0x000fc800078a08ff */
[----:B------:R-:W-:-:S05]  /*5760*/  LEA.HI.X R15, R15, R11, R19, 0x1, P5 ;  /* 0x0000000b0f0f7211 */ /* 0x000fca00028f0c13 */
[----:B------:R-:W3:Y:S01]  /*5770*/  @P4 LDG.E.LTC128B.U16 R23, desc[UR36][R14.64] ;  /* 0x000000240e174981 */ /* 0x000ee2000c1e1520 */
[----:B-1----:R-:W-:-:S03]  /*5780*/  IMAD.U32 R20, RZ, RZ, UR10 ;  /* 0x0000000aff147e24 */ /* 0x002fc6000f8e00ff */
[----:B------:R-:W-:Y:S01]  /*5790*/  STL [R1+0x278], R8 ;  /* 0x0002780801007387 */ /* 0x000fe20000100800 */
[----:B------:R-:W-:Y:S01]  /*57a0*/  BSSY B1, `(.L_x_43) ;  /* 0x000001d000017945 */ /* 0x000fe20003800000 */
[----:B---3--:R-:W-:-:S05]  /*57b0*/  HADD2.F32 R14, -RZ, R23.H0_H0 ;  /* 0x20000017ff0e7230 */ /* 0x008fca0000004100 */
[----:B------:R-:W-:-:S04]  /*57c0*/  FMUL R14, R14, R16 ;  /* 0x000000100e0e7220 */ /* 0x000fc80000400000 */
[----:B--2---:R-:W-:Y:S01]  /*57d0*/  FFMA R14, R21, R2, R14 ;  /* 0x00000002150e7223 */ /* 0x004fe2000000000e */
[----:B------:R-:W-:-:S04]  /*57e0*/  IMAD.WIDE.U32 R20, R20, 0xf0, R12 ;  /* 0x000000f014147825 */ /* 0x000fc800078e000c */
[----:B------:R-:W-:Y:S01]  /*57f0*/  IMAD.U32 R13, RZ, RZ, UR11 ;  /* 0x0000000bff0d7e24 */ /* 0x000fe2000f8e00ff */
[----:B------:R-:W-:-:S03]  /*5800*/  F2FP.F16.F32.PACK_AB R12, RZ, R14 ;  /* 0x0000000eff0c723e */ /* 0x000fc600000000ff */
[----:B------:R-:W-:Y:S02]  /*5810*/  IMAD R15, R13, 0xf0, RZ ;  /* 0x000000f00d0f7824 */ /* 0x000fe400078e02ff */
[----:B------:R-:W-:Y:S02]  /*5820*/  @P4 IMAD.MOV.U32 R14, RZ, RZ, R20 ;  /* 0x000000ffff0e4224 */ /* 0x000fe400078e0014 */
[----:B------:R-:W-:-:S05]  /*5830*/  IMAD.IADD R15, R21, 0x1, R15 ;  /* 0x00000001150f7824 */ /* 0x000fca00078e020f */
[----:B------:R1:W-:Y:S02]  /*5840*/  @P4 STG.E.U16 desc[UR36][R14.64], R12 ;  /* 0x0000000c0e004986 */ /* 0x0003e4000c101524 */
[----:B-1----:R-:W-:-:S04]  /*5850*/  IMAD.WIDE.U32 R12, R22, 0x78, R4 ;  /* 0x00000078160c7825 */ /* 0x002fc800078e0004 */
[----:B------:R-:W-:Y:S02]  /*5860*/  IMAD.IADD R19, R8, 0x1, R13 ;  /* 0x0000000108137824 */ /* 0x000fe400078e020d */
[----:B------:R-:W-:Y:S01]  /*5870*/  IMAD.MOV.U32 R18, RZ, RZ, R12 ;  /* 0x000000ffff127224 */ /* 0x000fe200078e000c */
[----:B------:R1:W-:Y:S04]  /*5880*/  STL.64 [R1+0x270], R12 ;  /* 0x0002700c01007387 */ /* 0x0003e80000100a00 */
[----:B------:R2:W5:Y:S01]  /*5890*/  LDL.LU R8, [R1+0x284] ;  /* 0x0002840001087983 */ /* 0x0005620000300800 */
[----:B-1----:R-:W-:-:S03]  /*58a0*/  IMAD.WIDE.U32 R12, R17, R22, R18 ;  /* 0x00000016110c7225 */ /* 0x002fc600078e0012 */
[----:B------:R-:W-:-:S04]  /*58b0*/  IADD3 R12, P4, R6, R12, RZ ;  /* 0x0000000c060c7210 */ /* 0x000fc80007f9e0ff */
[----:B----4-:R-:W-:Y:S02]  /*58c0*/  IADD3.X R13, R7, R3, R13, P4, !PT ;  /* 0x00000003070d7210 */ /* 0x010fe400027fe40d */
[----:B------:R2:W5:Y:S01]  /*58d0*/  LDL.LU R3, [R1+0x280] ;  /* 0x0002800001037983 */ /* 0x0005620000300800 */
[----:B------:R-:W-:-:S04]  /*58e0*/  IMAD.WIDE.U32 R12, R235, UR56, R12 ;  /* 0x00000038eb0c7c25 */ /* 0x000fc8000f8e000c */
[----:B------:R-:W-:Y:S01]  /*58f0*/  IMAD.IADD R13, R234, 0x1, R13 ;  /* 0x00000001ea0d7824 */ /* 0x000fe200078e020d */
[----:B------:R-:W-:-:S04]  /*5900*/  LEA R234, P4, R12, R10, 0x1 ;  /* 0x0000000a0cea7211 */ /* 0x000fc800078808ff */
[----:B------:R-:W-:Y:S02]  /*5910*/  LEA.HI.X R235, R12, R11, R13, 0x1, P4 ;  /* 0x0000000b0ceb7211 */ /* 0x000fe400020f0c0d */
[----:B------:R-:W-:-:S05]  /*5920*/  IADD3 R12, P5, R4, R232, RZ ;  /* 0x000000e8040c7210 */ /* 0x000fca0007fbe0ff */
[----:B------:R2:W-:Y:S01]  /*5930*/  STL [R1+0x200], R12 ;  /* 0x0002000c01007387 */ /* 0x0005e20000100800 */
[----:B------:R-:W-:-:S13]  /*5940*/  ISETP.GT.AND P4, PT, R0, 0x80, P3 ;  /* 0x000000800000780c */ /* 0x000fda0001f84270 */
[----:B--2---:R-:W-:Y:S05]  /*5950*/  @!P4 BRA `(.L_x_44) ;  /* 0x000000000004c947 */ /* 0x004fea0003800000 */
[----:B------:R1:W5:Y:S02]  /*5960*/  LDG.E.LTC128B.U16 R23, desc[UR36][R234.64+0x2] ;  /* 0x00000224ea177981 */ /* 0x000364000c1e1520 */
.L_x_44:
[----:B------:R-:W-:Y:S05]  /*5970*/  BSYNC B1 ;  /* 0x0000000000017941 */ /* 0x000fea0003800000 */
.L_x_43:
[----:B------:R-:W2:Y:S04]  /*5980*/  LDL R13, [R1+0x204] ;  /* 0x00020400010d7983 */ /* 0x000ea80000100800 */
[----:B------:R3:W-:Y:S04]  /*5990*/  STL.64 [R1+0x298], R14 ;  /* 0x0002980e01007387 */ /* 0x0007e80000100a00 */
[----:B---3--:R3:W4:Y:S01]  /*59a0*/  LDL.64 R14, [R1+0x200] ;  /* 0x00020000010e7983 */ /* 0x0087220000100a00 */
[----:B-----5:R-:W-:-:S05]  /*59b0*/  HADD2.F32 R12, -RZ, R23.H0_H0 ;  /* 0x20000017ff0c7230 */ /* 0x020fca0000004100 */
[----:B------:R-:W-:Y:S01]  /*59c0*/  FMUL R12, R12, R16 ;  /* 0x000000100c0c7220 */ /* 0x000fe20000400000 */
[----:B----4-:R-:W4:Y:S04]  /*59d0*/  LDL.64 R14, [R1+0x200] ;  /* 0x00020000010e7983 */ /* 0x010f280000100a00 */
[----:B------:R2:W-:Y:S04]  /*59e0*/  STL [R1+0x290], R8 ;  /* 0x0002900801007387 */ /* 0x0005e80000100800 */
[----:B------:R0:W-:Y:S01]  /*59f0*/  STL.64 [R1+0x288], R6 ;  /* 0x0002880601007387 */ /* 0x0001e20000100a00 */
[----:B--2---:R-:W-:-:S03]  /*5a00*/  FFMA R8, R13, R2, R12 ;  /* 0x000000020d087223 */ /* 0x004fc6000000000c */
[----:B0-----:R-:W2:Y:S04]  /*5a10*/  LDL.64 R6, [R1+0x228] ;  /* 0x0002280001067983 */ /* 0x001ea80000100a00 */
[----:B------:R-:W-:Y:S04]  /*5a20*/  STL [R1+0x280], R3 ;  /* 0x0002800301007387 */ /* 0x000fe80000100800 */
[----:B------:R-:W3:Y:S01]  /*5a30*/  LDL.64 R12, [R1+0x248] ;  /* 0x00024800010c7983 */ /* 0x000ee20000100a00 */
[----:B----4-:R-:W-:Y:S02]  /*5a40*/  IMAD.MOV.U32 R232, RZ, RZ, R14 ;  /* 0x000000ffffe87224 */ /* 0x010fe400078e000e */
[----:B------:R-:W-:-:S04]  /*5a50*/  IMAD.X R15, R233, 0x1, R5, P5 ;  /* 0x00000001e90f7824 */ /* 0x000fc800028e0605 */
[----:B------:R-:W-:Y:S01]  /*5a60*/  IMAD.MOV.U32 R233, RZ, RZ, R15 ;  /* 0x000000ffffe97224 */ /* 0x000fe200078e000f */
[----:B------:R0:W-:Y:S04]  /*5a70*/  STL [R1+0x204], R15 ;  /* 0x0002040f01007387 */ /* 0x0001e80000100800 */
[----:B0-----:R0:W5:Y:S01]  /*5a80*/  LDL.LU.64 R14, [R1+0x298] ;  /* 0x00029800010e7983 */ /* 0x0011620000300a00 */
[----:B---3--:R-:W-:-:S05]  /*5a90*/  IADD3 R12, P5, R232, R12, RZ ;  /* 0x0000000ce80c7210 */ /* 0x008fca0007fbe0ff */
[----:B------:R-:W-:Y:S01]  /*5aa0*/  IMAD.X R13, R233, 0x1, R237, P5 ;  /* 0x00000001e90d7824 */ /* 0x000fe200028e06ed */
[----:B------:R-:W-:-:S04]  /*5ab0*/  LEA R232, P5, R12, R10, 0x1 ;  /* 0x0000000a0ce87211 */ /* 0x000fc800078a08ff */
[----:B------:R-:W-:Y:S01]  /*5ac0*/  LEA.HI.X R233, R12, R11, R13, 0x1, P5 ;  /* 0x0000000b0ce97211 */ /* 0x000fe200028f0c0d */
[----:B------:R-:W-:Y:S01]  /*5ad0*/  IMAD.U32 R13, RZ, RZ, UR10 ;  /* 0x0000000aff0d7e24 */ /* 0x000fe2000f8e00ff */
[----:B------:R-:W-:Y:S02]  /*5ae0*/  F2FP.F16.F32.PACK_AB R12, RZ, R8 ;  /* 0x00000008ff0c723e */ /* 0x000fe400000000ff */
[----:B------:R0:W5:Y:S01]  /*5af0*/  LDL.LU R8, [R1+0x290] ;  /* 0x0002900001087983 */ /* 0x0001620000300800 */
[----:B--2---:R-:W-:Y:S01]  /*5b00*/  IMAD.WIDE.U32 R6, R13, 0xf0, R6 ;  /* 0x000000f00d067825 */ /* 0x004fe200078e0006 */
[----:B------:R-:W-:Y:S02]  /*5b10*/  PRMT R3, R12, 0x7610, R3 ;  /* 0x000076100c037816 */ /* 0x000fe40000000003 */
[----:B------:R-:W-:Y:S01]  /*5b20*/  ISETP.GT.AND P5, PT, R0, 0x88, P0 ;  /* 0x000000880000780c */ /* 0x000fe200007a4270 */
[----:B------:R-:W-:Y:S01]  /*5b30*/  IMAD.U32 R13, RZ, RZ, UR11 ;  /* 0x0000000bff0d7e24 */ /* 0x000fe2000f8e00ff */
[----:B------:R2:W-:Y:S01]  /*5b40*/  STL.64 [R1+0x230], R6 ;  /* 0x0002300601007387 */ /* 0x0005e20000100a00 */
[----:B------:R-:W-:-:S02]  /*5b50*/  IMAD.MOV.U32 R12, RZ, RZ, R6 ;  /* 0x000000ffff0c7224 */ /* 0x000fc400078e0006 */
[----:B------:R-:W-:-:S04]  /*5b60*/  IMAD R13, R13, 0xf0, RZ ;  /* 0x000000f00d0d7824 */ /* 0x000fc800078e02ff */
[----:B------:R-:W-:Y:S02]  /*5b70*/  IMAD.IADD R13, R13, 0x1, R7 ;  /* 0x000000010d0d7824 */ /* 0x000fe400078e0207 */
[----:B--2---:R0:W5:Y:S04]  /*5b80*/  LDL.LU.64 R6, [R1+0x288] ;  /* 0x0002880001067983 */ /* 0x0041680000300a00 */
[----:B------:R2:W-:Y:S04]  /*5b90*/  @P4 STG.E.U16 desc[UR36][R12.64+0x2], R3 ;  /* 0x000002030c004986 */ /* 0x0005e8000c101524 */
[----:B--2---:R0:W5:Y:S01]  /*5ba0*/  LDL.LU R3, [R1+0x280] ;  /* 0x0002800001037983 */ /* 0x0041620000300800 */
[----:B------:R-:W-:Y:S04]  /*5bb0*/  BSSY B1, `(.L_x_45) ;  /* 0x0000003000017945 */ /* 0x000fe80003800000 */
[----:B------:R-:W-:Y:S05]  /*5bc0*/  @!P5 BRA `(.L_x_46) ;  /* 0x000000000004d947 */ /* 0x000fea0003800000 */
[----:B------:R2:W5:Y:S02]  /*5bd0*/  LDG.E.LTC128B.U16 R23, desc[UR36][R232.64] ;  /* 0x00000024e8177981 */ /* 0x000564000c1e1520 */
.L_x_46:
[----:B------:R-:W-:Y:S05]  /*5be0*/  BSYNC B1 ;  /* 0x0000000000017941 */ /* 0x000fea0003800000 */
.L_x_45:
[----:B--2---:R-:W2:Y:S04]  /*5bf0*/  LDL R233, [R1+0x254] ;  /* 0x0002540001e97983 */ /* 0x004ea80000100800 */
[----:B------:R3:W-:Y:S04]  /*5c00*/  STL.64 [R1+0x288], R12 ;  /* 0x0002880c01007387 */ /* 0x0007e80000100a00 */
[----:B---3--:R-:W3:Y:S01]  /*5c10*/  LDL.LU R12, [R1+0x208] ;  /* 0x00020800010c7983 */ /* 0x008ee20000300800 */
[----:B-----5:R-:W-:Y:S02]  /*5c20*/  HADD2.F32 R232, -RZ, R23.H0_H0 ;  /* 0x20000017ffe87230 */ /* 0x020fe40000004100 */
[----:B------:R-:W-:Y:S01]  /*5c30*/  IMAD.U32 R13, RZ, RZ, UR10 ;  /* 0x0000000aff0d7e24 */ /* 0x000fe2000f8e00ff */
[----:B------:R4:W-:Y:S02]  /*5c40*/  STL.64 [R1+0x280], R8 ;  /* 0x0002800801007387 */ /* 0x0009e40000100a00 */
[----:B------:R-:W-:Y:S01]  /*5c50*/  FMUL R232, R232, R16 ;  /* 0x00000010e8e87220 */ /* 0x000fe20000400000 */
[----:B------:R-:W-:Y:S01]  /*5c60*/  IMAD.SHL.U32 R13, R13, 0x10, RZ ;  /* 0x000000100d0d7824 */ /* 0x000fe200078e00ff */
[----:B----4-:R-:W4:Y:S04]  /*5c70*/  LDL R8, [R1+0x260] ;  /* 0x0002600001087983 */ /* 0x010f280000100800 */
[----:B------:R-:W4:Y:S01]  /*5c80*/  LDL R9, [R1+0x250] ;  /* 0x0002500001097983 */ /* 0x000f220000100800 */
[----:B---3--:R-:W-:Y:S01]  /*5c90*/  FFMA R232, R12, R2, R232 ;  /* 0x000000020ce87223 */ /* 0x008fe200000000e8 */
[----:B------:R-:W-:-:S04]  /*5ca0*/  IADD3 R12, P4, R13, R20, RZ ;  /* 0x000000140d0c7210 */ /* 0x000fc80007f9e0ff */
[----:B------:R-:W-:Y:S01]  /*5cb0*/  F2FP.F16.F32.PACK_AB R232, RZ, R232 ;  /* 0x000000e8ffe8723e */ /* 0x000fe200000000ff */
[----:B--2---:R-:W-:-:S05]  /*5cc0*/  IMAD.X R13, R15, 0x1, R233, P4 ;  /* 0x000000010f0d7824 */ /* 0x004fca00020e06e9 */
[----:B------:R-:W-:Y:S04]  /*5cd0*/  STL.64 [R1+0x268], R12 ;  /* 0x0002680c01007387 */ /* 0x000fe80000100a00 */
[----:B------:R2:W-:Y:S04]  /*5ce0*/  @P5 STG.E.U16 desc[UR36][R12.64], R232 ;  /* 0x000000e80c005986 */ /* 0x0005e8000c101524 */
[----:B--2---:R2:W5:Y:S04]  /*5cf0*/  LDL.LU.64 R12, [R1+0x288] ;  /* 0x00028800010c7983 */ /* 0x0045680000300a00 */
[----:B------:R-:W3:Y:S02]  /*5d00*/  LDL.LU.64 R232, [R1+0x270] ;  /* 0x0002700001e87983 */ /* 0x000ee40000300a00 */
[----:B---3--:R-:W-:-:S05]  /*5d10*/  IADD3 R232, P4, R4, R232, RZ ;  /* 0x000000e804e87210 */ /* 0x008fca0007f9e0ff */
[----:B------:R-:W-:-:S05]  /*5d20*/  IMAD.X R233, R19, 0x1, R5, P4 ;  /* 0x0000000113e97824 */ /* 0x000fca00020e0605 */
[----:B------:R3:W-:Y:S02]  /*5d30*/  STL.64 [R1+0x270], R232 ;  /* 0x000270e801007387 */ /* 0x0007e40000100a00 */
[----:B---3--:R-:W-:-:S03]  /*5d40*/  IMAD.WIDE.U32 R232, R17, R22, R232 ;  /* 0x0000001611e87225 */ /* 0x008fc600078e00e8 */
[----:B------:R-:W-:-:S04]  /*5d50*/  IADD3 R232, P4, R6, R232, RZ ;  /* 0x000000e806e87210 */ /* 0x000fc80007f9e0ff */
[----:B----4-:R-:W-:-:S03]  /*5d60*/  IADD3.X R233, R7, R8, R233, P4, !PT ;  /* 0x0000000807e97210 */ /* 0x010fc600027fe4e9 */
[----:B------:R-:W-:-:S03]  /*5d70*/  IMAD.WIDE.U32 R8, R9, UR56, R232 ;  /* 0x0000003809087c25 */ /* 0x000fc6000f8e00e8 */
[----:B------:R-:W3:Y:S01]  /*5d80*/  LDL R233, [R1+0x25c] ;  /* 0x00025c0001e97983 */ /* 0x000ee20000100800 */
[----:B------:R-:W-:Y:S02]  /*5d90*/  LEA R232, P4, R8, R10, 0x1 ;  /* 0x0000000a08e87211 */ /* 0x000fe400078808ff */
[----:B------:R-:W-:Y:S01]  /*5da0*/  ISETP.GT.AND P5, PT, R0, 0x88, P3 ;  /* 0x000000880000780c */ /* 0x000fe20001fa4270 */
[----:B---3--:R-:W-:-:S05]  /*5db0*/  IMAD.IADD R233, R233, 0x1, R9 ;  /* 0x00000001e9e97824 */ /* 0x008fca00078e0209 */
[----:B------:R-:W-:Y:S02]  /*5dc0*/  LEA.HI.X R233, R8, R11, R233, 0x1, P4 ;  /* 0x0000000b08e97211 */ /* 0x000fe400020f0ce9 */
[----:B------:R2:W5:Y:S01]  /*5dd0*/  LDL.LU.64 R8, [R1+0x280] ;  /* 0x0002800001087983 */ /* 0x0005620000300a00 */
[----:B------:R-:W-:Y:S04]  /*5de0*/  BSSY B1, `(.L_x_47) ;  /* 0x0000003000017945 */ /* 0x000fe80003800000 */
[----:B------:R-:W-:Y:S05]  /*5df0*/  @!P5 BRA `(.L_x_48) ;  /* 0x000000000004d947 */ /* 0x000fea0003800000 */
[----:B------:R3:W5:Y:S02]  /*5e00*/  LDG.E.LTC128B.U16 R23, desc[UR36][R232.64+0x2] ;  /* 0x00000224e8177981 */ /* 0x000764000c1e1520 */
.L_x_48:
[----:B------:R-:W-:Y:S05]  /*5e10*/  BSYNC B1 ;  /* 0x0000000000017941 */ /* 0x000fea0003800000 */
.L_x_47:
[----:B------:R4:W-:Y:S04]  /*5e20*/  STL.64 [R1+0x2a0], R10 ;  /* 0x0002a00a01007387 */ /* 0x0009e80000100a00 */
[----:B----4-:R-:W4:Y:S04]  /*5e30*/  LDL.64 R10, [R1+0x230] ;  /* 0x00023000010a7983 */ /* 0x010f280000100a00 */
[----:B-----5:R0:W-:Y:S04]  /*5e40*/  STL [R1+0x298], R8 ;  /* 0x0002980801007387 */ /* 0x0201e80000100800 */
[----:B0-----:R-:W2:Y:S04]  /*5e50*/  LDL.LU R8, [R1+0x20c] ;  /* 0x00020c0001087983 */ /* 0x001ea80000300800 */
[----:B------:R-:W-:Y:S04]  /*5e60*/  STL [R1+0x294], R7 ;  /* 0x0002940701007387 */ /* 0x000fe80000100800 */
[----:B------:R-:W-:Y:S04]  /*5e70*/  STL [R1+0x290], R6 ;  /* 0x0002900601007387 */ /* 0x000fe80000100800 */
[----:B------:R0:W-:Y:S04]  /*5e80*/  STL.64 [R1+0x288], R4 ;  /* 0x0002880401007387 */ /* 0x0001e80000100a00 */
[----:B------:R1:W-:Y:S01]  /*5e90*/  STL [R1+0x280], R3 ;  /* 0x0002800301007387 */ /* 0x0003e20000100800 */
[----:B0-----:R-:W-:-:S02]  /*5ea0*/  HADD2.F32 R4, -RZ, R23.H0_H0 ;  /* 0x20000017ff047230 */ /* 0x001fc40000004100 */
[----:B------:R-:W-:-:S03]  /*5eb0*/  IMAD.U32 R5, RZ, RZ, UR10 ;  /* 0x0000000aff057e24 */ /* 0x000fc6000f8e00ff */
[----:B------:R-:W-:Y:S01]  /*5ec0*/  FMUL R4, R4, R16 ;  /* 0x0000001004047220 */ /* 0x000fe20000400000 */
[----:B------:R-:W-:-:S03]  /*5ed0*/  IMAD.SHL.U32 R5, R5, 0x10, RZ ;  /* 0x0000001005057824 */ /* 0x000fc600078e00ff */
[----:B--2---:R-:W-:Y:S02]  /*5ee0*/  FFMA R8, R8, R2, R4 ;  /* 0x0000000208087223 */ /* 0x004fe40000000004 */
[----:B----4-:R-:W-:Y:S02]  /*5ef0*/  IADD3 R4, P4, R5, R10, RZ ;  /* 0x0000000a05047210 */ /* 0x010fe40007f9e0ff */
[----:B------:R0:W5:Y:S04]  /*5f00*/  LDL.LU.64 R10, [R1+0x2a0] ;  /* 0x0002a000010a7983 */ /* 0x0001680000300a00 */
[----:B------:R-:W2:Y:S01]  /*5f10*/  LDL R5, [R1+0x254] ;  /* 0x0002540001057983 */ /* 0x000ea20000100800 */
[----:B------:R-:W-:-:S03]  /*5f20*/  F2FP.F16.F32.PACK_AB R7, RZ, R8 ;  /* 0x00000008ff07723e */ /* 0x000fc600000000ff */
[----:B------:R0:W5:Y:S01]  /*5f30*/  LDL.LU R8, [R1+0x298] ;  /* 0x0002980001087983 */ /* 0x0001620000300800 */
[----:B------:R-:W-:-:S03]  /*5f40*/  PRMT R6, R7, 0x7610, R6 ;  /* 0x0000761007067816 */ /* 0x000fc60000000006 */
[----:B------:R0:W5:Y:S01]  /*5f50*/  LDL.LU R7, [R1+0x294] ;  /* 0x0002940001077983 */ /* 0x0001620000300800 */
[----:B-1----:R-:W-:-:S03]  /*5f60*/  PRMT R3, R6, 0x7610, R3 ;  /* 0x0000761006037816 */ /* 0x002fc60000000003 */
[----:B------:R0:W5:Y:S01]  /*5f70*/  LDL.LU R6, [R1+0x290] ;  /* 0x0002900001067983 */ /* 0x0001620000300800 */
[----:B--2---:R-:W-:Y:S01]  /*5f80*/  IMAD.X R5, R5, 0x1, R13, P4 ;  /* 0x0000000105057824 */ /* 0x004fe200020e060d */
[----:B------:R-:W-:-:S04]  /*5f90*/  ISETP.GT.AND P4, PT, R0, 0x80, P2 ;  /* 0x000000800000780c */ /* 0x000fc80001784270 */
[----:B------:R-:W-:Y:S04]  /*5fa0*/  STL.64 [R1+0x238], R4 ;  /* 0x0002380401007387 */ /* 0x000fe80000100a00 */
[----:B------:R1:W-:Y:S04]  /*5fb0*/  @P5 STG.E.U16 desc[UR36][R4.64+0x2], R3 ;  /* 0x0000020304005986 */ /* 0x0003e8000c101524 */
[----:B-1----:R0:W5:Y:S04]  /*5fc0*/  LDL.LU.64 R4, [R1+0x288] ;  /* 0x0002880001047983 */ /* 0x0021680000300a00 */
[----:B------:R0:W5:Y:S01]  /*5fd0*/  LDL.LU R3, [R1+0x280] ;  /* 0x0002800001037983 */ /* 0x0001620000300800 */
[----:B------:R-:W-:Y:S04]  /*5fe0*/  BSSY B1, `(.L_x_49) ;  /* 0x0000003000017945 */ /* 0x000fe80003800000 */
[----:B------:R-:W-:Y:S05]  /*5ff0*/  @!P4 BRA `(.L_x_50) ;  /* 0x000000000004c947 */ /* 0x000fea0003800000 */
[----:B------:R1:W5:Y:S02]  /*6000*/  LDG.E.LTC128B.U16 R23, desc[UR36][R234.64+0x10] ;  /* 0x00001024ea177981 */ /* 0x000364000c1e1520 */
.L_x_50:
[----:B------:R-:W-:Y:S05]  /*6010*/  BSYNC B1 ;  /* 0x0000000000017941 */ /* 0x000fea0003800000 */
.L_x_49:
[----:B-----5:R2:W-:Y:S04]  /*6020*/  STL [R1+0x280], R3 ;  /* 0x0002800301007387 */ /* 0x0205e80000100800 */
[----:B--2---:R-:W2:Y:S01]  /*6030*/  LDL.LU R3, [R1+0x210] ;  /* 0x0002100001037983 */ /* 0x004ea20000300800 */
[----:B------:R-:W-:-:S05]  /*6040*/  HADD2.F32 R14, -RZ, R23.H0_H0 ;  /* 0x20000017ff0e7230 */ /* 0x000fca0000004100 */
[----:B------:R-:W-:Y:S01]  /*6050*/  FMUL R14, R14, R16 ;  /* 0x000000100e0e7220 */ /* 0x000fe20000400000 */
[----:B------:R-:W-:-:S03]  /*6060*/  ISETP.GT.AND P5, PT, R0, 0x80, P1 ;  /* 0x000000800000780c */ /* 0x000fc60000fa4270 */
[----:B--2---:R-:W-:Y:S02]  /*6070*/  FFMA R14, R3, R2, R14 ;  /* 0x00000002030e7223 */ /* 0x004fe4000000000e */
[----:B------:R2:W5:Y:S01]  /*6080*/  LDL.LU R3, [R1+0x280] ;  /* 0x0002800001037983 */ /* 0x0005620000300800 */
[----:B------:R-:W-:Y:S02]  /*6090*/  BSSY B1, `(.L_x_51) ;  /* 0x0000008000017945 */ /* 0x000fe40003800000 */
[----:B------:R-:W-:-:S04]  /*60a0*/  F2FP.F16.F32.PACK_AB R14, RZ, R14 ;  /* 0x0000000eff0e723e */ /* 0x000fc800000000ff */
[----:B------:R-:W-:Y:S01]  /*60b0*/  PRMT R21, R14, 0x7610, R21 ;  /* 0x000076100e157816 */ /* 0x000fe20000000015 */
[----:B------:R-:W-:-:S05]  /*60c0*/  @P4 IMAD.MOV.U32 R14, RZ, RZ, R20 ;  /* 0x000000ffff0e4224 */ /* 0x000fca00078e0014 */
[----:B------:R4:W-:Y:S02]  /*60d0*/  @P4 STG.E.U16 desc[UR36][R14.64+0x10], R21 ;  /* 0x000010150e004986 */ /* 0x0009e4000c101524 */
[----:B----4-:R-:W-:Y:S01]  /*60e0*/  PRMT R14, R23, 0x7610, R14 ;  /* 0x00007610170e7816 */ /* 0x010fe2000000000e */
[----:B--2---:R-:W-:Y:S06]  /*60f0*/  @!P5 BRA `(.L_x_52) ;  /* 0x000000000004d947 */ /* 0x004fec0003800000 */
[----:B------:R2:W5:Y:S02]  /*6100*/  LDG.E.LTC128B.U16 R14, desc[UR36][R234.64+0x12] ;  /* 0x00001224ea0e7981 */ /* 0x000564000c1e1520 */
.L_x_52:
[----:B------:R-:W-:Y:S05]  /*6110*/  BSYNC B1 ;  /* 0x0000000000017941 */ /* 0x000fea0003800000 */
.L_x_51:
[----:B------:R-:W4:Y:S01]  /*6120*/  LDL.LU R20, [R1+0x214] ;  /* 0x0002140001147983 */ /* 0x000f220000300800 */
[----:B-----5:R-:W-:Y:S01]  /*6130*/  HADD2.F32 R15, -RZ, R14.H0_H0 ;  /* 0x2000000eff0f7230 */ /* 0x020fe20000004100 */
        /* <DEDUP_REMOVED lines=8> */
.L_x_54:
[----:B------:R-:W-:Y:S05]  /*61c0*/  BSYNC B1 ;  /* 0x0000000000017941 */ /* 0x000fea0003800000 */
.L_x_53:
[----:B------:R1:W-:Y:S04]  /*61d0*/  STL [R1+0x280], R3 ;  /* 0x0002800301007387 */ /* 0x0003e80000100800 */
[----:B-1----:R-:W2:Y:S04]  /*61e0*/  LDL.LU R3, [R1+0x218] ;  /* 0x0002180001037983 */ /* 0x002ea80000300800 */
[----:B------:R-:W3:Y:S01]  /*61f0*/  LDL.LU.64 R20, [R1+0x268] ;  /* 0x0002680001147983 */ /* 0x000ee20000300a00 */
[----:B----45:R-:W-:-:S05]  /*6200*/  HADD2.F32 R15, -RZ, R14.H0_H0 ;  /* 0x2000000eff0f7230 */ /* 0x030fca0000004100 */
[----:B------:R-:W-:Y:S01]  /*6210*/  FMUL R15, R15, R16 ;  /* 0x000000100f0f7220 */ /* 0x000fe20000400000 */
[----:B------:R-:W-:-:S03]  /*6220*/  ISETP.GT.AND P5, PT, R0, 0x88, P1 ;  /* 0x000000880000780c */ /* 0x000fc60000fa4270 */
[----:B--2---:R-:W-:Y:S02]  /*6230*/  FFMA R15, R3, R2, R15 ;  /* 0x00000002030f7223 */ /* 0x004fe4000000000f */
[----:B------:R1:W5:Y:S01]  /*6240*/  LDL.LU R3, [R1+0x280] ;  /* 0x0002800001037983 */ /* 0x0003620000300800 */
[----:B------:R-:W-:Y:S01]  /*6250*/  BSSY B1, `(.L_x_55) ;  /* 0x0000006000017945 */ /* 0x000fe20003800000 */
[----:B------:R-:W-:Y:S02]  /*6260*/  PRMT R23, R14, 0x7610, R23 ;  /* 0x000076100e177816 */ /* 0x000fe40000000017 */
[----:B------:R-:W-:-:S05]  /*6270*/  F2FP.F16.F32.PACK_AB R15, RZ, R15 ;  /* 0x0000000fff0f723e */ /* 0x000fca00000000ff */
[----:B---3--:R1:W-:Y:S01]  /*6280*/  @P4 STG.E.U16 desc[UR36][R20.64+0x10], R15 ;  /* 0x0000100f14004986 */ /* 0x0083e2000c101524 */
[----:B------:R-:W-:Y:S05]  /*6290*/  @!P5 BRA `(.L_x_56) ;  /* 0x000000000004d947 */ /* 0x000fea0003800000 */
[----:B------:R2:W5:Y:S02]  /*62a0*/  LDG.E.LTC128B.U16 R23, desc[UR36][R232.64+0x12] ;  /* 0x00001224e8177981 */ /* 0x000564000c1e1520 */
.L_x_56:
[----:B------:R-:W-:Y:S05]  /*62b0*/  BSYNC B1 ;  /* 0x0000000000017941 */ /* 0x000fea0003800000 */
.L_x_55:
[----:B-1----:R-:W3:Y:S04]  /*62c0*/  LDL.LU R15, [R1+0x21c] ;  /* 0x00021c00010f7983 */ /* 0x002ee80000300800 */
[----:B------:R1:W-:Y:S04]  /*62d0*/  STL.64 [R1+0x2a0], R28 ;  /* 0x0002a01c01007387 */ /* 0x0003e80000100a00 */
[----:B-1----:R-:W4:Y:S01]  /*62e0*/  LDL.LU.64 R28, [R1+0x238] ;  /* 0x00023800011c7983 */ /* 0x002f220000300a00 */
[----:B-----5:R-:W-:-:S03]  /*62f0*/  HADD2.F32 R14, -RZ, R23.H0_H0 ;  /* 0x20000017ff0e7230 */ /* 0x020fc60000004100 */
[----:B------:R1:W-:Y:S02]  /*6300*/  STL.64 [R1+0x298], R26 ;  /* 0x0002981a01007387 */ /* 0x0003e40000100a00 */
[----:B------:R-:W-:Y:S02]  /*6310*/  FMUL R14, R14, R16 ;  /* 0x000000100e0e7220 */ /* 0x000fe40000400000 */
[----:B-1----:R-:W2:Y:S04]  /*6320*/  LDL.LU.64 R26, [R1+0x200] ;  /* 0x00020000011a7983 */ /* 0x002ea80000300a00 */
[----:B------:R1:W-:Y:S04]  /*6330*/  STL [R1+0x290], R24 ;  /* 0x0002901801007387 */ /* 0x0003e80000100800 */
[----:B-1----:R-:W2:Y:S04]  /*6340*/  LDL R24, [R1+0x278] ;  /* 0x0002780001187983 */ /* 0x002ea80000100800 */
[----:B------:R1:W-:Y:S04]  /*6350*/  STL.64 [R1+0x288], R12 ;  /* 0x0002880c01007387 */ /* 0x0003e80000100a00 */
[----:B-1----:R-:W2:Y:S04]  /*6360*/  LDL.LU R13, [R1+0x1e0] ;  /* 0x0001e000010d7983 */ /* 0x002ea80000300800 */
[----:B------:R1:W-:Y:S04]  /*6370*/  STL [R1+0x280], R3 ;  /* 0x0002800301007387 */ /* 0x0003e80000100800 */
[----:B------:R-:W2:Y:S04]  /*6380*/  LDL R21, [R1+0x25c] ;  /* 0x00025c0001157983 */ /* 0x000ea80000100800 */
[----:B-1----:R-:W2:Y:S01]  /*6390*/  LDL R3, [R1+0x260] ;  /* 0x0002600001037983 */ /* 0x002ea20000100800 */
[----:B---3--:R-:W-:-:S05]  /*63a0*/  FFMA R14, R15, R2, R14 ;  /* 0x000000020f0e7223 */ /* 0x008fca000000000e */
[----:B------:R-:W-:Y:S01]  /*63b0*/  F2FP.F16.F32.PACK_AB R14, RZ, R14 ;  /* 0x0000000eff0e723e */ /* 0x000fe200000000ff */
[----:B----4-:R-:W-:Y:S04]  /*63c0*/  STL.64 [R1+0x200], R28 ;  /* 0x0002001c01007387 */ /* 0x010fe80000100a00 */
[----:B------:R1:W-:Y:S04]  /*63d0*/  @P5 STG.E.U16 desc[UR36][R28.64+0x12], R14 ;  /* 0x0000120e1c005986 */ /* 0x0003e8000c101524 */
[----:B-1----:R1:W5:Y:S04]  /*63e0*/  LDL.LU.64 R28, [R1+0x2a0] ;  /* 0x0002a000011c7983 */ /* 0x0023680000300a00 */
[----:B------:R-:W3:Y:S01]  /*63f0*/  LDL.64 R14, [R1+0x248] ;  /* 0x00024800010e7983 */ /* 0x000ee20000100a00 */
[----:B--2---:R-:W-:Y:S01]  /*6400*/  IMAD.WIDE.U32 R26, R22, 0x78, R26 ;  /* 0x00000078161a7825 */ /* 0x004fe200078e001a */
[----:B------:R-:W-:-:S03]  /*6410*/  ISETP.GT.AND P4, PT, R0, 0x100, P0 ;  /* 0x000001000000780c */ /* 0x000fc60000784270 */
[----:B------:R-:W-:Y:S01]  /*6420*/  IMAD.IADD R12, R24, 0x1, R27 ;  /* 0x00000001180c7824 */ /* 0x000fe200078e021b */
[----:B---3--:R-:W-:-:S05]  /*6430*/  IADD3 R15, P5, R14, R26, RZ ;  /* 0x0000001a0e0f7210 */ /* 0x008fca0007fbe0ff */
[----:B------:R-:W-:Y:S01]  /*6440*/  IMAD.X R20, R12, 0x1, R237, P5 ;  /* 0x000000010c147824 */ /* 0x000fe200028e06ed */
[----:B------:R-:W-:-:S04]  /*6450*/  LEA R14, P5, R15, R10, 0x1 ;  /* 0x0000000a0f0e7211 */ /* 0x000fc800078a08ff */
[----:B------:R-:W-:-:S05]  /*6460*/  LEA.HI.X R15, R15, R11, R20, 0x1, P5 ;  /* 0x0000000b0f0f7211 */ /* 0x000fca00028f0c14 */
[----:B------:R-:W2:Y:S01]  /*6470*/  @P4 LDG.E.LTC128B.U16 R23, desc[UR36][R14.64] ;  /* 0x000000240e174981 */ /* 0x000ea2000c1e1520 */
[----:B------:R-:W-:-:S03]  /*6480*/  USHF.L.U64.HI UR4, UR10, 0x9, UR11 ;  /* 0x000000090a047899 */ /* 0x000fc6000801020b */
[----:B------:R3:W-:Y:S01]  /*6490*/  STL.64 [R1+0x208], R26 ;  /* 0x0002081a01007387 */ /* 0x0007e20000100a00 */
[----:B------:R-:W-:-:S03]  /*64a0*/  IMAD.WIDE.U32 R18, R22, 0x78, R18 ;  /* 0x0000007816127825 */ /* 0x000fc600078e0012 */
[----:B---3--:R1:W5:Y:S04]  /*64b0*/  LDL.LU.64 R26, [R1+0x298] ;  /* 0x00029800011a7983 */ /* 0x0083680000300a00 */
[----:B------:R3:W-:Y:S01]  /*64c0*/  STL [R1+0x210], R12 ;  /* 0x0002100c01007387 */ /* 0x0007e20000100800 */
[----:B--2---:R-:W-:-:S05]  /*64d0*/  HADD2.F32 R14, -RZ, R23.H0_H0 ;  /* 0x20000017ff0e7230 */ /* 0x004fca0000004100 */
[----:B------:R-:W-:-:S04]  /*64e0*/  FMUL R14, R14, R16 ;  /* 0x000000100e0e7220 */ /* 0x000fc80000400000 */
[----:B------:R-:W-:Y:S01]  /*64f0*/  FFMA R20, R13, R2, R14 ;  /* 0x000000020d147223 */ /* 0x000fe2000000000e */
[----:B------:R-:W-:-:S05]  /*6500*/  IMAD.U32 R14, RZ, RZ, UR10 ;  /* 0x0000000aff0e7e24 */ /* 0x000fca000f8e00ff */
[----:B------:R-:W-:Y:S02]  /*6510*/  LEA R14, P5, R14, R8, 0x9 ;  /* 0x000000080e0e7211 */ /* 0x000fe400078a48ff */
[----:B------:R-:W-:Y:S02]  /*6520*/  F2FP.F16.F32.PACK_AB R20, RZ, R20 ;  /* 0x00000014ff14723e */ /* 0x000fe400000000ff */
[----:B------:R-:W-:-:S05]  /*6530*/  IADD3.X R15, R9, UR4, RZ, P5, !PT ;  /* 0x00000004090f7c10 */ /* 0x000fca000affe4ff */
[----:B------:R2:W-:Y:S01]  /*6540*/  @P4 STG.E.U16 desc[UR36][R14.64], R20 ;  /* 0x000000140e004986 */ /* 0x0005e2000c101524 */
[----:B---3--:R-:W-:-:S03]  /*6550*/  IADD3 R12, P4, R4, R18, RZ ;  /* 0x00000012040c7210 */ /* 0x008fc60007f9e0ff */
[----:B--2---:R-:W2:Y:S01]  /*6560*/  LDL R20, [R1+0x250] ;  /* 0x0002500001147983 */ /* 0x004ea20000100800 */
[----:B------:R-:W-:-:S03]  /*6570*/  IADD3.X R13, R5, R24, R19, P4, !PT ;  /* 0x00000018050d7210 */ /* 0x000fc600027fe413 */
[----:B------:R1:W5:Y:S01]  /*6580*/  LDL.LU R24, [R1+0x290] ;  /* 0x0002900001187983 */ /* 0x0003620000300800 */
[----:B------:R-:W-:-:S03]  /*6590*/  IMAD.WIDE.U32 R18, R17, R22, R12 ;  /* 0x0000001611127225 */ /* 0x000fc600078e000c */
[----:B------:R3:W-:Y:S01]  /*65a0*/  STL.64 [R1+0x238], R12 ;  /* 0x0002380c01007387 */ /* 0x0007e20000100a00 */
[----:B------:R-:W-:-:S04]  /*65b0*/  IADD3 R18, P4, R6, R18, RZ ;  /* 0x0000001206127210 */ /* 0x000fc80007f9e0ff */
[----:B------:R-:W-:Y:S01]  /*65c0*/  IADD3.X R19, R7, R3, R19, P4, !PT ;  /* 0x0000000307137210 */ /* 0x000fe200027fe413 */
[----:B---3--:R1:W5:Y:S04]  /*65d0*/  LDL.LU.64 R12, [R1+0x288] ;  /* 0x00028800010c7983 */ /* 0x0083680000300a00 */
[----:B------:R1:W5:Y:S01]  /*65e0*/  LDL.LU R3, [R1+0x280] ;  /* 0x0002800001037983 */ /* 0x0003620000300800 */
[----:B------:R-:W-:Y:S01]  /*65f0*/  BSSY B1, `(.L_x_57) ;  /* 0x0000008000017945 */ /* 0x000fe20003800000 */
[----:B--2---:R-:W-:-:S04]  /*6600*/  IMAD.WIDE.U32 R18, R20, UR56, R18 ;  /* 0x0000003814127c25 */ /* 0x004fc8000f8e0012 */
[----:B------:R-:W-:Y:S01]  /*6610*/  IMAD.IADD R19, R21, 0x1, R19 ;  /* 0x0000000115137824 */ /* 0x000fe200078e0213 */
[----:B------:R-:W-:-:S04]  /*6620*/  LEA R20, P4, R18, R10, 0x1 ;  /* 0x0000000a12147211 */ /* 0x000fc800078808ff */
[----:B------:R-:W-:Y:S02]  /*6630*/  LEA.HI.X R21, R18, R11, R19, 0x1, P4 ;  /* 0x0000000b12157211 */ /* 0x000fe400020f0c13 */
[----:B------:R-:W-:-:S13]  /*6640*/  ISETP.GT.AND P4, PT, R0, 0x100, P3 ;  /* 0x000001000000780c */ /* 0x000fda0001f84270 */
[----:B-1----:R-:W-:Y:S05]  /*6650*/  @!P4 BRA `(.L_x_58) ;  /* 0x000000000004c947 */ /* 0x002fea0003800000 */
[----:B------:R1:W5:Y:S02]  /*6660*/  LDG.E.LTC128B.U16 R23, desc[UR36][R20.64+0x2] ;  /* 0x0000022414177981 */ /* 0x000364000c1e1520 */
.L_x_58:
[----:B------:R-:W-:Y:S05]  /*6670*/  BSYNC B1 ;  /* 0x0000000000017941 */ /* 0x000fea0003800000 */
.L_x_57:
[----:B------:R-:W2:Y:S01]  /*6680*/  LDL.LU R19, [R1+0x1e4] ;  /* 0x0001e40001137983 */ /* 0x000ea20000300800 */
[----:B-----5:R-:W-:-:S03]  /*6690*/  HADD2.F32 R18, -RZ, R23.H0_H0 ;  /* 0x20000017ff127230 */ /* 0x020fc60000004100 */
[----:B------:R3:W-:Y:S02]  /*66a0*/  STL.64 [R1+0x288], R6 ;  /* 0x0002880601007387 */ /* 0x0007e40000100a00 */
[----:B------:R-:W-:Y:S02]  /*66b0*/  FMUL R18, R18, R16 ;  /* 0x0000001012127220 */ /* 0x000fe40000400000 */
[----:B---3--:R-:W3:Y:S04]  /*66c0*/  LDL.LU.64 R6, [R1+0x208] ;  /* 0x0002080001067983 */ /* 0x008ee80000300a00 */
[----:B------:R4:W-:Y:S04]  /*66d0*/  STL [R1+0x280], R3 ;  /* 0x0002800301007387 */ /* 0x0009e80000100800 */
[----:B----4-:R-:W4:Y:S01]  /*66e0*/  LDL.LU R3, [R1+0x210] ;  /* 0x0002100001037983 */ /* 0x010f220000300800 */
[----:B--2---:R-:W-:-:S05]  /*66f0*/  FFMA R18, R19, R2, R18 ;  /* 0x0000000213127223 */ /* 0x004fca0000000012 */
[----:B------:R-:W-:-:S05]  /*6700*/  F2FP.F16.F32.PACK_AB R18, RZ, R18 ;  /* 0x00000012ff12723e */ /* 0x000fca00000000ff */
[----:B------:R2:W-:Y:S04]  /*6710*/  @P4 STG.E.U16 desc[UR36][R14.64+0x2], R18 ;  /* 0x000002120e004986 */ /* 0x0005e8000c101524 */
[----:B--2---:R-:W2:Y:S01]  /*6720*/  LDL.64 R18, [R1+0x248] ;  /* 0x0002480001127983 */ /* 0x004ea20000100a00 */
[----:B---3--:R-:W-:-:S05]  /*6730*/  IADD3 R6, P4, R4, R6, RZ ;  /* 0x0000000604067210 */ /* 0x008fca0007f9e0ff */
[----:B----4-:R-:W-:Y:S01]  /*6740*/  IMAD.X R7, R3, 0x1, R5, P4 ;  /* 0x0000000103077824 */ /* 0x010fe200020e0605 */
[----:B------:R-:W-:-:S04]  /*6750*/  ISETP.GT.AND P4, PT, R0, 0x108, P0 ;  /* 0x000001080000780c */ /* 0x000fc80000784270 */
[----:B------:R3:W-:Y:S01]  /*6760*/  STL.64 [R1+0x1e0], R6 ;  /* 0x0001e00601007387 */ /* 0x0007e20000100a00 */
[----:B--2---:R-:W-:-:S05]  /*6770*/  IADD3 R19, P5, R6, R18, RZ ;  /* 0x0000001206137210 */ /* 0x004fca0007fbe0ff */
[----:B------:R-:W-:Y:S01]  /*6780*/  IMAD.X R3, R7, 0x1, R237, P5 ;  /* 0x0000000107037824 */ /* 0x000fe200028e06ed */
[C---:B------:R-:W-:Y:S01]  /*6790*/  LEA R18, P5, R19.reuse, R10, 0x1 ;  /* 0x0000000a13127211 */ /* 0x040fe200078a08ff */
[----:B---3--:R2:W5:Y:S03]  /*67a0*/  LDL.LU.64 R6, [R1+0x288] ;  /* 0x0002880001067983 */ /* 0x0085660000300a00 */
[----:B------:R-:W-:Y:S02]  /*67b0*/  LEA.HI.X R19, R19, R11, R3, 0x1, P5 ;  /* 0x0000000b13137211 */ /* 0x000fe400028f0c03 */
[----:B------:R2:W5:Y:S01]  /*67c0*/  LDL.LU R3, [R1+0x280] ;  /* 0x0002800001037983 */ /* 0x0005620000300800 */
[----:B------:R-:W-:Y:S04]  /*67d0*/  BSSY B1, `(.L_x_59) ;  /* 0x0000003000017945 */ /* 0x000fe80003800000 */
[----:B------:R-:W-:Y:S05]  /*67e0*/  @!P4 BRA `(.L_x_60) ;  /* 0x000000000004c947 */ /* 0x000fea0003800000 */
[----:B------:R3:W5:Y:S02]  /*67f0*/  LDG.E.LTC128B.U16 R23, desc[UR36][R18.64] ;  /* 0x0000002412177981 */ /* 0x000764000c1e1520 */
.L_x_60:
[----:B------:R-:W-:Y:S05]  /*6800*/  BSYNC B1 ;  /* 0x0000000000017941 */ /* 0x000fea0003800000 */
.L_x_59:
[----:B---3--:R-:W3:Y:S04]  /*6810*/  LDL R19, [R1+0x254] ;  /* 0x0002540001137983 */ /* 0x008ee80000100800 */
[----:B------:R1:W-:Y:S04]  /*6820*/  STL.64 [R1+0x290], R20 ;  /* 0x0002901401007387 */ /* 0x0003e80000100a00 */
[----:B-1----:R-:W4:Y:S04]  /*6830*/  LDL.LU R20, [R1+0x1e8] ;  /* 0x0001e80001147983 */ /* 0x002f280000300800 */
[----:B------:R1:W-:Y:S04]  /*6840*/  STL.64 [R1+0x288], R12 ;  /* 0x0002880c01007387 */ /* 0x0003e80000100a00 */
[----:B-1----:R-:W2:Y:S01]  /*6850*/  LDL.LU.64 R12, [R1+0x270] ;  /* 0x00027000010c7983 */ /* 0x002ea20000300a00 */
[----:B-----5:R-:W-:-:S02]  /*6860*/  HADD2.F32 R18, -RZ, R23.H0_H0 ;  /* 0x20000017ff127230 */ /* 0x020fc40000004100 */
[----:B------:R-:W-:Y:S01]  /*6870*/  IMAD.U32 R21, RZ, RZ, UR10 ;  /* 0x0000000aff157e24 */ /* 0x000fe2000f8e00ff */
[----:B------:R1:W-:Y:S02]  /*6880*/  STL.64 [R1+0x280], R8 ;  /* 0x0002800801007387 */ /* 0x0003e40000100a00 */
[----:B------:R-:W-:Y:S01]  /*6890*/  FMUL R18, R18, R16 ;  /* 0x0000001012127220 */ /* 0x000fe20000400000 */
[----:B------:R-:W-:Y:S01]  /*68a0*/  IMAD.SHL.U32 R21, R21, 0x10, RZ ;  /* 0x0000001015157824 */ /* 0x000fe200078e00ff */
[----:B-1----:R-:W2:Y:S04]  /*68b0*/  LDL R8, [R1+0x260] ;  /* 0x0002600001087983 */ /* 0x002ea80000100800 */
[----:B------:R-:W2:Y:S01]  /*68c0*/  LDL R9, [R1+0x250] ;  /* 0x0002500001097983 */ /* 0x000ea20000100800 */
[----:B----4-:R-:W-:Y:S01]  /*68d0*/  FFMA R18, R20, R2, R18 ;  /* 0x0000000214127223 */ /* 0x010fe20000000012 */
[----:B------:R-:W-:-:S04]  /*68e0*/  IADD3 R20, P5, R14, R21, RZ ;  /* 0x000000150e147210 */ /* 0x000fc80007fbe0ff */
[----:B------:R-:W-:Y:S01]  /*68f0*/  F2FP.F16.F32.PACK_AB R18, RZ, R18 ;  /* 0x00000012ff12723e */ /* 0x000fe200000000ff */
[----:B---3--:R-:W-:-:S05]  /*6900*/  IMAD.X R21, R15, 0x1, R19, P5 ;  /* 0x000000010f157824 */ /* 0x008fca00028e0613 */
[----:B------:R-:W-:Y:S04]  /*6910*/  STL.64 [R1+0x218], R20 ;  /* 0x0002181401007387 */ /* 0x000fe80000100a00 */
[----:B------:R1:W-:Y:S04]  /*6920*/  @P4 STG.E.U16 desc[UR36][R20.64], R18 ;  /* 0x0000001214004986 */ /* 0x0003e8000c101524 */
[----:B-1----:R1:W5:Y:S01]  /*6930*/  LDL.LU.64 R20, [R1+0x290] ;  /* 0x0002900001147983 */ /* 0x0023620000300a00 */
[----:B--2---:R-:W-:-:S03]  /*6940*/  IMAD.WIDE.U32 R18, R22, 0x78, R12 ;  /* 0x0000007816127825 */ /* 0x004fc600078e000c */
[----:B------:R-:W2:Y:S01]  /*6950*/  LDL R13, [R1+0x278] ;  /* 0x00027800010d7983 */ /* 0x000ea20000100800 */
[----:B------:R-:W-:-:S04]  /*6960*/  IADD3 R12, P4, R4, R18, RZ ;  /* 0x00000012040c7210 */ /* 0x000fc80007f9e0ff */
[----:B--2---:R-:W-:-:S03]  /*6970*/  IADD3.X R13, R5, R13, R19, P4, !PT ;  /* 0x0000000d050d7210 */ /* 0x004fc600027fe413 */
[----:B------:R-:W-:-:S03]  /*6980*/  IMAD.WIDE.U32 R18, R17, R22, R12 ;  /* 0x0000001611127225 */ /* 0x000fc600078e000c */
[----:B------:R-:W-:-:S04]  /*6990*/  IADD3 R18, P4, R6, R18, RZ ;  /* 0x0000001206127210 */ /* 0x000fc80007f9e0ff */
[----:B------:R-:W-:Y:S01]  /*69a0*/  IADD3.X R19, R7, R8, R19, P4, !PT ;  /* 0x0000000807137210 */ /* 0x000fe200027fe413 */
[----:B------:R2:W-:Y:S02]  /*69b0*/  STL.64 [R1+0x210], R12 ;  /* 0x0002100c01007387 */ /* 0x0005e40000100a00 */
[----:B------:R-:W-:Y:S02]  /*69c0*/  IMAD.WIDE.U32 R8, R9, UR56, R18 ;  /* 0x0000003809087c25 */ /* 0x000fe4000f8e0012 */
[----:B--2---:R1:W5:Y:S04]  /*69d0*/  LDL.LU.64 R12, [R1+0x288] ;  /* 0x00028800010c7983 */ /* 0x0043680000300a00 */
[----:B------:R-:W2:Y:S01]  /*69e0*/  LDL R19, [R1+0x25c] ;  /* 0x00025c0001137983 */ /* 0x000ea20000100800 */
[----:B------:R-:W-:-:S02]  /*69f0*/  LEA R18, P4, R8, R10, 0x1 ;  /* 0x0000000a08127211 */ /* 0x000fc400078808ff */
[----:B------:R-:W-:Y:S01]  /*6a00*/  ISETP.GT.AND P5, PT, R0, 0x108, P3 ;  /* 0x000001080000780c */ /* 0x000fe20001fa4270 */
[----:B--2---:R-:W-:-:S05]  /*6a10*/  IMAD.IADD R19, R19, 0x1, R9 ;  /* 0x0000000113137824 */ /* 0x004fca00078e0209 */
[----:B------:R-:W-:Y:S02]  /*6a20*/  LEA.HI.X R19, R8, R11, R19, 0x1, P4 ;  /* 0x0000000b08137211 */ /* 0x000fe400020f0c13 */
[----:B------:R1:W5:Y:S01]  /*6a30*/  LDL.LU.64 R8, [R1+0x280] ;  /* 0x0002800001087983 */ /* 0x0003620000300a00 */
[----:B------:R-:W-:Y:S04]  /*6a40*/  BSSY B1, `(.L_x_61) ;  /* 0x0000003000017945 */ /* 0x000fe80003800000 */
[----:B------:R-:W-:Y:S05]  /*6a50*/  @!P5 BRA `(.L_x_62) ;  /* 0x000000000004d947 */ /* 0x000fea0003800000 */
[----:B------:R2:W5:Y:S02]  /*6a60*/  LDG.E.LTC128B.U16 R23, desc[UR36][R18.64+0x2] ;  /* 0x0000022412177981 */ /* 0x000564000c1e1520 */
.L_x_62:
[----:B------:R-:W-:Y:S05]  /*6a70*/  BSYNC B1 ;  /* 0x0000000000017941 */ /* 0x000fea0003800000 */
.L_x_61:
[----:B-----5:R3:W-:Y:S04]  /*6a80*/  STL [R1+0x298], R8 ;  /* 0x0002980801007387 */ /* 0x0207e80000100800 */
[----:B---3--:R-:W3:Y:S04]  /*6a90*/  LDL.LU R8, [R1+0x1ec] ;  /* 0x0001ec0001087983 */ /* 0x008ee80000300800 */
[----:B------:R-:W-:Y:S04]  /*6aa0*/  STL [R1+0x294], R7 ;  /* 0x0002940701007387 */ /* 0x000fe80000100800 */
[----:B------:R-:W-:Y:S04]  /*6ab0*/  STL [R1+0x290], R6 ;  /* 0x0002900601007387 */ /* 0x000fe80000100800 */
[----:B------:R4:W-:Y:S04]  /*6ac0*/  STL.64 [R1+0x288], R4 ;  /* 0x0002880401007387 */ /* 0x0009e80000100a00 */
[----:B------:R0:W-:Y:S01]  /*6ad0*/  STL [R1+0x280], R3 ;  /* 0x0002800301007387 */ /* 0x0001e20000100800 */
[----:B----4-:R-:W-:-:S02]  /*6ae0*/  HADD2.F32 R4, -RZ, R23.H0_H0 ;  /* 0x20000017ff047230 */ /* 0x010fc40000004100 */
[----:B------:R-:W-:-:S03]  /*6af0*/  IMAD.U32 R5, RZ, RZ, UR10 ;  /* 0x0000000aff057e24 */ /* 0x000fc6000f8e00ff */
[----:B------:R-:W-:Y:S01]  /*6b00*/  FMUL R4, R4, R16 ;  /* 0x0000001004047220 */ /* 0x000fe20000400000 */
[----:B------:R-:W-:-:S03]  /*6b10*/  IMAD.SHL.U32 R5, R5, 0x10, RZ ;  /* 0x0000001005057824 */ /* 0x000fc600078e00ff */
[----:B---3--:R-:W-:Y:S02]  /*6b20*/  FFMA R8, R8, R2, R4 ;  /* 0x0000000208087223 */ /* 0x008fe40000000004 */
[----:B------:R-:W-:Y:S02]  /*6b30*/  IADD3 R4, P4, R14, R5, RZ ;  /* 0x000000050e047210 */ /* 0x000fe40007f9e0ff */
[----:B------:R-:W3:Y:S01]  /*6b40*/  LDL R5, [R1+0x254] ;  /* 0x0002540001057983 */ /* 0x000ee20000100800 */
[----:B------:R-:W-:-:S03]  /*6b50*/  F2FP.F16.F32.PACK_AB R7, RZ, R8 ;  /* 0x00000008ff07723e */ /* 0x000fc600000000ff */
[----:B------:R4:W5:Y:S01]  /*6b60*/  LDL.LU R8, [R1+0x298] ;  /* 0x0002980001087983 */ /* 0x0009620000300800 */
[----:B------:R-:W-:-:S03]  /*6b70*/  PRMT R6, R7, 0x7610, R6 ;  /* 0x0000761007067816 */ /* 0x000fc60000000006 */
[----:B------:R4:W5:Y:S01]  /*6b80*/  LDL.LU R7, [R1+0x294] ;  /* 0x0002940001077983 */ /* 0x0009620000300800 */
[----:B0-----:R-:W-:-:S03]  /*6b90*/  PRMT R3, R6, 0x7610, R3 ;  /* 0x0000761006037816 */ /* 0x001fc60000000003 */
[----:B------:R4:W5:Y:S01]  /*6ba0*/  LDL.LU R6, [R1+0x290] ;  /* 0x0002900001067983 */ /* 0x0009620000300800 */
[----:B---3--:R-:W-:Y:S01]  /*6bb0*/  IMAD.X R5, R15, 0x1, R5, P4 ;  /* 0x000000010f057824 */ /* 0x008fe200020e0605 */
[----:B------:R-:W-:-:S04]  /*6bc0*/  ISETP.GT.AND P4, PT, R0, 0x100, P2 ;  /* 0x000001000000780c */ /* 0x000fc80001784270 */
[----:B------:R-:W-:Y:S04]  /*6bd0*/  STL.64 [R1+0x1e8], R4 ;  /* 0x0001e80401007387 */ /* 0x000fe80000100a00 */
[----:B------:R0:W-:Y:S04]  /*6be0*/  @P5 STG.E.U16 desc[UR36][R4.64+0x2], R3 ;  /* 0x0000020304005986 */ /* 0x0001e8000c101524 */
[----:B0-----:R4:W5:Y:S04]  /*6bf0*/  LDL.LU.64 R4, [R1+0x288] ;  /* 0x0002880001047983 */ /* 0x0019680000300a00 */
[----:B------:R4:W5:Y:S01]  /*6c00*/  LDL.LU R3, [R1+0x280] ;  /* 0x0002800001037983 */ /* 0x0009620000300800 */
[----:B------:R-:W-:Y:S04]  /*6c10*/  BSSY B1, `(.L_x_63) ;  /* 0x0000003000017945 */ /* 0x000fe80003800000 */
[----:B------:R-:W-:Y:S05]  /*6c20*/  @!P4 BRA `(.L_x_64) ;  /* 0x000000000004c947 */ /* 0x000fea0003800000 */
[----:B------:R0:W5:Y:S02]  /*6c30*/  LDG.E.LTC128B.U16 R23, desc[UR36][R20.64+0x10] ;  /* 0x0000102414177981 */ /* 0x000164000c1e1520 */
.L_x_64:
[----:B------:R-:W-:Y:S05]  /*6c40*/  BSYNC B1 ;  /* 0x0000000000017941 */ /* 0x000fea0003800000 */
.L_x_63:
[----:B-----5:R-:W-:Y:S04]  /*6c50*/  STL [R1+0x290], R7 ;  /* 0x0002900701007387 */ /* 0x020fe80000100800 */
[----:B------:R3:W-:Y:S04]  /*6c60*/  STL [R1+0x28c], R6 ;  /* 0x00028c0601007387 */ /* 0x0007e80000100800 */
[----:B---3--:R-:W3:Y:S01]  /*6c70*/  LDL.LU R6, [R1+0x1f0] ;  /* 0x0001f00001067983 */ /* 0x008ee20000300800 */
[----:B------:R-:W-:-:S03]  /*6c80*/  HADD2.F32 R7, -RZ, R23.H0_H0 ;  /* 0x20000017ff077230 */ /* 0x000fc60000004100 */
[----:B------:R1:W-:Y:S02]  /*6c90*/  STL [R1+0x288], R5 ;  /* 0x0002880501007387 */ /* 0x0003e40000100800 */
[----:B------:R-:W-:Y:S02]  /*6ca0*/  FMUL R7, R7, R16 ;  /* 0x0000001007077220 */ /* 0x000fe40000400000 */
[----:B------:R2:W-:Y:S04]  /*6cb0*/  STL [R1+0x284], R4 ;  /* 0x0002840401007387 */ /* 0x0005e80000100800 */
[----:B------:R4:W-:Y:S01]  /*6cc0*/  STL [R1+0x280], R3 ;  /* 0x0002800301007387 */ /* 0x0009e20000100800 */
[----:B---3--:R-:W-:-:S03]  /*6cd0*/  FFMA R6, R6, R2, R7 ;  /* 0x0000000206067223 */ /* 0x008fc60000000007 */
[----:B------:R3:W5:Y:S02]  /*6ce0*/  LDL.LU R7, [R1+0x290] ;  /* 0x0002900001077983 */ /* 0x0007640000300800 */
[----:B-1----:R-:W-:Y:S02]  /*6cf0*/  F2FP.F16.F32.PACK_AB R5, RZ, R6 ;  /* 0x00000006ff05723e */ /* 0x002fe400000000ff */
[----:B------:R3:W5:Y:S02]  /*6d00*/  LDL.LU R6, [R1+0x28c] ;  /* 0x00028c0001067983 */ /* 0x0007640000300800 */
[----:B--2---:R-:W-:Y:S02]  /*6d10*/  PRMT R4, R5, 0x7610, R4 ;  /* 0x0000761005047816 */ /* 0x004fe40000000004 */
[----:B------:R3:W5:Y:S01]  /*6d20*/  LDL.LU R5, [R1+0x288] ;  /* 0x0002880001057983 */ /* 0x0007620000300800 */
[----:B------:R-:W-:Y:S02]  /*6d30*/  ISETP.GT.AND P5, PT, R0, 0x100, P1 ;  /* 0x000001000000780c */ /* 0x000fe40000fa4270 */
[----:B----4-:R-:W-:-:S02]  /*6d40*/  PRMT R3, R4, 0x7610, R3 ;  /* 0x0000761004037816 */ /* 0x010fc40000000003 */
[----:B------:R3:W5:Y:S04]  /*6d50*/  LDL.LU R4, [R1+0x284] ;  /* 0x0002840001047983 */ /* 0x0007680000300800 */
[----:B------:R1:W-:Y:S04]  /*6d60*/  @P4 STG.E.U16 desc[UR36][R14.64+0x10], R3 ;  /* 0x000010030e004986 */ /* 0x0003e8000c101524 */
[----:B-1----:R3:W5:Y:S01]  /*6d70*/  LDL.LU R3, [R1+0x280] ;  /* 0x0002800001037983 */ /* 0x0027620000300800 */
[----:B------:R-:W-:Y:S04]  /*6d80*/  BSSY B1, `(.L_x_65) ;  /* 0x0000003000017945 */ /* 0x000fe80003800000 */
[----:B------:R-:W-:Y:S05]  /*6d90*/  @!P5 BRA `(.L_x_66) ;  /* 0x000000000004d947 */ /* 0x000fea0003800000 */
[----:B------:R1:W5:Y:S02]  /*6da0*/  LDG.E.LTC128B.U16 R23, desc[UR36][R20.64+0x12] ;  /* 0x0000122414177981 */ /* 0x000364000c1e1520 */
.L_x_66:
[----:B------:R-:W-:Y:S05]  /*6db0*/  BSYNC B1 ;  /* 0x0000000000017941 */ /* 0x000fea0003800000 */
.L_x_65:
[----:B-----5:R-:W-:Y:S04]  /*6dc0*/  STL [R1+0x290], R7 ;  /* 0x0002900701007387 */ /* 0x020fe80000100800 */
[----:B------:R2:W-:Y:S04]  /*6dd0*/  STL [R1+0x28c], R6 ;  /* 0x00028c0601007387 */ /* 0x0005e80000100800 */
[----:B--2---:R-:W2:Y:S01]  /*6de0*/  LDL.LU R6, [R1+0x1f4] ;  /* 0x0001f40001067983 */ /* 0x004ea20000300800 */
[----:B------:R-:W-:-:S03]  /*6df0*/  HADD2.F32 R7, -RZ, R23.H0_H0 ;  /* 0x20000017ff077230 */ /* 0x000fc60000004100 */
[----:B------:R4:W-:Y:S02]  /*6e00*/  STL [R1+0x288], R5 ;  /* 0x0002880501007387 */ /* 0x0009e40000100800 */
[----:B------:R-:W-:Y:S02]  /*6e10*/  FMUL R7, R7, R16 ;  /* 0x0000001007077220 */ /* 0x000fe40000400000 */
[----:B------:R0:W-:Y:S04]  /*6e20*/  STL [R1+0x284], R4 ;  /* 0x0002840401007387 */ /* 0x0001e80000100800 */
[----:B------:R3:W-:Y:S01]  /*6e30*/  STL [R1+0x280], R3 ;  /* 0x0002800301007387 */ /* 0x0007e20000100800 */
[----:B--2---:R-:W-:-:S03]  /*6e40*/  FFMA R6, R6, R2, R7 ;  /* 0x0000000206067223 */ /* 0x004fc60000000007 */
[----:B------:R2:W5:Y:S02]  /*6e50*/  LDL.LU R7, [R1+0x290] ;  /* 0x0002900001077983 */ /* 0x0005640000300800 */
[----:B----4-:R-:W-:Y:S02]  /*6e60*/  F2FP.F16.F32.PACK_AB R5, RZ, R6 ;  /* 0x00000006ff05723e */ /* 0x010fe400000000ff */
[----:B------:R2:W5:Y:S02]  /*6e70*/  LDL.LU R6, [R1+0x28c] ;  /* 0x00028c0001067983 */ /* 0x0005640000300800 */
[----:B0-----:R-:W-:Y:S02]  /*6e80*/  PRMT R4, R5, 0x7610, R4 ;  /* 0x0000761005047816 */ /* 0x001fe40000000004 */
[----:B------:R2:W5:Y:S01]  /*6e90*/  LDL.LU R5, [R1+0x288] ;  /* 0x0002880001057983 */ /* 0x0005620000300800 */
[----:B------:R-:W-:Y:S02]  /*6ea0*/  ISETP.GT.AND P4, PT, R0, 0x108, P2 ;  /* 0x000001080000780c */ /* 0x000fe40001784270 */
[----:B---3--:R-:W-:-:S02]  /*6eb0*/  PRMT R3, R4, 0x7610, R3 ;  /* 0x0000761004037816 */ /* 0x008fc40000000003 */
[----:B------:R2:W5:Y:S04]  /*6ec0*/  LDL.LU R4, [R1+0x284] ;  /* 0x0002840001047983 */ /* 0x0005680000300800 */
[----:B------:R0:W-:Y:S04]  /*6ed0*/  @P5 STG.E.U16 desc[UR36][R14.64+0x12], R3 ;  /* 0x000012030e005986 */ /* 0x0001e8000c101524 */
[----:B0-----:R2:W5:Y:S01]  /*6ee0*/  LDL.LU R3, [R1+0x280] ;  /* 0x0002800001037983 */ /* 0x0015620000300800 */
[----:B------:R-:W-:Y:S01]  /*6ef0*/  BSSY B1, `(.L_x_67) ;  /* 0x0000004000017945 */ /* 0x000fe20003800000 */
[----:B------:R-:W-:-:S03]  /*6f00*/  PRMT R14, R23, 0x7610, R14 ;  /* 0x00007610170e7816 */ /* 0x000fc6000000000e */
[----:B------:R-:W-:Y:S05]  /*6f10*/  @!P4 BRA `(.L_x_68) ;  /* 0x000000000004c947 */ /* 0x000fea0003800000 */
[----:B------:R0:W5:Y:S02]  /*6f20*/  LDG.E.LTC128B.U16 R14, desc[UR36][R18.64+0x10] ;  /* 0x00001024120e7981 */ /* 0x000164000c1e1520 */
.L_x_68:
[----:B------:R-:W-:Y:S05]  /*6f30*/  BSYNC B1 ;  /* 0x0000000000017941 */ /* 0x000fea0003800000 */
.L_x_67:
[----:B-----5:R3:W-:Y:S04]  /*6f40*/  STL [R1+0x288], R3 ;  /* 0x0002880301007387 */ /* 0x0207e80000100800 */
[----:B---3--:R-:W3:Y:S04]  /*6f50*/  LDL.LU R3, [R1+0x1f8] ;  /* 0x0001f80001037983 */ /* 0x008ee80000300800 */
[----:B------:R4:W-:Y:S04]  /*6f60*/  STL.64 [R1+0x280], R4 ;  /* 0x0002800401007387 */ /* 0x0009e80000100a00 */
[----:B----4-:R-:W4:Y:S01]  /*6f70*/  LDL.LU.64 R4, [R1+0x218] ;  /* 0x0002180001047983 */ /* 0x010f220000300a00 */
[----:B------:R-:W-:-:S05]  /*6f80*/  HADD2.F32 R15, -RZ, R14.H0_H0 ;  /* 0x2000000eff0f7230 */ /* 0x000fca0000004100 */
[----:B------:R-:W-:-:S04]  /*6f90*/  FMUL R15, R15, R16 ;  /* 0x000000100f0f7220 */ /* 0x000fc80000400000 */
[----:B---3--:R-:W-:Y:S02]  /*6fa0*/  FFMA R15, R3, R2, R15 ;  /* 0x00000002030f7223 */ /* 0x008fe4000000000f */
[----:B------:R3:W5:Y:S01]  /*6fb0*/  LDL.LU R3, [R1+0x288] ;  /* 0x0002880001037983 */ /* 0x0007620000300800 */
[----:B------:R-:W-:Y:S02]  /*6fc0*/  ISETP.GT.AND P5, PT, R0, 0x108, P1 ;  /* 0x000001080000780c */ /* 0x000fe40000fa4270 */
[----:B------:R-:W-:-:S05]  /*6fd0*/  F2FP.F16.F32.PACK_AB R15, RZ, R15 ;  /* 0x0000000fff0f723e */ /* 0x000fca00000000ff */
[----:B----4-:R4:W-:Y:S04]  /*6fe0*/  @P4 STG.E.U16 desc[UR36][R4.64+0x10], R15 ;  /* 0x0000100f04004986 */ /* 0x0109e8000c101524 */
[----:B----4-:R3:W5:Y:S01]  /*6ff0*/  LDL.LU.64 R4, [R1+0x280] ;  /* 0x0002800001047983 */ /* 0x0107620000300a00 */
[----:B------:R-:W-:Y:S01]  /*7000*/  BSSY B1, `(.L_x_69) ;  /* 0x0000004000017945 */ /* 0x000fe20003800000 */
[----:B------:R-:W-:-:S03]  /*7010*/  PRMT R23, R14, 0x7610, R23 ;  /* 0x000076100e177816 */ /* 0x000fc60000000017 */
[----:B------:R-:W-:Y:S05]  /*7020*/  @!P5 BRA `(.L_x_70) ;  /* 0x000000000004d947 */ /* 0x000fea0003800000 */
[----:B------:R4:W5:Y:S02]  /*7030*/  LDG.E.LTC128B.U16 R23, desc[UR36][R18.64+0x12] ;  /* 0x0000122412177981 */ /* 0x000964000c1e1520 */
.L_x_70:
[----:B------:R-:W-:Y:S05]  /*7040*/  BSYNC B1 ;  /* 0x0000000000017941 */ /* 0x000fea0003800000 */
.L_x_69:
[----:B------:R-:W2:Y:S04]  /*7050*/  LDL.LU R15, [R1+0x1fc] ;  /* 0x0001fc00010f7983 */ /* 0x000ea80000300800 */
[----:B------:R0:W-:Y:S04]  /*7060*/  STL.64 [R1+0x2b8], R30 ;  /* 0x0002b81e01007387 */ /* 0x0001e80000100a00 */
[----:B0-----:R-:W3:Y:S04]  /*7070*/  LDL.LU R31, [R1+0x1c0] ;  /* 0x0001c000011f7983 */ /* 0x001ee80000300800 */
[----:B------:R-:W-:Y:S04]  /*7080*/  STL.64 [R1+0x2b0], R28 ;  /* 0x0002b01c01007387 */ /* 0x000fe80000100a00 */
[----:B------:R0:W-:Y:S04]  /*7090*/  STL.64 [R1+0x2a8], R26 ;  /* 0x0002a81a01007387 */ /* 0x0001e80000100a00 */
[----:B0-----:R-:W3:Y:S04]  /*70a0*/  LDL.LU.64 R26, [R1+0x1e8] ;  /* 0x0001e800011a7983 */ /* 0x001ee80000300a00 */
[----:B------:R0:W-:Y:S04]  /*70b0*/  STL.64 [R1+0x2a0], R24 ;  /* 0x0002a01801007387 */ /* 0x0001e80000100a00 */
[----:B0-----:R-:W3:Y:S04]  /*70c0*/  LDL.LU.64 R24, [R1+0x1e0] ;  /* 0x0001e00001187983 */ /* 0x001ee80000300a00 */
[----:B------:R1:W-:Y:S04]  /*70d0*/  STL.64 [R1+0x298], R20 ;  /* 0x0002981401007387 */ /* 0x0003e80000100a00 */
[----:B-1----:R-:W3:Y:S04]  /*70e0*/  LDL.LU.64 R20, [R1+0x248] ;  /* 0x0002480001147983 */ /* 0x002ee80000300a00 */
[----:B------:R-:W-:Y:S04]  /*70f0*/  STL [R1+0x290], R18 ;  /* 0x0002901201007387 */ /* 0x000fe80000100800 */
[----:B------:R-:W-:Y:S04]  /*7100*/  STL.64 [R1+0x288], R12 ;  /* 0x0002880c01007387 */ /* 0x000fe80000100a00 */
[----:B-----5:R0:W-:Y:S04]  /*7110*/  STL [R1+0x280], R3 ;  /* 0x0002800301007387 */ /* 0x0201e80000100800 */
[----:B0-----:R-:W3:Y:S01]  /*7120*/  LDL.LU R3, [R1+0x278] ;  /* 0x0002780001037983 */ /* 0x001ee20000300800 */
[----:B------:R-:W-:Y:S01]  /*7130*/  HADD2.F32 R14, -RZ, R23.H0_H0 ;  /* 0x20000017ff0e7230 */ /* 0x000fe20000004100 */
[----:B------:R-:W-:-:S02]  /*7140*/  ISETP.GT.AND P4, PT, R0, 0x180, P0 ;  /* 0x000001800000780c */ /* 0x000fc40000784270 */
[----:B------:R-:W-:Y:S01]  /*7150*/  PRMT R29, R23, 0x7610, R29 ;  /* 0x00007610171d7816 */ /* 0x000fe2000000001d */
[----:B----4-:R-:W4:Y:S01]  /*7160*/  LDL R18, [R1+0x25c] ;  /* 0x00025c0001127983 */ /* 0x010f220000100800 */
[----:B------:R-:W-:-:S04]  /*7170*/  FMUL R14, R14, R16 ;  /* 0x000000100e0e7220 */ /* 0x000fc80000400000 */
[----:B--2---:R-:W-:-:S05]  /*7180*/  FFMA R14, R15, R2, R14 ;  /* 0x000000020f0e7223 */ /* 0x004fca000000000e */
[----:B------:R-:W-:-:S04]  /*7190*/  F2FP.F16.F32.PACK_AB R14, RZ, R14 ;  /* 0x0000000eff0e723e */ /* 0x000fc800000000ff */
[----:B------:R-:W-:Y:S01]  /*71a0*/  PRMT R236, R14, 0x7610, R236 ;  /* 0x000076100eec7816 */ /* 0x000fe200000000ec */
[----:B---3--:R-:W-:Y:S02]  /*71b0*/  @P5 IMAD.MOV.U32 R14, RZ, RZ, R26 ;  /* 0x000000ffff0e5224 */ /* 0x008fe400078e001a */
[----:B------:R-:W-:Y:S01]  /*71c0*/  @P5 IMAD.MOV.U32 R15, RZ, RZ, R27 ;  /* 0x000000ffff0f5224 */ /* 0x000fe200078e001b */
[----:B------:R-:W2:Y:S04]  /*71d0*/  LDL R26, [R1+0x260] ;  /* 0x00026000011a7983 */ /* 0x000ea80000100800 */
[----:B------:R0:W-:Y:S04]  /*71e0*/  @P5 STG.E.U16 desc[UR36][R14.64+0x12], R236 ;  /* 0x000012ec0e005986 */ /* 0x0001e8000c101524 */
[----:B------:R-:W3:Y:S04]  /*71f0*/  LDL R27, [R1+0x250] ;  /* 0x00025000011b7983 */ /* 0x000ee80000100800 */
[----:B------:R-:W4:Y:S01]  /*7200*/  LDL.LU.64 R12, [R1+0x210] ;  /* 0x00021000010c7983 */ /* 0x000f220000300a00 */
[----:B------:R-:W-:-:S03]  /*7210*/  IMAD.WIDE.U32 R24, R22, 0x78, R24 ;  /* 0x0000007816187825 */ /* 0x000fc600078e0018 */
[----:B0-----:R-:W-:Y:S01]  /*7220*/  IADD3 R15, P5, R20, R24, RZ ;  /* 0x00000018140f7210 */ /* 0x001fe20007fbe0ff */
[----:B------:R-:W-:-:S04]  /*7230*/  IMAD.IADD R236, R3, 0x1, R25 ;  /* 0x0000000103ec7824 */ /* 0x000fc800078e0219 */
[----:B------:R-:W-:Y:S01]  /*7240*/  IMAD.X R30, R236, 0x1, R237, P5 ;  /* 0x00000001ec1e7824 */ /* 0x000fe200028e06ed */
[----:B------:R-:W-:-:S04]  /*7250*/  LEA R14, P5, R15, R10, 0x1 ;  /* 0x0000000a0f0e7211 */ /* 0x000fc800078a08ff */
[----:B------:R-:W-:-:S05]  /*7260*/  LEA.HI.X R15, R15, R11, R30, 0x1, P5 ;  /* 0x0000000b0f0f7211 */ /* 0x000fca00028f0c1e */
[----:B------:R0:W2:Y:S02]  /*7270*/  @P4 LDG.E.LTC128B.U16 R29, desc[UR36][R14.64] ;  /* 0x000000240e1d4981 */ /* 0x0000a4000c1e1520 */
[----:B0-----:R-:W-:Y:S02]  /*7280*/  IMAD.U32 R15, RZ, RZ, UR10 ;  /* 0x0000000aff0f7e24 */ /* 0x001fe4000f8e00ff */
[----:B--2---:R-:W-:-:S05]  /*7290*/  HADD2.F32 R14, -RZ, R29.H0_H0 ;  /* 0x2000001dff0e7230 */ /* 0x004fca0000004100 */
[----:B------:R-:W-:-:S04]  /*72a0*/  FMUL R14, R14, R16 ;  /* 0x000000100e0e7220 */ /* 0x000fc80000400000 */
[----:B------:R-:W-:-:S05]  /*72b0*/  FFMA R14, R31, R2, R14 ;  /* 0x000000021f0e7223 */ /* 0x000fca000000000e */
[----:B------:R-:W-:Y:S01]  /*72c0*/  F2FP.F16.F32.PACK_AB R14, RZ, R14 ;  /* 0x0000000eff0e723e */ /* 0x000fe200000000ff */
[----:B------:R0:W-:Y:S01]  /*72d0*/  STL [R1+0x1f8], R29 ;  /* 0x0001f81d01007387 */ /* 0x0001e20000100800 */
[----:B------:R-:W-:Y:S02]  /*72e0*/  IMAD.WIDE.U32 R30, R15, 0x300, R8 ;  /* 0x000003000f1e7825 */ /* 0x000fe400078e0008 */
[----:B------:R-:W-:Y:S02]  /*72f0*/  PRMT R23, R14, 0x7610, R23 ;  /* 0x000076100e177816 */ /* 0x000fe40000000017 */
[----:B------:R-:W2:Y:S01]  /*7300*/  LDL.LU.64 R14, [R1+0x238] ;  /* 0x00023800010e7983 */ /* 0x000ea20000300a00 */
[----:B------:R-:W-:Y:S01]  /*7310*/  UIMAD UR4, UR11, 0x300, URZ ;  /* 0x000003000b0478a4 */ /* 0x000fe2000f8e023f */
[----:B------:R-:W-:-:S05]  /*7320*/  @P4 IMAD.MOV.U32 R28, RZ, RZ, R30 ;  /* 0x000000ffff1c4224 */ /* 0x000fca00078e001e */
[----:B0-----:R-:W-:-:S05]  /*7330*/  VIADD R29, R31, UR4 ;  /* 0x000000041f1d7c36 */ /* 0x001fca0008000000 */
[----:B------:R-:W-:Y:S04]  /*7340*/  @P4 STG.E.U16 desc[UR36][R28.64], R23 ;  /* 0x000000171c004986 */ /* 0x000fe8000c101524 */
[----:B------:R0:W-:Y:S04]  /*7350*/  STL.64 [R1+0x1e8], R30 ;  /* 0x0001e81e01007387 */ /* 0x0001e80000100a00 */
[----:B0-----:R0:W5:Y:S04]  /*7360*/  LDL.LU.64 R30, [R1+0x2b8] ;  /* 0x0002b800011e7983 */ /* 0x0011680000300a00 */
[----:B------:R1:W-:Y:S04]  /*7370*/  STL.64 [R1+0x1e0], R28 ;  /* 0x0001e01c01007387 */ /* 0x0003e80000100a00 */
[----:B-1----:R0:W5:Y:S04]  /*7380*/  LDL.LU.64 R28, [R1+0x2b0] ;  /* 0x0002b000011c7983 */ /* 0x0021680000300a00 */
[----:B------:R0:W5:Y:S01]  /*7390*/  LDL R23, [R1+0x1f8] ;  /* 0x0001f80001177983 */ /* 0x0001620000100800 */
[----:B--2---:R-:W-:-:S03]  /*73a0*/  IMAD.WIDE.U32 R14, R22, 0x78, R14 ;  /* 0x00000078160e7825 */ /* 0x004fc600078e000e */
[----:B------:R-:W-:-:S04]  /*73b0*/  IADD3 R14, P4, R4, R14, RZ ;  /* 0x0000000e040e7210 */ /* 0x000fc80007f9e0ff */
[----:B------:R-:W-:-:S03]  /*73c0*/  IADD3.X R15, R5, R3, R15, P4, !PT ;  /* 0x00000003050f7210 */ /* 0x000fc600027fe40f */
[----:B------:R-:W-:-:S03]  /*73d0*/  IMAD.WIDE.U32 R14, R17, R22, R14 ;  /* 0x00000016110e7225 */ /* 0x000fc600078e000e */
[----:B------:R-:W-:-:S04]  /*73e0*/  IADD3 R14, P4, R6, R14, RZ ;  /* 0x0000000e060e7210 */ /* 0x000fc80007f9e0ff */
[----:B------:R-:W-:-:S03]  /*73f0*/  IADD3.X R15, R7, R26, R15, P4, !PT ;  /* 0x0000001a070f7210 */ /* 0x000fc600027fe40f */
[----:B---3--:R-:W-:-:S04]  /*7400*/  IMAD.WIDE.U32 R26, R27, UR56, R14 ;  /* 0x000000381b1a7c25 */ /* 0x008fc8000f8e000e */
[----:B----4-:R-:W-:Y:S01]  /*7410*/  IMAD.IADD R15, R18, 0x1, R27 ;  /* 0x00000001120f7824 */ /* 0x010fe200078e021b */
[----:B------:R-:W-:-:S04]  /*7420*/  LEA R14, P4, R26, R10, 0x1 ;  /* 0x0000000a1a0e7211 */ /* 0x000fc800078808ff */
[----:B------:R-:W-:Y:S02]  /*7430*/  LEA.HI.X R15, R26, R11, R15, 0x1, P4 ;  /* 0x0000000b1a0f7211 */ /* 0x000fe400020f0c0f */
[----:B------:R-:W-:Y:S01]  /*7440*/  IADD3 R18, P4, P5, R20, R24, R4 ;  /* 0x0000001814127210 */ /* 0x000fe20007d9e004 */
[----:B------:R0:W5:Y:S04]  /*7450*/  LDL.LU.64 R26, [R1+0x2a8] ;  /* 0x0002a800011a7983 */ /* 0x0001680000300a00 */
[----:B------:R0:W5:Y:S04]  /*7460*/  LDL.LU.64 R24, [R1+0x2a0] ;  /* 0x0002a00001187983 */ /* 0x0001680000300a00 */
[----:B------:R0:W5:Y:S04]  /*7470*/  LDL.LU.64 R20, [R1+0x298] ;  /* 0x0002980001147983 */ /* 0x0001680000300a00 */
[----:B------:R1:W-:Y:S02]  /*7480*/  STL [R1+0x1c0], R18 ;  /* 0x0001c01201007387 */ /* 0x0003e40000100800 */
[----:B-1----:R-:W-:Y:S01]  /*7490*/  IADD3.X R18, R237, R236, R5, P4, P5 ;  /* 0x000000eced127210 */ /* 0x002fe200027ea405 */
[----:B------:R-:W-:-:S03]  /*74a0*/  IMAD.WIDE.U32 R236, R22, 0x78, R12 ;  /* 0x0000007816ec7825 */ /* 0x000fc600078e000c */
[----:B------:R-:W-:Y:S01]  /*74b0*/  IADD3 R4, P5, R4, R236, RZ ;  /* 0x000000ec04047210 */ /* 0x000fe20007fbe0ff */
[----:B------:R1:W-:Y:S03]  /*74c0*/  STL [R1+0x1f0], R18 ;  /* 0x0001f01201007387 */ /* 0x0003e60000100800 */
[----:B------:R-:W-:Y:S01]  /*74d0*/  IADD3.X R5, R5, R3, R237, P5, !PT ;  /* 0x0000000305057210 */ /* 0x000fe20002ffe4ed */
[----:B-1----:R0:W5:Y:S04]  /*74e0*/  LDL.LU R18, [R1+0x290] ;  /* 0x0002900001127983 */ /* 0x0021680000300800 */
[----:B------:R0:W5:Y:S04]  /*74f0*/  LDL.LU.64 R12, [R1+0x288] ;  /* 0x00028800010c7983 */ /* 0x0001680000300a00 */
[----:B------:R0:W5:Y:S01]  /*7500*/  LDL.LU R3, [R1+0x280] ;  /* 0x0002800001037983 */ /* 0x0001620000300800 */
[----:B------:R-:W-:Y:S01]  /*7510*/  ISETP.GT.AND P4, PT, R0, 0x180, P3 ;  /* 0x000001800000780c */ /* 0x000fe20001f84270 */
[----:B------:R-:W-:-:S12]  /*7520*/  BSSY B1, `(.L_x_71) ;  /* 0x0000004000017945 */ /* 0x000fd80003800000 */
[----:B0-----:R-:W-:Y:S05]  /*7530*/  @!P4 BRA `(.L_x_72) ;  /* 0x000000000008c947 */ /* 0x001fea0003800000 */
[----:B-----5:R-:W2:Y:S04]  /*7540*/  LDG.E.LTC128B.U16 R23, desc[UR36][R14.64+0x2] ;  /* 0x000002240e177981 */ /* 0x020ea8000c1e1520 */
[----:B--2---:R0:W-:Y:S02]  /*7550*/  STL [R1+0x1f8], R23 ;  /* 0x0001f81701007387 */ /* 0x0041e40000100800 */
.L_x_72:
[----:B------:R-:W-:Y:S05]  /*7560*/  BSYNC B1 ;  /* 0x0000000000017941 */ /* 0x000fea0003800000 */
.L_x_71:
[----:B-----5:R1:W-:Y:S04]  /*7570*/  STL [R1+0x290], R13 ;  /* 0x0002900d01007387 */ /* 0x0203e80000100800 */
[----:B-1----:R-:W2:Y:S01]  /*7580*/  LDL.LU R13, [R1+0x1c4] ;  /* 0x0001c400010d7983 */ /* 0x002ea20000300800 */
[----:B0-----:R-:W-:-:S03]  /*7590*/  HADD2.F32 R23, -RZ, R23.H0_H0 ;  /* 0x20000017ff177230 */ /* 0x001fc60000004100 */
[----:B------:R0:W-:Y:S02]  /*75a0*/  STL [R1+0x28c], R12 ;  /* 0x00028c0c01007387 */ /* 0x0001e40000100800 */
[----:B------:R-:W-:Y:S02]  /*75b0*/  FMUL R23, R23, R16 ;  /* 0x0000001017177220 */ /* 0x000fe40000400000 */
[----:B0-----:R-:W3:Y:S04]  /*75c0*/  LDL.LU R12, [R1+0x1c0] ;  /* 0x0001c000010c7983 */ /* 0x001ee80000300800 */
[----:B------:R0:W-:Y:S04]  /*75d0*/  STL [R1+0x288], R3 ;  /* 0x0002880301007387 */ /* 0x0001e80000100800 */
[----:B0-----:R-:W4:Y:S04]  /*75e0*/  LDL.LU R3, [R1+0x260] ;  /* 0x0002600001037983 */ /* 0x001f280000300800 */
[----:B------:R0:W-:Y:S04]  /*75f0*/  STL.64 [R1+0x280], R8 ;  /* 0x0002800801007387 */ /* 0x0001e80000100a00 */
[----:B0-----:R-:W4:Y:S01]  /*7600*/  LDL.64 R8, [R1+0x1e0] ;  /* 0x0001e00001087983 */ /* 0x001f220000100a00 */
[----:B--2---:R-:W-:Y:S01]  /*7610*/  FFMA R237, R13, R2, R23 ;  /* 0x000000020ded7223 */ /* 0x004fe20000000017 */
[----:B------:R-:W-:-:S02]  /*7620*/  IMAD.WIDE.U32 R22, R17, R22, R4 ;  /* 0x0000001611167225 */ /* 0x000fc400078e0004 */
[----:B------:R0:W5:Y:S04]  /*7630*/  LDL.LU R13, [R1+0x290] ;  /* 0x00029000010d7983 */ /* 0x0001680000300800 */
[----:B------:R-:W2:Y:S01]  /*7640*/  LDL.LU R5, [R1+0x1f0] ;  /* 0x0001f00001057983 */ /* 0x000ea20000300800 */
[----:B------:R-:W-:Y:S02]  /*7650*/  F2FP.F16.F32.PACK_AB R4, RZ, R237 ;  /* 0x000000edff04723e */ /* 0x000fe400000000ff */
[----:B---3--:R-:W-:Y:S02]  /*7660*/  LEA R236, P5, R12, R10, 0x1 ;  /* 0x0000000a0cec7211 */ /* 0x008fe400078a08ff */
[----:B------:R-:W-:Y:S02]  /*7670*/  PRMT R17, R4, 0x7610, R17 ;  /* 0x0000761004117816 */ /* 0x000fe40000000011 */
[----:B--2---:R-:W-:-:S02]  /*7680*/  LEA.HI.X R237, R12, R11, R5, 0x1, P5 ;  /* 0x0000000b0ced7211 */ /* 0x004fc400028f0c05 */
[----:B------:R0:W5:Y:S04]  /*7690*/  LDL.LU R12, [R1+0x28c] ;  /* 0x00028c00010c7983 */ /* 0x0001680000300800 */
[----:B------:R-:W2:Y:S01]  /*76a0*/  LDL.64 R4, [R1+0x1e8] ;  /* 0x0001e80001047983 */ /* 0x000ea20000100a00 */
[----:B------:R-:W-:-:S04]  /*76b0*/  IADD3 R6, P5, R6, R22, RZ ;  /* 0x0000001606067210 */ /* 0x000fc80007fbe0ff */
[----:B----4-:R-:W-:Y:S02]  /*76c0*/  IADD3.X R7, R7, R3, R23, P5, !PT ;  /* 0x0000000307077210 */ /* 0x010fe40002ffe417 */
[----:B------:R0:W5:Y:S04]  /*76d0*/  LDL.LU R3, [R1+0x288] ;  /* 0x0002880001037983 */ /* 0x0001680000300800 */
[----:B------:R-:W3:Y:S01]  /*76e0*/  LDL.LU R23, [R1+0x1f8] ;  /* 0x0001f80001177983 */ /* 0x000ee20000300800 */
[----:B------:R-:W-:Y:S01]  /*76f0*/  ISETP.GT.AND P0, PT, R0, 0x188, P0 ;  /* 0x000001880000780c */ /* 0x000fe20000704270 */
[----:B--2---:R-:W-:Y:S02]  /*7700*/  @P4 IMAD.MOV.U32 R5, RZ, RZ, R9 ;  /* 0x000000ffff054224 */ /* 0x004fe400078e0009 */
[----:B------:R0:W5:Y:S01]  /*7710*/  LDL.LU.64 R8, [R1+0x280] ;  /* 0x0002800001087983 */ /* 0x0001620000300a00 */
[----:B------:R-:W-:Y:S03]  /*7720*/  BSSY B1, `(.L_x_73) ;  /* 0x0000005000017945 */ /* 0x000fe60003800000 */
[----:B------:R3:W-:Y:S02]  /*7730*/  @P4 STG.E.U16 desc[UR36][R4.64+0x2], R17 ;  /* 0x0000021104004986 */ /* 0x0007e4000c101524 */
[----:B---3--:R-:W-:-:S04]  /*7740*/  PRMT R17, R23, 0x7610, R17 ;  /* 0x0000761017117816 */ /* 0x008fc80000000011 */
[----:B0-----:R-:W-:Y:S05]  /*7750*/  @!P0 BRA `(.L_x_74) ;  /* 0x0000000000048947 */ /* 0x001fea0003800000 */
[----:B------:R0:W5:Y:S02]  /*7760*/  LDG.E.LTC128B.U16 R17, desc[UR36][R236.64] ;  /* 0x00000024ec117981 */ /* 0x000164000c1e1520 */
.L_x_74:
[----:B------:R-:W-:Y:S05]  /*7770*/  BSYNC B1 ;  /* 0x0000000000017941 */ /* 0x000fea0003800000 */
.L_x_73:
[----:B------:R-:W2:Y:S04]  /*7780*/  LDL.LU R23, [R1+0x250] ;  /* 0x0002500001177983 */ /* 0x000ea80000300800 */
[----:B------:R-:W3:Y:S04]  /*7790*/  LDL.LU R22, [R1+0x1c8] ;  /* 0x0001c80001167983 */ /* 0x000ee80000300800 */
[----:B------:R-:W4:Y:S04]  /*77a0*/  LDL.LU R5, [R1+0x25c] ;  /* 0x00025c0001057983 */ /* 0x000f280000300800 */
[----:B-----5:R1:W-:Y:S04]  /*77b0*/  STL.64 [R1+0x280], R8 ;  /* 0x0002800801007387 */ /* 0x0203e80000100a00 */
[----:B-1----:R-:W4:Y:S01]  /*77c0*/  LDL.64 R8, [R1+0x1e8] ;  /* 0x0001e80001087983 */ /* 0x002f220000100a00 */
[----:B------:R-:W-:-:S05]  /*77d0*/  HADD2.F32 R4, -RZ, R17.H0_H0 ;  /* 0x20000011ff047230 */ /* 0x000fca0000004100 */
[----:B------:R-:W-:Y:S01]  /*77e0*/  FMUL R4, R4, R16 ;  /* 0x0000001004047220 */ /* 0x000fe20000400000 */
[----:B--2---:R-:W-:-:S04]  /*77f0*/  IMAD.WIDE.U32 R6, R23, UR56, R6 ;  /* 0x0000003817067c25 */ /* 0x004fc8000f8e0006 */
[----:B------:R-:W-:Y:S02]  /*7800*/  IMAD.U32 R23, RZ, RZ, UR10 ;  /* 0x0000000aff177e24 */ /* 0x000fe4000f8e00ff */
[----:B---3--:R-:W-:Y:S01]  /*7810*/  FFMA R22, R22, R2, R4 ;  /* 0x0000000216167223 */ /* 0x008fe20000000004 */
[----:B------:R-:W-:Y:S01]  /*7820*/  LEA R10, P5, R6, R10, 0x1 ;  /* 0x0000000a060a7211 */ /* 0x000fe200078a08ff */
[----:B------:R-:W-:Y:S02]  /*7830*/  IMAD.SHL.U32 R23, R23, 0x10, RZ ;  /* 0x0000001017177824 */ /* 0x000fe400078e00ff */
[----:B----4-:R-:W-:Y:S01]  /*7840*/  IMAD.IADD R5, R5, 0x1, R7 ;  /* 0x0000000105057824 */ /* 0x010fe200078e0207 */
[----:B------:R-:W-:-:S04]  /*7850*/  F2FP.F16.F32.PACK_AB R7, RZ, R22 ;  /* 0x00000016ff07723e */ /* 0x000fc800000000ff */
[----:B------:R-:W-:Y:S02]  /*7860*/  LEA.HI.X R11, R6, R11, R5, 0x1, P5 ;  /* 0x0000000b060b7211 */ /* 0x000fe400028f0c05 */
[----:B------:R-:W-:Y:S02]  /*7870*/  IADD3 R4, P4, R23, R8, RZ ;  /* 0x0000000817047210 */ /* 0x000fe40007f9e0ff */
[----:B------:R1:W5:Y:S04]  /*7880*/  LDL.LU.64 R8, [R1+0x280] ;  /* 0x0002800001087983 */ /* 0x0003680000300a00 */
[----:B------:R-:W2:Y:S04]  /*7890*/  LDL.64 R22, [R1+0x1e0] ;  /* 0x0001e00001167983 */ /* 0x000ea80000100a00 */
[----:B------:R-:W2:Y:S01]  /*78a0*/  LDL R5, [R1+0x254] ;  /* 0x0002540001057983 */ /* 0x000ea20000100800 */
[----:B------:R-:W-:Y:S01]  /*78b0*/  ISETP.GT.AND P3, PT, R0, 0x188, P3 ;  /* 0x000001880000780c */ /* 0x000fe20001f64270 */
[----:B------:R-:W-:Y:S01]  /*78c0*/  BSSY B1, `(.L_x_75) ;  /* 0x0000006000017945 */ /* 0x000fe20003800000 */
[----:B------:R-:W-:Y:S01]  /*78d0*/  PRMT R6, R17, 0x7610, R6 ;  /* 0x0000761011067816 */ /* 0x000fe20000000006 */
[----:B--2---:R-:W-:-:S05]  /*78e0*/  IMAD.X R5, R23, 0x1, R5, P4 ;  /* 0x0000000117057824 */ /* 0x004fca00020e0605 */
[----:B------:R1:W-:Y:S05]  /*78f0*/  @P0 STG.E.U16 desc[UR36][R4.64], R7 ;  /* 0x0000000704000986 */ /* 0x0003ea000c101524 */
[----:B------:R-:W-:Y:S05]  /*7900*/  @!P3 BRA `(.L_x_76) ;  /* 0x000000000004b947 */ /* 0x000fea0003800000 */
[----:B------:R2:W5:Y:S02]  /*7910*/  LDG.E.LTC128B.U16 R6, desc[UR36][R10.64+0x2] ;  /* 0x000002240a067981 */ /* 0x000564000c1e1520 */
.L_x_76:
[----:B------:R-:W-:Y:S05]  /*7920*/  BSYNC B1 ;  /* 0x0000000000017941 */ /* 0x000fea0003800000 */
.L_x_75:
[----:B------:R-:W3:Y:S01]  /*7930*/  LDL.LU R17, [R1+0x1cc] ;  /* 0x0001cc0001117983 */ /* 0x000ee20000300800 */
[----:B-1---5:R-:W-:Y:S01]  /*7940*/  HADD2.F32 R7, -RZ, R6.H0_H0 ;  /* 0x20000006ff077230 */ /* 0x022fe20000004100 */
[----:B------:R-:W-:Y:S01]  /*7950*/  ISETP.GT.AND P0, PT, R0, 0x180, P2 ;  /* 0x000001800000780c */ /* 0x000fe20001704270 */
[----:B------:R-:W-:Y:S03]  /*7960*/  BSSY B1, `(.L_x_77) ;  /* 0x0000007000017945 */ /* 0x000fe60003800000 */
[----:B------:R-:W-:-:S04]  /*7970*/  FMUL R7, R7, R16 ;  /* 0x0000001007077220 */ /* 0x000fc80000400000 */
[----:B---3--:R-:W-:-:S05]  /*7980*/  FFMA R7, R17, R2, R7 ;  /* 0x0000000211077223 */ /* 0x008fca0000000007 */
[----:B------:R-:W-:-:S05]  /*7990*/  F2FP.F16.F32.PACK_AB R7, RZ, R7 ;  /* 0x00000007ff07723e */ /* 0x000fca00000000ff */
[----:B------:R1:W-:Y:S01]  /*79a0*/  @P3 STG.E.U16 desc[UR36][R4.64+0x2], R7 ;  /* 0x0000020704003986 */ /* 0x0003e2000c101524 */
[----:B------:R-:W-:Y:S05]  /*79b0*/  @!P0 BRA `(.L_x_78) ;  /* 0x0000000000048947 */ /* 0x000fea0003800000 */
[----:B------:R3:W5:Y:S02]  /*79c0*/  LDG.E.LTC128B.U16 R6, desc[UR36][R14.64+0x10] ;  /* 0x000010240e067981 */ /* 0x000764000c1e1520 */
.L_x_78:
[----:B------:R-:W-:Y:S05]  /*79d0*/  BSYNC B1 ;  /* 0x0000000000017941 */ /* 0x000fea0003800000 */
.L_x_77:
[----:B------:R-:W4:Y:S04]  /*79e0*/  LDL.LU R17, [R1+0x1d0] ;  /* 0x0001d00001117983 */ /* 0x000f280000300800 */
[----:B------:R1:W-:Y:S04]  /*79f0*/  STL.64 [R1+0x280], R4 ;  /* 0x0002800401007387 */ /* 0x0003e80000100a00 */
[----:B------:R-:W2:Y:S04]  /*7a00*/  LDL.64 R22, [R1+0x1e8] ;  /* 0x0001e80001167983 */ /* 0x000ea80000100a00 */
[----:B-1----:R-:W2:Y:S01]  /*7a10*/  LDL.64 R4, [R1+0x1e0] ;  /* 0x0001e00001047983 */ /* 0x002ea20000100a00 */
[----:B-----5:R-:W-:-:S05]  /*7a20*/  HADD2.F32 R7, -RZ, R6.H0_H0 ;  /* 0x20000006ff077230 */ /* 0x020fca0000004100 */
[----:B------:R-:W-:Y:S01]  /*7a30*/  FMUL R7, R7, R16 ;  /* 0x0000001007077220 */ /* 0x000fe20000400000 */
[----:B------:R-:W-:Y:S01]  /*7a40*/  ISETP.GT.AND P3, PT, R0, 0x180, P1 ;  /* 0x000001800000780c */ /* 0x000fe20000f64270 */
[----:B--2---:R-:W-:Y:S02]  /*7a50*/  @P0 IMAD.MOV.U32 R23, RZ, RZ, R5 ;  /* 0x000000ffff170224 */ /* 0x004fe400078e0005 */
[----:B------:R1:W5:Y:S01]  /*7a60*/  LDL.LU.64 R4, [R1+0x280] ;  /* 0x0002800001047983 */ /* 0x0003620000300a00 */
[----:B----4-:R-:W-:-:S05]  /*7a70*/  FFMA R7, R17, R2, R7 ;  /* 0x0000000211077223 */ /* 0x010fca0000000007 */
[----:B------:R-:W-:-:S05]  /*7a80*/  F2FP.F16.F32.PACK_AB R7, RZ, R7 ;  /* 0x00000007ff07723e */ /* 0x000fca00000000ff */
[----:B------:R1:W-:Y:S01]  /*7a90*/  @P0 STG.E.U16 desc[UR36][R22.64+0x10], R7 ;  /* 0x0000100716000986 */ /* 0x0003e2000c101524 */
[----:B------:R-:W-:Y:S04]  /*7aa0*/  BSSY B1, `(.L_x_79) ;  /* 0x0000003000017945 */ /* 0x000fe80003800000 */
[----:B------:R-:W-:Y:S05]  /*7ab0*/  @!P3 BRA `(.L_x_80) ;  /* 0x000000000004b947 */ /* 0x000fea0003800000 */
[----:B------:R2:W5:Y:S02]  /*7ac0*/  LDG.E.LTC128B.U16 R6, desc[UR36][R14.64+0x12] ;  /* 0x000012240e067981 */ /* 0x000564000c1e1520 */
.L_x_80:
[----:B------:R-:W-:Y:S05]  /*7ad0*/  BSYNC B1 ;  /* 0x0000000000017941 */ /* 0x000fea0003800000 */
.L_x_79:
[----:B------:R-:W4:Y:S04]  /*7ae0*/  LDL.LU R17, [R1+0x1d4] ;  /* 0x0001d40001117983 */ /* 0x000f280000300800 */
[----:B-----5:R0:W-:Y:S04]  /*7af0*/  STL.64 [R1+0x280], R4 ;  /* 0x0002800401007387 */ /* 0x0201e80000100a00 */
[----:B0-----:R-:W3:Y:S04]  /*7b00*/  LDL.LU.64 R4, [R1+0x1e0] ;  /* 0x0001e00001047983 */ /* 0x001ee80000300a00 */
[----:B-1----:R-:W3:Y:S01]  /*7b10*/  LDL.LU.64 R22, [R1+0x1e8] ;  /* 0x0001e80001167983 */ /* 0x002ee20000300a00 */
[----:B------:R-:W-:Y:S01]  /*7b20*/  HADD2.F32 R7, -RZ, R6.H0_H0 ;  /* 0x20000006ff077230 */ /* 0x000fe20000004100 */
[----:B------:R-:W-:-:S04]  /*7b30*/  ISETP.GT.AND P2, PT, R0, 0x188, P2 ;  /* 0x000001880000780c */ /* 0x000fc80001744270 */
[----:B------:R-:W-:Y:S01]  /*7b40*/  FMUL R7, R7, R16 ;  /* 0x0000001007077220 */ /* 0x000fe20000400000 */
[----:B------:R-:W-:Y:S03]  /*7b50*/  BSSY B1, `(.L_x_81) ;  /* 0x0000008000017945 */ /* 0x000fe60003800000 */
[----:B----4-:R-:W-:-:S05]  /*7b60*/  FFMA R7, R17, R2, R7 ;  /* 0x0000000211077223 */ /* 0x010fca0000000007 */
[----:B------:R-:W-:Y:S01]  /*7b70*/  F2FP.F16.F32.PACK_AB R7, RZ, R7 ;  /* 0x00000007ff07723e */ /* 0x000fe200000000ff */
[----:B---3--:R-:W-:Y:S02]  /*7b80*/  @P3 IMAD.MOV.U32 R23, RZ, RZ, R5 ;  /* 0x000000ffff173224 */ /* 0x008fe400078e0005 */
[----:B------:R0:W5:Y:S04]  /*7b90*/  LDL.LU.64 R4, [R1+0x280] ;  /* 0x0002800001047983 */ /* 0x0001680000300a00 */
[----:B------:R0:W-:Y:S01]  /*7ba0*/  @P3 STG.E.U16 desc[UR36][R22.64+0x12], R7 ;  /* 0x0000120716003986 */ /* 0x0001e2000c101524 */
[----:B------:R-:W-:Y:S05]  /*7bb0*/  @!P2 BRA `(.L_x_82) ;  /* 0x000000000004a947 */ /* 0x000fea0003800000 */
[----:B------:R1:W5:Y:S02]  /*7bc0*/  LDG.E.LTC128B.U16 R6, desc[UR36][R10.64+0x10] ;  /* 0x000010240a067981 */ /* 0x000364000c1e1520 */
.L_x_82:
[----:B------:R-:W-:Y:S05]  /*7bd0*/  BSYNC B1 ;  /* 0x0000000000017941 */ /* 0x000fea0003800000 */
.L_x_81:
[----:B------:R-:W3:Y:S01]  /*7be0*/  LDL.LU R17, [R1+0x1d8] ;  /* 0x0001d80001117983 */ /* 0x000ee20000300800 */
[----:B0----5:R-:W-:Y:S01]  /*7bf0*/  HADD2.F32 R7, -RZ, R6.H0_H0 ;  /* 0x20000006ff077230 */ /* 0x021fe20000004100 */
        /* <DEDUP_REMOVED lines=8> */
.L_x_84:
[----:B------:R-:W-:Y:S05]  /*7c80*/  BSYNC B1 ;  /* 0x0000000000017941 */ /* 0x000fea0003800000 */
.L_x_83:
[----:B------:R-:W4:Y:S04]  /*7c90*/  LDL.LU R17, [R1+0x1dc] ;  /* 0x0001dc0001117983 */ /* 0x000f280000300800 */
[----:B------:R1:W5:Y:S02]  /*7ca0*/  LDL.64 R22, [R1+0x240] ;  /* 0x0002400001167983 */ /* 0x0003640000100a00 */
[----:B0----5:R-:W-:Y:S01]  /*7cb0*/  HADD2.F32 R7, -RZ, R6.H0_H0 ;  /* 0x20000006ff077230 */ /* 0x021fe20000004100 */
[----:B------:R-:W-:Y:S01]  /*7cc0*/  ISETP.GT.AND P3, PT, R3, 0x10, PT ;  /* 0x000000100300780c */ /* 0x000fe20003f64270 */
[----:B------:R-:W-:Y:S03]  /*7cd0*/  BSSY B1, `(.L_x_85) ;  /* 0x0000008000017945 */ /* 0x000fe60003800000 */
[----:B------:R-:W-:Y:S01]  /*7ce0*/  FMUL R7, R7, R16 ;  /* 0x0000001007077220 */ /* 0x000fe20000400000 */
[----:B------:R-:W-:-:S03]  /*7cf0*/  ISETP.GT.AND P0, PT, R0, RZ, P3 ;  /* 0x000000ff0000720c */ /* 0x000fc60001f04270 */
[----:B----4-:R-:W-:-:S05]  /*7d00*/  FFMA R7, R17, R2, R7 ;  /* 0x0000000211077223 */ /* 0x010fca0000000007 */
[----:B------:R-:W-:-:S05]  /*7d10*/  F2FP.F16.F32.PACK_AB R7, RZ, R7 ;  /* 0x00000007ff07723e */ /* 0x000fca00000000ff */
[----:B------:R1:W-:Y:S01]  /*7d20*/  @P1 STG.E.U16 desc[UR36][R4.64+0x12], R7 ;  /* 0x0000120704001986 */ /* 0x0003e2000c101524 */
[----:B------:R-:W-:Y:S05]  /*7d30*/  @!P0 BRA `(.L_x_86) ;  /* 0x0000000000048947 */ /* 0x000fea0003800000 */
[----:B------:R0:W5:Y:S02]  /*7d40*/  LDG.E.LTC128B.U16 R6, desc[UR36][R22.64+0x20] ;  /* 0x0000202416067981 */ /* 0x000164000c1e1520 */
.L_x_86:
[----:B------:R-:W-:Y:S05]  /*7d50*/  BSYNC B1 ;  /* 0x0000000000017941 */ /* 0x000fea0003800000 */
.L_x_85:
[----:B-1----:R-:W4:Y:S01]  /*7d60*/  LDL.LU R5, [R1+0x1a0] ;  /* 0x0001a00001057983 */ /* 0x002f220000300800 */
[----:B-----5:R-:W-:Y:S01]  /*7d70*/  HADD2.F32 R4, -RZ, R6.H0_H0 ;  /* 0x20000006ff047230 */ /* 0x020fe20000004100 */
        /* <DEDUP_REMOVED lines=9> */
.L_x_88:
[----:B------:R-:W-:Y:S05]  /*7e10*/  BSYNC B1 ;  /* 0x0000000000017941 */ /* 0x000fea0003800000 */
.L_x_87:
[----:B------:R-:W2:Y:S01]  /*7e20*/  LDL.LU R5, [R1+0x1a4] ;  /* 0x0001a40001057983 */ /* 0x000ea20000300800 */
[----:B-1---5:R-:W-:Y:S01]  /*7e30*/  HADD2.F32 R4, -RZ, R6.H0_H0 ;  /* 0x20000006ff047230 */ /* 0x022fe20000004100 */
[----:B------:R-:W-:Y:S01]  /*7e40*/  ISETP.GT.AND P0, PT, R0, 0x8, P3 ;  /* 0x000000080000780c */ /* 0x000fe20001f04270 */
[----:B------:R-:W-:Y:S03]  /*7e50*/  BSSY B1, `(.L_x_89) ;  /* 0x0000008000017945 */ /* 0x000fe60003800000 */
[----:B------:R-:W-:-:S04]  /*7e60*/  FMUL R4, R4, R16 ;  /* 0x0000001004047220 */ /* 0x000fc80000400000 */
[----:B--2---:R-:W-:-:S05]  /*7e70*/  FFMA R4, R5, R2, R4 ;  /* 0x0000000205047223 */ /* 0x004fca0000000004 */
[----:B------:R-:W-:-:S05]  /*7e80*/  F2FP.F16.F32.PACK_AB R4, RZ, R4 ;  /* 0x00000004ff04723e */ /* 0x000fca00000000ff */
[----:B------:R1:W-:Y:S01]  /*7e90*/  @P1 STG.E.U16 desc[UR36][R8.64+0x22], R4 ;  /* 0x0000220408001986 */ /* 0x0003e2000c101524 */
[----:B------:R-:W-:Y:S05]  /*7ea0*/  @!P0 BRA `(.L_x_90) ;  /* 0x0000000000088947 */ /* 0x000fea0003800000 */
[----:B0---4-:R-:W2:Y:S04]  /*7eb0*/  LDL.64 R22, [R1+0x220] ;  /* 0x0002200001167983 */ /* 0x011ea80000100a00 */
[----:B--2---:R2:W5:Y:S02]  /*7ec0*/  LDG.E.LTC128B.U16 R6, desc[UR36][R22.64+0x20] ;  /* 0x0000202416067981 */ /* 0x004564000c1e1520 */
.L_x_90:
[----:B------:R-:W-:Y:S05]  /*7ed0*/  BSYNC B1 ;  /* 0x0000000000017941 */ /* 0x000fea0003800000 */
.L_x_89:
[----:B------:R-:W3:Y:S04]  /*7ee0*/  LDL.LU R5, [R1+0x1a8] ;  /* 0x0001a80001057983 */ /* 0x000ee80000300800 */
[----:B0-2-4-:R-:W2:Y:S01]  /*7ef0*/  LDL.64 R22, [R1+0x228] ;  /* 0x0002280001167983 */ /* 0x015ea20000100a00 */
[----:B-1---5:R-:W-:Y:S01]  /*7f00*/  HADD2.F32 R4, -RZ, R6.H0_H0 ;  /* 0x20000006ff047230 */ /* 0x022fe20000004100 */
[----:B------:R-:W-:Y:S01]  /*7f10*/  ISETP.GT.AND P4, PT, R0, 0x8, P2 ;  /* 0x000000080000780c */ /* 0x000fe20001784270 */
[----:B------:R-:W-:Y:S03]  /*7f20*/  BSSY B1, `(.L_x_91) ;  /* 0x0000008000017945 */ /* 0x000fe60003800000 */
[----:B------:R-:W-:-:S04]  /*7f30*/  FMUL R4, R4, R16 ;  /* 0x0000001004047220 */ /* 0x000fc80000400000 */
[----:B---3--:R-:W-:-:S05]  /*7f40*/  FFMA R4, R5, R2, R4 ;  /* 0x0000000205047223 */ /* 0x008fca0000000004 */
[----:B------:R-:W-:-:S05]  /*7f50*/  F2FP.F16.F32.PACK_AB R4, RZ, R4 ;  /* 0x00000004ff04723e */ /* 0x000fca00000000ff */
[----:B--2---:R0:W-:Y:S01]  /*7f60*/  @P0 STG.E.U16 desc[UR36][R22.64+0x20], R4 ;  /* 0x0000200416000986 */ /* 0x0041e2000c101524 */
[----:B------:R-:W-:Y:S05]  /*7f70*/  @!P4 BRA `(.L_x_92) ;  /* 0x000000000008c947 */ /* 0x000fea0003800000 */
[----:B0-----:R-:W2:Y:S04]  /*7f80*/  LDL.64 R4, [R1+0x220] ;  /* 0x0002200001047983 */ /* 0x001ea80000100a00 */
[----:B--2---:R1:W5:Y:S02]  /*7f90*/  LDG.E.LTC128B.U16 R6, desc[UR36][R4.64+0x22] ;  /* 0x0000222404067981 */ /* 0x004364000c1e1520 */
.L_x_92:
[----:B------:R-:W-:Y:S05]  /*7fa0*/  BSYNC B1 ;  /* 0x0000000000017941 */ /* 0x000fea0003800000 */
.L_x_91:
[----:B-1----:R-:W2:Y:S01]  /*7fb0*/  LDL.LU R5, [R1+0x1ac] ;  /* 0x0001ac0001057983 */ /* 0x002ea20000300800 */
[----:B0----5:R-:W-:Y:S01]  /*7fc0*/  HADD2.F32 R4, -RZ, R6.H0_H0 ;  /* 0x20000006ff047230 */ /* 0x021fe20000004100 */
[----:B------:R-:W-:Y:S01]  /*7fd0*/  ISETP.GT.AND P1, PT, R3, 0x18, PT ;  /* 0x000000180300780c */ /* 0x000fe20003f24270 */
[----:B------:R-:W-:Y:S03]  /*7fe0*/  BSSY B1, `(.L_x_93) ;  /* 0x0000009000017945 */ /* 0x000fe60003800000 */
[----:B------:R-:W-:Y:S01]  /*7ff0*/  FMUL R4, R4, R16 ;  /* 0x0000001004047220 */ /* 0x000fe20000400000 */
[----:B------:R-:W-:-:S03]  /*8000*/  ISETP.GT.AND P5, PT, R0, RZ, P1 ;  /* 0x000000ff0000720c */ /* 0x000fc60000fa4270 */
[----:B--2---:R-:W-:-:S05]  /*8010*/  FFMA R4, R5, R2, R4 ;  /* 0x0000000205047223 */ /* 0x004fca0000000004 */
[----:B------:R-:W-:-:S05]  /*8020*/  F2FP.F16.F32.PACK_AB R4, RZ, R4 ;  /* 0x00000004ff04723e */ /* 0x000fca00000000ff */
[----:B------:R0:W-:Y:S01]  /*8030*/  @P4 STG.E.U16 desc[UR36][R22.64+0x22], R4 ;  /* 0x0000220416004986 */ /* 0x0001e2000c101524 */
[----:B------:R-:W-:Y:S05]  /*8040*/  @!P5 BRA `(.L_x_94) ;  /* 0x000000000008d947 */ /* 0x000fea0003800000 */
[----:B0-----:R-:W2:Y:S04]  /*8050*/  LDL.64 R4, [R1+0x240] ;  /* 0x0002400001047983 */ /* 0x001ea80000100a00 */
[----:B--2---:R1:W5:Y:S02]  /*8060*/  LDG.E.LTC128B.U16 R6, desc[UR36][R4.64+0x30] ;  /* 0x0000302404067981 */ /* 0x004364000c1e1520 */
.L_x_94:
[----:B------:R-:W-:Y:S05]  /*8070*/  BSYNC B1 ;  /* 0x0000000000017941 */ /* 0x000fea0003800000 */
.L_x_93:
        /* <DEDUP_REMOVED lines=12> */
.L_x_96:
[----:B------:R-:W-:Y:S05]  /*8140*/  BSYNC B1 ;  /* 0x0000000000017941 */ /* 0x000fea0003800000 */
.L_x_95:
[----:B-1----:R-:W2:Y:S01]  /*8150*/  LDL.LU R5, [R1+0x1b4] ;  /* 0x0001b40001057983 */ /* 0x002ea20000300800 */
[----:B0----5:R-:W-:Y:S01]  /*8160*/  HADD2.F32 R4, -RZ, R6.H0_H0 ;  /* 0x20000006ff047230 */ /* 0x021fe20000004100 */
[----:B------:R-:W-:Y:S01]  /*8170*/  ISETP.GT.AND P5, PT, R0, 0x8, P1 ;  /* 0x000000080000780c */ /* 0x000fe20000fa4270 */
[----:B------:R-:W-:Y:S03]  /*8180*/  BSSY B1, `(.L_x_97) ;  /* 0x0000008000017945 */ /* 0x000fe60003800000 */
[----:B------:R-:W-:-:S04]  /*8190*/  FMUL R4, R4, R16 ;  /* 0x0000001004047220 */ /* 0x000fc80000400000 */
[----:B--2---:R-:W-:-:S05]  /*81a0*/  FFMA R4, R5, R2, R4 ;  /* 0x0000000205047223 */ /* 0x004fca0000000004 */
[----:B------:R-:W-:-:S05]  /*81b0*/  F2FP.F16.F32.PACK_AB R4, RZ, R4 ;  /* 0x00000004ff04723e */ /* 0x000fca00000000ff */
[----:B------:R0:W-:Y:S01]  /*81c0*/  @P4 STG.E.U16 desc[UR36][R8.64+0x32], R4 ;  /* 0x0000320408004986 */ /* 0x0001e2000c101524 */
[----:B------:R-:W-:Y:S05]  /*81d0*/  @!P5 BRA `(.L_x_98) ;  /* 0x000000000008d947 */ /* 0x000fea0003800000 */
[----:B0-----:R-:W2:Y:S04]  /*81e0*/  LDL.64 R4, [R1+0x220] ;  /* 0x0002200001047983 */ /* 0x001ea80000100a00 */
[----:B--2---:R1:W5:Y:S02]  /*81f0*/  LDG.E.LTC128B.U16 R6, desc[UR36][R4.64+0x30] ;  /* 0x0000302404067981 */ /* 0x004364000c1e1520 */
.L_x_98:
[----:B------:R-:W-:Y:S05]  /*8200*/  BSYNC B1 ;  /* 0x0000000000017941 */ /* 0x000fea0003800000 */
.L_x_97:
        /* <DEDUP_REMOVED lines=11> */
.L_x_100:
[----:B------:R-:W-:Y:S05]  /*82c0*/  BSYNC B1 ;  /* 0x0000000000017941 */ /* 0x000fea0003800000 */
.L_x_99:
        /* <DEDUP_REMOVED lines=10> */
.L_x_102:
[----:B------:R-:W-:Y:S05]  /*8370*/  BSYNC B1 ;  /* 0x0000000000017941 */ /* 0x000fea0003800000 */
.L_x_101:
[----:B------:R-:W2:Y:S01]  /*8380*/  LDL.LU R5, [R1+0x180] ;  /* 0x0001800001057983 */ /* 0x000ea20000300800 */
        /* <DEDUP_REMOVED lines=9> */
.L_x_104:
[----:B------:R-:W-:Y:S05]  /*8420*/  BSYNC B1 ;  /* 0x0000000000017941 */ /* 0x000fea0003800000 */
.L_x_103:
        /* <DEDUP_REMOVED lines=10> */
.L_x_106:
[----:B------:R-:W-:Y:S05]  /*84d0*/  BSYNC B1 ;  /* 0x0000000000017941 */ /* 0x000fea0003800000 */
.L_x_105:
[----:B------:R-:W4:Y:S04]  /*84e0*/  LDL.LU R5, [R1+0x188] ;  /* 0x0001880001057983 */ /* 0x000f280000300800 */
[----:B------:R-:W2:Y:S01]  /*84f0*/  LDL.64 R22, [R1+0x200] ;  /* 0x0002000001167983 */ /* 0x000ea20000100a00 */
[----:B0----5:R-:W-:Y:S01]  /*8500*/  HADD2.F32 R4, -RZ, R6.H0_H0 ;  /* 0x20000006ff047230 */ /* 0x021fe20000004100 */
[----:B------:R-:W-:Y:S01]  /*8510*/  ISETP.GT.AND P4, PT, R0, 0x88, P2 ;  /* 0x000000880000780c */ /* 0x000fe20001784270 */
[----:B------:R-:W-:Y:S03]  /*8520*/  BSSY B1, `(.L_x_107) ;  /* 0x0000007000017945 */ /* 0x000fe60003800000 */
[----:B------:R-:W-:-:S04]  /*8530*/  FMUL R4, R4, R16 ;  /* 0x0000001004047220 */ /* 0x000fc80000400000 */
[----:B----4-:R-:W-:-:S05]  /*8540*/  FFMA R4, R5, R2, R4 ;  /* 0x0000000205047223 */ /* 0x010fca0000000004 */
[----:B------:R-:W-:-:S05]  /*8550*/  F2FP.F16.F32.PACK_AB R4, RZ, R4 ;  /* 0x00000004ff04723e */ /* 0x000fca00000000ff */
[----:B--2---:R0:W-:Y:S01]  /*8560*/  @P5 STG.E.U16 desc[UR36][R22.64+0x20], R4 ;  /* 0x0000200416005986 */ /* 0x0041e2000c101524 */
[----:B------:R-:W-:Y:S05]  /*8570*/  @!P4 BRA `(.L_x_108) ;  /* 0x000000000004c947 */ /* 0x000fea0003800000 */
[----:B------:R2:W5:Y:S02]  /*8580*/  LDG.E.LTC128B.U16 R6, desc[UR36][R232.64+0x22] ;  /* 0x00002224e8067981 */ /* 0x000564000c1e1520 */
.L_x_108:
[----:B------:R-:W-:Y:S05]  /*8590*/  BSYNC B1 ;  /* 0x0000000000017941 */ /* 0x000fea0003800000 */
.L_x_107:
[----:B------:R-:W4:Y:S01]  /*85a0*/  LDL.LU R5, [R1+0x18c] ;  /* 0x00018c0001057983 */ /* 0x000f220000300800 */
[----:B0----5:R-:W-:Y:S01]  /*85b0*/  HADD2.F32 R4, -RZ, R6.H0_H0 ;  /* 0x20000006ff047230 */ /* 0x021fe20000004100 */
        /* <DEDUP_REMOVED lines=8> */
.L_x_110:
[----:B------:R-:W-:Y:S05]  /*8640*/  BSYNC B1 ;  /* 0x0000000000017941 */ /* 0x000fea0003800000 */
.L_x_109:
        /* <DEDUP_REMOVED lines=10> */
.L_x_112:
[----:B------:R-:W-:Y:S05]  /*86f0*/  BSYNC B1 ;  /* 0x0000000000017941 */ /* 0x000fea0003800000 */
.L_x_111:
        /* <DEDUP_REMOVED lines=10> */
.L_x_114:
[----:B------:R-:W-:Y:S05]  /*87a0*/  BSYNC B1 ;  /* 0x0000000000017941 */ /* 0x000fea0003800000 */
.L_x_113:
        /* <DEDUP_REMOVED lines=10> */
.L_x_116:
[----:B------:R-:W-:Y:S05]  /*8850*/  BSYNC B1 ;  /* 0x0000000000017941 */ /* 0x000fea0003800000 */
.L_x_115:
[----:B------:R-:W3:Y:S01]  /*8860*/  LDL.LU R5, [R1+0x19c] ;  /* 0x00019c0001057983 */ /* 0x000ee20000300800 */
[----:B0----5:R-:W-:Y:S01]  /*8870*/  HADD2.F32 R4, -RZ, R6.H0_H0 ;  /* 0x20000006ff047230 */ /* 0x021fe20000004100 */
[----:B------:R-:W-:Y:S01]  /*8880*/  ISETP.GT.AND P5, PT, R0, 0x100, P3 ;  /* 0x000001000000780c */ /* 0x000fe20001fa4270 */
[----:B------:R-:W-:Y:S01]  /*8890*/  IMAD.U32 R17, RZ, RZ, UR11 ;  /* 0x0000000bff117e24 */ /* 0x000fe2000f8e00ff */
[----:B------:R0:W-:Y:S02]  /*88a0*/  STL.64 [R1+0x280], R8 ;  /* 0x0002800801007387 */ /* 0x0001e40000100a00 */
[----:B------:R-:W-:Y:S02]  /*88b0*/  FMUL R4, R4, R16 ;  /* 0x0000001004047220 */ /* 0x000fe40000400000 */
[----:B0-----:R-:W4:Y:S02]  /*88c0*/  LDL.LU.64 R8, [R1+0x230] ;  /* 0x0002300001087983 */ /* 0x001f240000300a00 */
[----:B---3--:R-:W-:-:S05]  /*88d0*/  FFMA R4, R5, R2, R4 ;  /* 0x0000000205047223 */ /* 0x008fca0000000004 */
[----:B------:R-:W-:-:S05]  /*88e0*/  F2FP.F16.F32.PACK_AB R4, RZ, R4 ;  /* 0x00000004ff04723e */ /* 0x000fca00000000ff */
[----:B------:R0:W-:Y:S04]  /*88f0*/  @P4 STG.E.U16 desc[UR36][R22.64+0x32], R4 ;  /* 0x0000320416004986 */ /* 0x0001e8000c101524 */
[----:B------:R-:W3:Y:S01]  /*8900*/  @P5 LDG.E.LTC128B.U16 R6, desc[UR36][R20.64+0x20] ;  /* 0x0000202414065981 */ /* 0x000ee2000c1e1520 */
[----:B------:R-:W-:-:S04]  /*8910*/  IMAD.U32 R5, RZ, RZ, UR10 ;  /* 0x0000000aff057e24 */ /* 0x000fc8000f8e00ff */
[----:B------:R-:W-:Y:S02]  /*8920*/  IMAD.SHL.U32 R5, R5, 0x100, RZ ;  /* 0x0000010005057824 */ /* 0x000fe400078e00ff */
[----:B0-----:R-:W-:-:S05]  /*8930*/  IMAD.U32 R22, RZ, RZ, UR10 ;  /* 0x0000000aff167e24 */ /* 0x001fca000f8e00ff */
[----:B------:R-:W-:Y:S02]  /*8940*/  SHF.L.U64.HI R23, R22, 0x8, R17 ;  /* 0x0000000816177819 */ /* 0x000fe40000010211 */
[----:B------:R-:W2:Y:S01]  /*8950*/  LDL.LU R17, [R1+0x160] ;  /* 0x0001600001117983 */ /* 0x000ea20000300800 */
[----:B------:R-:W-:Y:S01]  /*8960*/  BSSY B1, `(.L_x_117) ;  /* 0x000000d000017945 */ /* 0x000fe20003800000 */
[----:B---3--:R-:W-:-:S05]  /*8970*/  HADD2.F32 R4, -RZ, R6.H0_H0 ;  /* 0x20000006ff047230 */ /* 0x008fca0000004100 */
[----:B------:R-:W-:Y:S01]  /*8980*/  FMUL R7, R4, R16 ;  /* 0x0000001004077220 */ /* 0x000fe20000400000 */
[----:B----4-:R-:W-:Y:S02]  /*8990*/  IADD3 R4, P4, R5, R8, RZ ;  /* 0x0000000805047210 */ /* 0x010fe40007f9e0ff */
[----:B------:R0:W5:Y:S01]  /*89a0*/  LDL.LU.64 R8, [R1+0x280] ;  /* 0x0002800001087983 */ /* 0x0001620000300a00 */
[----:B--2---:R-:W-:Y:S02]  /*89b0*/  FFMA R7, R17, R2, R7 ;  /* 0x0000000211077223 */ /* 0x004fe40000000007 */
[----:B------:R-:W-:-:S03]  /*89c0*/  IMAD.X R5, R23, 0x1, R13, P4 ;  /* 0x0000000117057824 */ /* 0x000fc600020e060d */
[----:B------:R-:W-:Y:S01]  /*89d0*/  F2FP.F16.F32.PACK_AB R7, RZ, R7 ;  /* 0x00000007ff07723e */ /* 0x000fe200000000ff */
[----:B------:R0:W-:Y:S04]  /*89e0*/  STL [R1+0x184], R23 ;  /* 0x0001841701007387 */ /* 0x0001e80000100800 */
[----:B------:R0:W-:Y:S01]  /*89f0*/  @P5 STG.E.U16 desc[UR36][R4.64+0x20], R7 ;  /* 0x0000200704005986 */ /* 0x0001e2000c101524 */
[----:B------:R-:W-:-:S13]  /*8a00*/  ISETP.GT.AND P4, PT, R0, 0x100, P2 ;  /* 0x000001000000780c */ /* 0x000fda0001784270 */
[----:B0-----:R-:W-:Y:S05]  /*8a10*/  @!P4 BRA `(.L_x_118) ;  /* 0x000000000004c947 */ /* 0x001fea0003800000 */
[----:B------:R0:W5:Y:S02]  /*8a20*/  LDG.E.LTC128B.U16 R6, desc[UR36][R20.64+0x22] ;  /* 0x0000222414067981 */ /* 0x000164000c1e1520 */
.L_x_118:
[----:B------:R-:W-:Y:S05]  /*8a30*/  BSYNC B1 ;  /* 0x0000000000017941 */ /* 0x000fea0003800000 */
.L_x_117:
[----:B------:R-:W2:Y:S01]  /*8a40*/  LDL.LU R22, [R1+0x164] ;  /* 0x0001640001167983 */ /* 0x000ea20000300800 */
[----:B-----5:R-:W-:Y:S01]  /*8a50*/  HADD2.F32 R7, -RZ, R6.H0_H0 ;  /* 0x20000006ff077230 */ /* 0x020fe20000004100 */
[----:B------:R-:W-:Y:S02]  /*8a60*/  ISETP.GT.AND P5, PT, R0, 0x108, P3 ;  /* 0x000001080000780c */ /* 0x000fe40001fa4270 */
[----:B------:R-:W3:Y:S02]  /*8a70*/  LDL.LU R23, [R1+0x168] ;  /* 0x0001680001177983 */ /* 0x000ee40000300800 */
[----:B------:R-:W-:Y:S02]  /*8a80*/  FMUL R7, R7, R16 ;  /* 0x0000001007077220 */ /* 0x000fe40000400000 */
[----:B------:R-:W4:Y:S02]  /*8a90*/  LDL R17, [R1+0x254] ;  /* 0x0002540001117983 */ /* 0x000f240000100800 */
[----:B--2---:R-:W-:Y:S01]  /*8aa0*/  FFMA R7, R22, R2, R7 ;  /* 0x0000000216077223 */ /* 0x004fe20000000007 */
[----:B------:R-:W-:-:S04]  /*8ab0*/  IMAD.U32 R22, RZ, RZ, UR10 ;  /* 0x0000000aff167e24 */ /* 0x000fc8000f8e00ff */
[----:B------:R-:W-:Y:S01]  /*8ac0*/  F2FP.F16.F32.PACK_AB R7, RZ, R7 ;  /* 0x00000007ff07723e */ /* 0x000fe200000000ff */
[----:B------:R-:W-:-:S04]  /*8ad0*/  IMAD.SHL.U32 R22, R22, 0x10, RZ ;  /* 0x0000001016167824 */ /* 0x000fc800078e00ff */
[----:B------:R2:W-:Y:S04]  /*8ae0*/  @P4 STG.E.U16 desc[UR36][R4.64+0x22], R7 ;  /* 0x0000220704004986 */ /* 0x0005e8000c101524 */
[----:B------:R-:W2:Y:S01]  /*8af0*/  @P5 LDG.E.LTC128B.U16 R6, desc[UR36][R18.64+0x20] ;  /* 0x0000202412065981 */ /* 0x000ea2000c1e1520 */
[----:B------:R-:W-:-:S05]  /*8b00*/  IADD3 R236, P4, R22, R4, RZ ;  /* 0x0000000416ec7210 */ /* 0x000fca0007f9e0ff */
[----:B----4-:R-:W-:Y:S01]  /*8b10*/  IMAD.X R237, R17, 0x1, R5, P4 ;  /* 0x0000000111ed7824 */ /* 0x010fe200020e0605 */
[----:B------:R-:W-:Y:S01]  /*8b20*/  ISETP.GT.AND P4, PT, R0, 0x108, P2 ;  /* 0x000001080000780c */ /* 0x000fe20001784270 */
[----:B--2---:R-:W-:-:S05]  /*8b30*/  HADD2.F32 R7, -RZ, R6.H0_H0 ;  /* 0x20000006ff077230 */ /* 0x004fca0000004100 */
[----:B------:R-:W-:-:S04]  /*8b40*/  FMUL R7, R7, R16 ;  /* 0x0000001007077220 */ /* 0x000fc80000400000 */
[----:B---3--:R-:W-:Y:S02]  /*8b50*/  FFMA R7, R23, R2, R7 ;  /* 0x0000000217077223 */ /* 0x008fe40000000007 */
[----:B------:R-:W2:Y:S03]  /*8b60*/  LDL.LU R23, [R1+0x16c] ;  /* 0x00016c0001177983 */ /* 0x000ea60000300800 */
[----:B------:R-:W-:-:S05]  /*8b70*/  F2FP.F16.F32.PACK_AB R7, RZ, R7 ;  /* 0x00000007ff07723e */ /* 0x000fca00000000ff */
[----:B------:R3:W-:Y:S04]  /*8b80*/  @P5 STG.E.U16 desc[UR36][R236.64+0x20], R7 ;  /* 0x00002007ec005986 */ /* 0x0007e8000c101524 */
[----:B------:R-:W3:Y:S01]  /*8b90*/  @P4 LDG.E.LTC128B.U16 R6, desc[UR36][R18.64+0x22] ;  /* 0x0000222412064981 */ /* 0x000ee2000c1e1520 */
[----:B------:R-:W-:Y:S01]  /*8ba0*/  IADD3 R22, P5, R4, R22, RZ ;  /* 0x0000001604167210 */ /* 0x000fe20007fbe0ff */
[----:B------:R-:W-:Y:S01]  /*8bb0*/  BSSY B1, `(.L_x_119) ;  /* 0x000000a000017945 */ /* 0x000fe20003800000 */
[----:B---3--:R-:W-:-:S05]  /*8bc0*/  HADD2.F32 R7, -RZ, R6.H0_H0 ;  /* 0x20000006ff077230 */ /* 0x008fca0000004100 */
[----:B------:R-:W-:-:S04]  /*8bd0*/  FMUL R7, R7, R16 ;  /* 0x0000001007077220 */ /* 0x000fc80000400000 */
[----:B--2---:R-:W-:Y:S01]  /*8be0*/  FFMA R7, R23, R2, R7 ;  /* 0x0000000217077223 */ /* 0x004fe20000000007 */
[----:B------:R-:W-:-:S04]  /*8bf0*/  IMAD.X R23, R5, 0x1, R17, P5 ;  /* 0x0000000105177824 */ /* 0x000fc800028e0611 */
[----:B------:R-:W-:-:S05]  /*8c00*/  F2FP.F16.F32.PACK_AB R7, RZ, R7 ;  /* 0x00000007ff07723e */ /* 0x000fca00000000ff */
[----:B------:R2:W-:Y:S01]  /*8c10*/  @P4 STG.E.U16 desc[UR36][R22.64+0x22], R7 ;  /* 0x0000220716004986 */ /* 0x0005e2000c101524 */
[----:B------:R-:W-:-:S13]  /*8c20*/  ISETP.GT.AND P5, PT, R0, 0x100, P1 ;  /* 0x000001000000780c */ /* 0x000fda0000fa4270 */
[----:B--2---:R-:W-:Y:S05]  /*8c30*/  @!P5 BRA `(.L_x_120) ;  /* 0x000000000004d947 */ /* 0x004fea0003800000 */
[----:B------:R2:W5:Y:S02]  /*8c40*/  LDG.E.LTC128B.U16 R6, desc[UR36][R20.64+0x30] ;  /* 0x0000302414067981 */ /* 0x000564000c1e1520 */
.L_x_120:
[----:B------:R-:W-:Y:S05]  /*8c50*/  BSYNC B1 ;  /* 0x0000000000017941 */ /* 0x000fea0003800000 */
.L_x_119:
[----:B------:R-:W3:Y:S01]  /*8c60*/  LDL.LU R17, [R1+0x170] ;  /* 0x0001700001117983 */ /* 0x000ee20000300800 */
[----:B-----5:R-:W-:Y:S01]  /*8c70*/  HADD2.F32 R7, -RZ, R6.H0_H0 ;  /* 0x20000006ff077230 */ /* 0x020fe20000004100 */
        /* <DEDUP_REMOVED lines=8> */
.L_x_122:
[----:B------:R-:W-:Y:S05]  /*8d00*/  BSYNC B1 ;  /* 0x0000000000017941 */ /* 0x000fea0003800000 */
.L_x_121:
        /* <DEDUP_REMOVED lines=10> */
.L_x_124:
[----:B------:R-:W-:Y:S05]  /*8db0*/  BSYNC B1 ;  /* 0x0000000000017941 */ /* 0x000fea0003800000 */
.L_x_123:
[----:B------:R-:W4:Y:S01]  /*8dc0*/  LDL.LU R17, [R1+0x178] ;  /* 0x0001780001117983 */ /* 0x000f220000300800 */
[----:B--2--5:R-:W-:Y:S01]  /*8dd0*/  HADD2.F32 R7, -RZ, R6.H0_H0 ;  /* 0x20000006ff077230 */ /* 0x024fe20000004100 */
        /* <DEDUP_REMOVED lines=8> */
.L_x_126:
[----:B------:R-:W-:Y:S05]  /*8e60*/  BSYNC B1 ;  /* 0x0000000000017941 */ /* 0x000fea0003800000 */
.L_x_125:
[----:B------:R-:W3:Y:S01]  /*8e70*/  LDL.LU R22, [R1+0x17c] ;  /* 0x00017c0001167983 */ /* 0x000ee20000300800 */
[----:B--2--5:R-:W-:Y:S01]  /*8e80*/  HADD2.F32 R7, -RZ, R6.H0_H0 ;  /* 0x20000006ff077230 */ /* 0x024fe20000004100 */
[----:B------:R-:W-:Y:S01]  /*8e90*/  ISETP.GT.AND P5, PT, R0, 0x180, P3 ;  /* 0x000001800000780c */ /* 0x000fe20001fa4270 */
[----:B------:R-:W-:Y:S01]  /*8ea0*/  BSSY B1, `(.L_x_127) ;  /* 0x0000008000017945 */ /* 0x000fe20003800000 */
[----:B------:R-:W-:Y:S02]  /*8eb0*/  PRMT R17, R6, 0x7610, R17 ;  /* 0x0000761006117816 */ /* 0x000fe40000000011 */
[----:B------:R-:W-:-:S04]  /*8ec0*/  FMUL R7, R7, R16 ;  /* 0x0000001007077220 */ /* 0x000fc80000400000 */
[----:B---3--:R-:W-:-:S05]  /*8ed0*/  FFMA R7, R22, R2, R7 ;  /* 0x0000000216077223 */ /* 0x008fca0000000007 */
[----:B------:R-:W-:-:S05]  /*8ee0*/  F2FP.F16.F32.PACK_AB R7, RZ, R7 ;  /* 0x00000007ff07723e */ /* 0x000fca00000000ff */
[----:B------:R2:W-:Y:S01]  /*8ef0*/  @P4 STG.E.U16 desc[UR36][R236.64+0x32], R7 ;  /* 0x00003207ec004986 */ /* 0x0005e2000c101524 */
[----:B------:R-:W-:Y:S05]  /*8f00*/  @!P5 BRA `(.L_x_128) ;  /* 0x000000000004d947 */ /* 0x000fea0003800000 */
[----:B------:R3:W5:Y:S02]  /*8f10*/  LDG.E.LTC128B.U16 R17, desc[UR36][R14.64+0x20] ;  /* 0x000020240e117981 */ /* 0x000764000c1e1520 */
.L_x_128:
[----:B------:R-:W-:Y:S05]  /*8f20*/  BSYNC B1 ;  /* 0x0000000000017941 */ /* 0x000fea0003800000 */
.L_x_127:
[----:B--2---:R-:W-:Y:S01]  /*8f30*/  IMAD.U32 R7, RZ, RZ, UR10 ;  /* 0x0000000aff077e24 */ /* 0x004fe2000f8e00ff */
[----:B------:R-:W2:Y:S01]  /*8f40*/  LDL R23, [R1+0x184] ;  /* 0x0001840001177983 */ /* 0x000ea20000100800 */
[----:B-----5:R-:W-:Y:S02]  /*8f50*/  HADD2.F32 R6, -RZ, R17.H0_H0 ;  /* 0x20000011ff067230 */ /* 0x020fe40000004100 */
[----:B------:R-:W-:-:S03]  /*8f60*/  IMAD.SHL.U32 R7, R7, 0x100, RZ ;  /* 0x0000010007077824 */ /* 0x000fc600078e00ff */
[----:B------:R-:W-:Y:S02]  /*8f70*/  FMUL R22, R6, R16 ;  /* 0x0000001006167220 */ /* 0x000fe40000400000 */
[----:B------:R-:W-:Y:S02]  /*8f80*/  IADD3 R6, P4, R7, R4, RZ ;  /* 0x0000000407067210 */ /* 0x000fe40007f9e0ff */
[----:B------:R-:W4:Y:S01]  /*8f90*/  LDL.LU R7, [R1+0x140] ;  /* 0x0001400001077983 */ /* 0x000f220000300800 */
[----:B------:R-:W-:Y:S01]  /*8fa0*/  BSSY B1, `(.L_x_129) ;  /* 0x0000008000017945 */ /* 0x000fe20003800000 */
[----:B----4-:R-:W-:Y:S01]  /*8fb0*/  FFMA R22, R7, R2, R22 ;  /* 0x0000000207167223 */ /* 0x010fe20000000016 */
[----:B--2---:R-:W-:-:S04]  /*8fc0*/  IMAD.X R7, R23, 0x1, R5, P4 ;  /* 0x0000000117077824 */ /* 0x004fc800020e0605 */
[----:B------:R-:W-:-:S05]  /*8fd0*/  F2FP.F16.F32.PACK_AB R22, RZ, R22 ;  /* 0x00000016ff16723e */ /* 0x000fca00000000ff */
[----:B------:R2:W-:Y:S01]  /*8fe0*/  @P5 STG.E.U16 desc[UR36][R6.64+0x20], R22 ;  /* 0x0000201606005986 */ /* 0x0005e2000c101524 */
[----:B------:R-:W-:-:S13]  /*8ff0*/  ISETP.GT.AND P4, PT, R0, 0x180, P2 ;  /* 0x000001800000780c */ /* 0x000fda0001784270 */
[----:B--2---:R-:W-:Y:S05]  /*9000*/  @!P4 BRA `(.L_x_130) ;  /* 0x000000000004c947 */ /* 0x004fea0003800000 */
[----:B------:R2:W5:Y:S02]  /*9010*/  LDG.E.LTC128B.U16 R17, desc[UR36][R14.64+0x22] ;  /* 0x000022240e117981 */ /* 0x000564000c1e1520 */
.L_x_130:
[----:B------:R-:W-:Y:S05]  /*9020*/  BSYNC B1 ;  /* 0x0000000000017941 */ /* 0x000fea0003800000 */
.L_x_129:
        /* <DEDUP_REMOVED lines=10> */
.L_x_132:
[----:B------:R-:W-:Y:S05]  /*90d0*/  BSYNC B1 ;  /* 0x0000000000017941 */ /* 0x000fea0003800000 */
.L_x_131:
[----:B------:R-:W2:Y:S01]  /*90e0*/  LDL.LU R23, [R1+0x148] ;  /* 0x0001480001177983 */ /* 0x000ea20000300800 */
[----:B----45:R-:W-:-:S03]  /*90f0*/  HADD2.F32 R22, -RZ, R17.H0_H0 ;  /* 0x20000011ff167230 */ /* 0x030fc60000004100 */
[----:B------:R4:W-:Y:S02]  /*9100*/  STL [R1+0x284], R4 ;  /* 0x0002840401007387 */ /* 0x0009e40000100800 */
[----:B------:R-:W-:Y:S02]  /*9110*/  FMUL R22, R22, R16 ;  /* 0x0000001016167220 */ /* 0x000fe40000400000 */
[----:B------:R1:W-:Y:S02]  /*9120*/  STL [R1+0x280], R3 ;  /* 0x0002800301007387 */ /* 0x0003e40000100800 */
[----:B--2---:R-:W-:Y:S01]  /*9130*/  FFMA R23, R23, R2, R22 ;  /* 0x0000000217177223 */ /* 0x004fe20000000016 */
[----:B------:R-:W-:-:S04]  /*9140*/  IMAD.U32 R22, RZ, RZ, UR10 ;  /* 0x0000000aff167e24 */ /* 0x000fc8000f8e00ff */
[----:B------:R-:W-:Y:S01]  /*9150*/  F2FP.F16.F32.PACK_AB R23, RZ, R23 ;  /* 0x00000017ff17723e */ /* 0x000fe200000000ff */
[----:B------:R-:W-:-:S03]  /*9160*/  IMAD.SHL.U32 R22, R22, 0x10, RZ ;  /* 0x0000001016167824 */ /* 0x000fc600078e00ff */
[----:B----4-:R-:W-:Y:S02]  /*9170*/  PRMT R4, R23, 0x7610, R4 ;  /* 0x0000761017047816 */ /* 0x010fe40000000004 */
[----:B------:R-:W2:Y:S01]  /*9180*/  LDL R23, [R1+0x254] ;  /* 0x0002540001177983 */ /* 0x000ea20000100800 */
[----:B------:R-:W-:Y:S02]  /*9190*/  IADD3 R22, P4, R22, R6, RZ ;  /* 0x0000000616167210 */ /* 0x000fe40007f9e0ff */
[----:B-1----:R-:W-:Y:S02]  /*91a0*/  PRMT R3, R4, 0x7610, R3 ;  /* 0x0000761004037816 */ /* 0x002fe40000000003 */
[----:B------:R1:W5:Y:S01]  /*91b0*/  LDL.LU R4, [R1+0x284] ;  /* 0x0002840001047983 */ /* 0x0003620000300800 */
[----:B------:R-:W-:Y:S01]  /*91c0*/  ISETP.GT.AND P2, PT, R0, 0x188, P2 ;  /* 0x000001880000780c */ /* 0x000fe20001744270 */
[----:B--2---:R-:W-:-:S05]  /*91d0*/  IMAD.X R23, R23, 0x1, R7, P4 ;  /* 0x0000000117177824 */ /* 0x004fca00020e0607 */
[----:B------:R2:W-:Y:S04]  /*91e0*/  @P3 STG.E.U16 desc[UR36][R22.64+0x20], R3 ;  /* 0x0000200316003986 */ /* 0x0005e8000c101524 */
[----:B--2---:R1:W5:Y:S01]  /*91f0*/  LDL.LU R3, [R1+0x280] ;  /* 0x0002800001037983 */ /* 0x0043620000300800 */
[----:B------:R-:W-:Y:S04]  /*9200*/  BSSY B1, `(.L_x_133) ;  /* 0x0000003000017945 */ /* 0x000fe80003800000 */
[----:B------:R-:W-:Y:S05]  /*9210*/  @!P2 BRA `(.L_x_134) ;  /* 0x000000000004a947 */ /* 0x000fea0003800000 */
[----:B------:R2:W5:Y:S02]  /*9220*/  LDG.E.LTC128B.U16 R17, desc[UR36][R10.64+0x22] ;  /* 0x000022240a117981 */ /* 0x000564000c1e1520 */
.L_x_134:
[----:B------:R-:W-:Y:S05]  /*9230*/  BSYNC B1 ;  /* 0x0000000000017941 */ /* 0x000fea0003800000 */
.L_x_133:
[----:B------:R-:W-:Y:S04]  /*9240*/  STL [R1+0x2a0], R12 ;  /* 0x0002a00c01007387 */ /* 0x000fe80000100800 */
[----:B------:R0:W-:Y:S04]  /*9250*/  STL [R1+0x29c], R11 ;  /* 0x00029c0b01007387 */ /* 0x0001e80000100800 */
[----:B0-2---:R-:W2:Y:S01]  /*9260*/  LDL.LU R11, [R1+0x14c] ;  /* 0x00014c00010b7983 */ /* 0x005ea20000300800 */
[----:B-----5:R-:W-:-:S03]  /*9270*/  HADD2.F32 R12, -RZ, R17.H0_H0 ;  /* 0x20000011ff0c7230 */ /* 0x020fc60000004100 */
[----:B------:R-:W-:Y:S04]  /*9280*/  STL [R1+0x298], R10 ;  /* 0x0002980a01007387 */ /* 0x000fe80000100800 */
[----:B------:R0:W-:Y:S01]  /*9290*/  STL [R1+0x294], R9 ;  /* 0x0002940901007387 */ /* 0x0001e20000100800 */
[----:B------:R-:W-:-:S03]  /*92a0*/  FMUL R12, R12, R16 ;  /* 0x000000100c0c7220 */ /* 0x000fc60000400000 */
[----:B0-----:R-:W4:Y:S04]  /*92b0*/  LDL.LU R9, [R1+0x184] ;  /* 0x0001840001097983 */ /* 0x001f280000300800 */
[----:B------:R-:W-:Y:S04]  /*92c0*/  STL [R1+0x290], R8 ;  /* 0x0002900801007387 */ /* 0x000fe80000100800 */
[----:B------:R0:W-:Y:S04]  /*92d0*/  STL.64 [R1+0x288], R6 ;  /* 0x0002880601007387 */ /* 0x0001e80000100a00 */
[----:B------:R1:W-:Y:S01]  /*92e0*/  STL [R1+0x280], R3 ;  /* 0x0002800301007387 */ /* 0x0003e20000100800 */
[----:B0-----:R-:W-:-:S02]  /*92f0*/  IMAD.U32 R7, RZ, RZ, UR10 ;  /* 0x0000000aff077e24 */ /* 0x001fc4000f8e00ff */
[----:B------:R-:W-:Y:S02]  /*9300*/  IMAD.U32 R6, RZ, RZ, UR10 ;  /* 0x0000000aff067e24 */ /* 0x000fe4000f8e00ff */
[----:B------:R-:W-:Y:S02]  /*9310*/  IMAD.SHL.U32 R7, R7, 0x10, RZ ;  /* 0x0000001007077824 */ /* 0x000fe400078e00ff */
[----:B------:R-:W-:-:S05]  /*9320*/  IMAD.SHL.U32 R6, R6, 0x100, RZ ;  /* 0x0000010006067824 */ /* 0x000fca00078e00ff */
[----:B------:R-:W-:Y:S01]  /*9330*/  IADD3 R6, P4, P5, R7, R4, R6 ;  /* 0x0000000407067210 */ /* 0x000fe20007d9e006 */
[----:B--2---:R-:W-:Y:S02]  /*9340*/  FFMA R11, R11, R2, R12 ;  /* 0x000000020b0b7223 */ /* 0x004fe4000000000c */
[----:B------:R0:W5:Y:S04]  /*9350*/  LDL.LU R12, [R1+0x2a0] ;  /* 0x0002a000010c7983 */ /* 0x0001680000300800 */
[----:B------:R-:W4:Y:S01]  /*9360*/  LDL.LU R7, [R1+0x254] ;  /* 0x0002540001077983 */ /* 0x000f220000300800 */
[----:B------:R-:W-:-:S03]  /*9370*/  F2FP.F16.F32.PACK_AB R10, RZ, R11 ;  /* 0x0000000bff0a723e */ /* 0x000fc600000000ff */
[----:B------:R0:W5:Y:S01]  /*9380*/  LDL.LU R11, [R1+0x29c] ;  /* 0x00029c00010b7983 */ /* 0x0001620000300800 */
[----:B------:R-:W-:-:S03]  /*9390*/  PRMT R8, R10, 0x7610, R8 ;  /* 0x000076100a087816 */ /* 0x000fc60000000008 */
[----:B------:R0:W5:Y:S01]  /*93a0*/  LDL.LU R10, [R1+0x298] ;  /* 0x00029800010a7983 */ /* 0x0001620000300800 */
[----:B-1----:R-:W-:Y:S02]  /*93b0*/  PRMT R3, R8, 0x7610, R3 ;  /* 0x0000761008037816 */ /* 0x002fe40000000003 */
[----:B------:R-:W-:Y:S02]  /*93c0*/  ISETP.GT.AND P3, PT, R0, 0x180, P1 ;  /* 0x000001800000780c */ /* 0x000fe40000f64270 */
[----:B----4-:R-:W-:Y:S02]  /*93d0*/  IADD3.X R7, R7, R5, R9, P4, P5 ;  /* 0x0000000507077210 */ /* 0x010fe400027ea409 */
[----:B------:R0:W5:Y:S04]  /*93e0*/  LDL.LU R9, [R1+0x294] ;  /* 0x0002940001097983 */ /* 0x0001680000300800 */
[----:B------:R0:W5:Y:S04]  /*93f0*/  LDL.LU R8, [R1+0x290] ;  /* 0x0002900001087983 */ /* 0x0001680000300800 */
[----:B------:R1:W-:Y:S04]  /*9400*/  @P2 STG.E.U16 desc[UR36][R6.64+0x22], R3 ;  /* 0x0000220306002986 */ /* 0x0003e8000c101524 */
[----:B-1----:R0:W5:Y:S04]  /*9410*/  LDL.LU.64 R6, [R1+0x288] ;  /* 0x0002880001067983 */ /* 0x0021680000300a00 */
[----:B------:R0:W5:Y:S01]  /*9420*/  LDL.LU R3, [R1+0x280] ;  /* 0x0002800001037983 */ /* 0x0001620000300800 */
[----:B------:R-:W-:Y:S04]  /*9430*/  BSSY B1, `(.L_x_135) ;  /* 0x0000003000017945 */ /* 0x000fe80003800000 */
[----:B------:R-:W-:Y:S05]  /*9440*/  @!P3 BRA `(.L_x_136) ;  /* 0x000000000004b947 */ /* 0x000fea0003800000 */
[----:B------:R1:W5:Y:S02]  /*9450*/  LDG.E.LTC128B.U16 R17, desc[UR36][R14.64+0x30] ;  /* 0x000030240e117981 */ /* 0x000364000c1e1520 */
.L_x_136:
[----:B------:R-:W-:Y:S05]  /*9460*/  BSYNC B1 ;  /* 0x0000000000017941 */ /* 0x000fea0003800000 */
.L_x_135:
        /* <DEDUP_REMOVED lines=19> */
[----:B------:R-:W-:Y:S04]  /*95a0*/  BSSY B1, `(.L_x_137) ;  /* 0x0000003000017945 */ /* 0x000fe80003800000 */
[----:B------:R-:W-:Y:S05]  /*95b0*/  @!P2 BRA `(.L_x_138) ;  /* 0x000000000004a947 */ /* 0x000fea0003800000 */
[----:B------:R0:W5:Y:S02]  /*95c0*/  LDG.E.LTC128B.U16 R17, desc[UR36][R14.64+0x32] ;  /* 0x000032240e117981 */ /* 0x000164000c1e1520 */
.L_x_138:
[----:B------:R-:W-:Y:S05]  /*95d0*/  BSYNC B1 ;  /* 0x0000000000017941 */ /* 0x000fea0003800000 */
.L_x_137:
        /* <DEDUP_REMOVED lines=10> */
[----:B----4-:R-:W-:Y:S02]  /*9680*/  F2FP.F16.F32.PACK_AB R5, RZ, R8 ;  /* 0x00000008ff05723e */ /* 0x010fe400000000ff */
[----:B------:R3:W5:Y:S02]  /*9690*/  LDL.LU R8, [R1+0x28c] ;  /* 0x00028c0001087983 */ /* 0x0007640000300800 */
[----:B-1----:R-:W-:Y:S02]  /*96a0*/  PRMT R4, R5, 0x7610, R4 ;  /* 0x0000761005047816 */ /* 0x002fe40000000004 */
[----:B------:R3:W5:Y:S01]  /*96b0*/  LDL.LU R5, [R1+0x288] ;  /* 0x0002880001057983 */ /* 0x0007620000300800 */
[----:B------:R-:W-:Y:S02]  /*96c0*/  ISETP.GT.AND P1, PT, R0, 0x188, P1 ;  /* 0x000001880000780c */ /* 0x000fe40000f24270 */
[----:B--2---:R-:W-:-:S02]  /*96d0*/  PRMT R3, R4, 0x7610, R3 ;  /* 0x0000761004037816 */ /* 0x004fc40000000003 */
[----:B------:R3:W5:Y:S04]  /*96e0*/  LDL.LU R4, [R1+0x284] ;  /* 0x0002840001047983 */ /* 0x0007680000300800 */
[----:B------:R1:W-:Y:S04]  /*96f0*/  @P2 STG.E.U16 desc[UR36][R6.64+0x32], R3 ;  /* 0x0000320306002986 */ /* 0x0003e8000c101524 */
[----:B-1----:R3:W5:Y:S01]  /*9700*/  LDL.LU R3, [R1+0x280] ;  /* 0x0002800001037983 */ /* 0x0027620000300800 */
[----:B------:R-:W-:Y:S04]  /*9710*/  BSSY B1, `(.L_x_139) ;  /* 0x0000003000017945 */ /* 0x000fe80003800000 */
[----:B------:R-:W-:Y:S05]  /*9720*/  @!P1 BRA `(.L_x_140) ;  /* 0x0000000000049947 */ /* 0x000fea0003800000 */
[----:B------:R1:W5:Y:S02]  /*9730*/  LDG.E.LTC128B.U16 R17, desc[UR36][R10.64+0x30] ;  /* 0x000030240a117981 */ /* 0x000364000c1e1520 */
.L_x_140:
[----:B------:R-:W-:Y:S05]  /*9740*/  BSYNC B1 ;  /* 0x0000000000017941 */ /* 0x000fea0003800000 */
.L_x_139:
[----:B------:R-:W-:Y:S04]  /*9750*/  STL [R1+0x290], R7 ;  /* 0x0002900701007387 */ /* 0x000fe80000100800 */
[----:B------:R2:W-:Y:S04]  /*9760*/  STL [R1+0x28c], R6 ;  /* 0x00028c0601007387 */ /* 0x0005e80000100800 */
[----:B--2---:R-:W2:Y:S01]  /*9770*/  LDL.LU R6, [R1+0x158] ;  /* 0x0001580001067983 */ /* 0x004ea20000300800 */
[----:B-----5:R-:W-:-:S03]  /*9780*/  HADD2.F32 R7, -RZ, R17.H0_H0 ;  /* 0x20000011ff077230 */ /* 0x020fc60000004100 */
        /* <DEDUP_REMOVED lines=18> */
.L_x_142:
[----:B------:R-:W-:Y:S05]  /*98b0*/  BSYNC B1 ;  /* 0x0000000000017941 */ /* 0x000fea0003800000 */
.L_x_141:
[----:B------:R-:W-:Y:S04]  /*98c0*/  STL [R1+0x290], R8 ;  /* 0x0002900801007387 */ /* 0x000fe80000100800 */
[----:B-----5:R3:W-:Y:S04]  /*98d0*/  STL [R1+0x28c], R7 ;  /* 0x00028c0701007387 */ /* 0x0207e80000100800 */
[----:B---3--:R-:W3:Y:S01]  /*98e0*/  LDL.LU R7, [R1+0x15c] ;  /* 0x00015c0001077983 */ /* 0x008ee20000300800 */
[----:B------:R-:W-:-:S03]  /*98f0*/  HADD2.F32 R8, -RZ, R17.H0_H0 ;  /* 0x20000011ff087230 */ /* 0x000fc60000004100 */
[----:B------:R4:W-:Y:S02]  /*9900*/  STL [R1+0x288], R6 ;  /* 0x0002880601007387 */ /* 0x0009e40000100800 */
[----:B------:R-:W-:Y:S02]  /*9910*/  FMUL R8, R8, R16 ;  /* 0x0000001008087220 */ /* 0x000fe40000400000 */
[----:B------:R1:W-:Y:S04]  /*9920*/  STL [R1+0x284], R5 ;  /* 0x0002840501007387 */ /* 0x0003e80000100800 */
[----:B------:R2:W-:Y:S01]  /*9930*/  STL [R1+0x280], R4 ;  /* 0x0002800401007387 */ /* 0x0005e20000100800 */
[----:B---3--:R-:W-:-:S03]  /*9940*/  FFMA R7, R7, R2, R8 ;  /* 0x0000000207077223 */ /* 0x008fc60000000008 */
[----:B------:R3:W5:Y:S01]  /*9950*/  LDL.LU R8, [R1+0x290] ;  /* 0x0002900001087983 */ /* 0x0007620000300800 */
[----:B------:R-:W-:Y:S02]  /*9960*/  ISETP.GT.AND P3, PT, R3, 0x20, PT ;  /* 0x000000200300780c */ /* 0x000fe40003f64270 */
[----:B----4-:R-:W-:Y:S02]  /*9970*/  F2FP.F16.F32.PACK_AB R6, RZ, R7 ;  /* 0x00000007ff06723e */ /* 0x010fe400000000ff */
[----:B------:R3:W5:Y:S02]  /*9980*/  LDL.LU R7, [R1+0x28c] ;  /* 0x00028c0001077983 */ /* 0x0007640000300800 */
[----:B-1----:R-:W-:Y:S02]  /*9990*/  PRMT R5, R6, 0x7610, R5 ;  /* 0x0000761006057816 */ /* 0x002fe40000000005 */
[----:B------:R3:W5:Y:S01]  /*99a0*/  LDL.LU R6, [R1+0x288] ;  /* 0x0002880001067983 */ /* 0x0007620000300800 */
[----:B------:R-:W-:-:S02]  /*99b0*/  ISETP.GT.AND P1, PT, R0, RZ, P3 ;  /* 0x000000ff0000720c */ /* 0x000fc40001f24270 */
[----:B--2---:R-:W-:Y:S02]  /*99c0*/  PRMT R4, R5, 0x7610, R4 ;  /* 0x0000761005047816 */ /* 0x004fe40000000004 */
[----:B------:R3:W5:Y:S04]  /*99d0*/  LDL.LU R5, [R1+0x284] ;  /* 0x0002840001057983 */ /* 0x0007680000300800 */
[----:B------:R1:W-:Y:S04]  /*99e0*/  @P0 STG.E.U16 desc[UR36][R22.64+0x32], R4 ;  /* 0x0000320416000986 */ /* 0x0003e8000c101524 */
[----:B-1----:R3:W5:Y:S01]  /*99f0*/  LDL.LU R4, [R1+0x280] ;  /* 0x0002800001047983 */ /* 0x0027620000300800 */
[----:B------:R-:W-:Y:S04]  /*9a00*/  BSSY B1, `(.L_x_143) ;  /* 0x0000006000017945 */ /* 0x000fe80003800000 */
[----:B------:R-:W-:Y:S05]  /*9a10*/  @!P1 BRA `(.L_x_144) ;  /* 0x0000000000109947 */ /* 0x000fea0003800000 */
[----:B------:R1:W-:Y:S04]  /*9a20*/  STL.64 [R1+0x280], R2 ;  /* 0x0002800201007387 */ /* 0x0003e80000100a00 */
[----:B-1----:R-:W2:Y:S04]  /*9a30*/  LDL.64 R2, [R1+0x240] ;  /* 0x0002400001027983 */ /* 0x002ea80000100a00 */
[----:B--2---:R1:W5:Y:S04]  /*9a40*/  LDG.E.LTC128B.U16 R17, desc[UR36][R2.64+0x40] ;  /* 0x0000402402117981 */ /* 0x004368000c1e1520 */
[----:B------:R1:W5:Y:S02]  /*9a50*/  LDL.LU.64 R2, [R1+0x280] ;  /* 0x0002800001027983 */ /* 0x0003640000300a00 */
.L_x_144:
[----:B------:R-:W-:Y:S05]  /*9a60*/  BSYNC B1 ;  /* 0x0000000000017941 */ /* 0x000fea0003800000 */
.L_x_143:
[----:B------:R-:W-:Y:S04]  /*9a70*/  STL [R1+0x290], R10 ;  /* 0x0002900a01007387 */ /* 0x000fe80000100800 */
[----:B-----5:R2:W-:Y:S04]  /*9a80*/  STL [R1+0x28c], R7 ;  /* 0x00028c0701007387 */ /* 0x0205e80000100800 */
[----:B--2---:R-:W2:Y:S01]  /*9a90*/  LDL.LU R7, [R1+0x120] ;  /* 0x0001200001077983 */ /* 0x004ea20000300800 */
[----:B0-----:R-:W-:-:S03]  /*9aa0*/  HADD2.F32 R10, -RZ, R17.H0_H0 ;  /* 0x20000011ff0a7230 */ /* 0x001fc60000004100 */
[----:B------:R0:W-:Y:S02]  /*9ab0*/  STL [R1+0x288], R6 ;  /* 0x0002880601007387 */ /* 0x0001e40000100800 */
[----:B------:R-:W-:Y:S02]  /*9ac0*/  FMUL R10, R10, R16 ;  /* 0x000000100a0a7220 */ /* 0x000fe40000400000 */
[----:B------:R4:W-:Y:S04]  /*9ad0*/  STL [R1+0x284], R5 ;  /* 0x0002840501007387 */ /* 0x0009e80000100800 */
[----:B------:R3:W-:Y:S01]  /*9ae0*/  STL [R1+0x280], R4 ;  /* 0x0002800401007387 */ /* 0x0007e20000100800 */
[----:B--2---:R-:W-:-:S03]  /*9af0*/  FFMA R7, R7, R2, R10 ;  /* 0x0000000207077223 */ /* 0x004fc6000000000a */
[----:B------:R2:W5:Y:S01]  /*9b00*/  LDL.LU R10, [R1+0x290] ;  /* 0x00029000010a7983 */ /* 0x0005620000300800 */
[----:B------:R-:W-:Y:S02]  /*9b10*/  ISETP.GT.AND P2, PT, R3, 0x21, PT ;  /* 0x000000210300780c */ /* 0x000fe40003f44270 */
[----:B0-----:R-:W-:Y:S02]  /*9b20*/  F2FP.F16.F32.PACK_AB R6, RZ, R7 ;  /* 0x00000007ff06723e */ /* 0x001fe400000000ff */
[----:B------:R2:W5:Y:S02]  /*9b30*/  LDL.LU R7, [R1+0x28c] ;  /* 0x00028c0001077983 */ /* 0x0005640000300800 */
[----:B----4-:R-:W-:Y:S02]  /*9b40*/  PRMT R5, R6, 0x7610, R5 ;  /* 0x0000761006057816 */ /* 0x010fe40000000005 */
[----:B------:R2:W5:Y:S01]  /*9b50*/  LDL.LU R6, [R1+0x288] ;  /* 0x0002880001067983 */ /* 0x0005620000300800 */
[----:B------:R-:W-:-:S02]  /*9b60*/  ISETP.GT.AND P0, PT, R0, RZ, P2 ;  /* 0x000000ff0000720c */ /* 0x000fc40001704270 */
[----:B---3--:R-:W-:Y:S02]  /*9b70*/  PRMT R4, R5, 0x7610, R4 ;  /* 0x0000761005047816 */ /* 0x008fe40000000004 */
[----:B------:R2:W5:Y:S04]  /*9b80*/  LDL.LU R5, [R1+0x284] ;  /* 0x0002840001057983 */ /* 0x0005680000300800 */
[----:B------:R0:W-:Y:S04]  /*9b90*/  @P1 STG.E.U16 desc[UR36][R8.64+0x40], R4 ;  /* 0x0000400408001986 */ /* 0x0001e8000c101524 */
[----:B0-----:R2:W5:Y:S01]  /*9ba0*/  LDL.LU R4, [R1+0x280] ;  /* 0x0002800001047983 */ /* 0x0015620000300800 */
[----:B------:R-:W-:Y:S04]  /*9bb0*/  BSSY B1, `(.L_x_145) ;  /* 0x0000006000017945 */ /* 0x000fe80003800000 */
[----:B------:R-:W-:Y:S05]  /*9bc0*/  @!P0 BRA `(.L_x_146) ;  /* 0x0000000000108947 */ /* 0x000fea0003800000 */
[----:B------:R1:W-:Y:S04]  /*9bd0*/  STL.64 [R1+0x280], R2 ;  /* 0x0002800201007387 */ /* 0x0003e80000100a00 */
[----:B-1----:R-:W3:Y:S04]  /*9be0*/  LDL.64 R2, [R1+0x240] ;  /* 0x0002400001027983 */ /* 0x002ee80000100a00 */
[----:B---3--:R0:W5:Y:S04]  /*9bf0*/  LDG.E.LTC128B.U16 R17, desc[UR36][R2.64+0x42] ;  /* 0x0000422402117981 */ /* 0x008168000c1e1520 */
[----:B------:R0:W5:Y:S02]  /*9c00*/  LDL.LU.64 R2, [R1+0x280] ;  /* 0x0002800001027983 */ /* 0x0001640000300a00 */
.L_x_146:
[----:B------:R-:W-:Y:S05]  /*9c10*/  BSYNC B1 ;  /* 0x0000000000017941 */ /* 0x000fea0003800000 */
.L_x_145:
        /* <DEDUP_REMOVED lines=15> */
[----:B0-----:R-:W-:-:S02]  /*9d10*/  PRMT R3, R4, 0x7610, R3 ;  /* 0x0000761004037816 */ /* 0x001fc40000000003 */
[----:B------:R3:W5:Y:S04]  /*9d20*/  LDL.LU R4, [R1+0x284] ;  /* 0x0002840001047983 */ /* 0x0007680000300800 */
[----:B------:R0:W-:Y:S04]  /*9d30*/  @P0 STG.E.U16 desc[UR36][R8.64+0x42], R3 ;  /* 0x0000420308000986 */ /* 0x0001e8000c101524 */
[----:B0-----:R3:W5:Y:S01]  /*9d40*/  LDL.LU R3, [R1+0x280] ;  /* 0x0002800001037983 */ /* 0x0017620000300800 */
[----:B------:R-:W-:Y:S04]  /*9d50*/  BSSY B1, `(.L_x_147) ;  /* 0x0000006000017945 */ /* 0x000fe80003800000 */
[----:B------:R-:W-:Y:S05]  /*9d60*/  @!P1 BRA `(.L_x_148) ;  /* 0x0000000000109947 */ /* 0x000fea0003800000 */
[----:B-----5:R0:W-:Y:S04]  /*9d70*/  STL.64 [R1+0x280], R2 ;  /* 0x0002800201007387 */ /* 0x0201e80000100a00 */
[----:B0-----:R-:W4:Y:S04]  /*9d80*/  LDL.64 R2, [R1+0x220] ;  /* 0x0002200001027983 */ /* 0x001f280000100a00 */
[----:B----4-:R0:W5:Y:S04]  /*9d90*/  LDG.E.LTC128B.U16 R17, desc[UR36][R2.64+0x40] ;  /* 0x0000402402117981 */ /* 0x010168000c1e1520 */
[----:B------:R0:W5:Y:S02]  /*9da0*/  LDL.LU.64 R2, [R1+0x280] ;  /* 0x0002800001027983 */ /* 0x0001640000300a00 */
.L_x_148:
[----:B------:R-:W-:Y:S05]  /*9db0*/  BSYNC B1 ;  /* 0x0000000000017941 */ /* 0x000fea0003800000 */
.L_x_147:
[----:B------:R-:W-:Y:S04]  /*9dc0*/  STL [R1+0x29c], R9 ;  /* 0x00029c0901007387 */ /* 0x000fe80000100800 */
[----:B------:R1:W-:Y:S04]  /*9dd0*/  STL [R1+0x298], R8 ;  /* 0x0002980801007387 */ /* 0x0003e80000100800 */
[----:B-1----:R-:W4:Y:S04]  /*9de0*/  LDL.LU R8, [R1+0x128] ;  /* 0x0001280001087983 */ /* 0x002f280000300800 */
[----:B-----5:R-:W-:Y:S04]  /*9df0*/  STL [R1+0x294], R7 ;  /* 0x0002940701007387 */ /* 0x020fe80000100800 */
[----:B------:R-:W-:Y:S04]  /*9e00*/  STL [R1+0x290], R6 ;  /* 0x0002900601007387 */ /* 0x000fe80000100800 */
[----:B------:R1:W-:Y:S04]  /*9e10*/  STL.64 [R1+0x288], R4 ;  /* 0x0002880401007387 */ /* 0x0003e80000100a00 */
[----:B-1----:R-:W2:Y:S01]  /*9e20*/  LDL.64 R4, [R1+0x228] ;  /* 0x0002280001047983 */ /* 0x002ea20000100a00 */
[----:B------:R-:W-:-:S03]  /*9e30*/  HADD2.F32 R9, -RZ, R17.H0_H0 ;  /* 0x20000011ff097230 */ /* 0x000fc60000004100 */
[----:B------:R0:W-:Y:S02]  /*9e40*/  STL [R1+0x280], R3 ;  /* 0x0002800301007387 */ /* 0x0001e40000100800 */
[----:B------:R-:W-:-:S04]  /*9e50*/  FMUL R9, R9, R16 ;  /* 0x0000001009097220 */ /* 0x000fc80000400000 */
[----:B----4-:R-:W-:Y:S02]  /*9e60*/  FFMA R8, R8, R2, R9 ;  /* 0x0000000208087223 */ /* 0x010fe40000000009 */
[----:B------:R1:W5:Y:S03]  /*9e70*/  LDL.LU R9, [R1+0x29c] ;  /* 0x00029c0001097983 */ /* 0x0003660000300800 */
[----:B------:R-:W-:Y:S02]  /*9e80*/  F2FP.F16.F32.PACK_AB R7, RZ, R8 ;  /* 0x00000008ff07723e */ /* 0x000fe400000000ff */
[----:B------:R1:W5:Y:S02]  /*9e90*/  LDL.LU R8, [R1+0x298] ;  /* 0x0002980001087983 */ /* 0x0003640000300800 */
[----:B------:R-:W-:Y:S02]  /*9ea0*/  PRMT R6, R7, 0x7610, R6 ;  /* 0x0000761007067816 */ /* 0x000fe40000000006 */
[----:B------:R1:W5:Y:S01]  /*9eb0*/  LDL.LU R7, [R1+0x294] ;  /* 0x0002940001077983 */ /* 0x0003620000300800 */
[----:B------:R-:W-:-:S02]  /*9ec0*/  ISETP.GT.AND P0, PT, R0, 0x8, P2 ;  /* 0x000000080000780c */ /* 0x000fc40001704270 */
[----:B0-----:R-:W-:Y:S02]  /*9ed0*/  PRMT R3, R6, 0x7610, R3 ;  /* 0x0000761006037816 */ /* 0x001fe40000000003 */
[----:B------:R1:W5:Y:S04]  /*9ee0*/  LDL.LU R6, [R1+0x290] ;  /* 0x0002900001067983 */ /* 0x0003680000300800 */
[----:B--2---:R0:W-:Y:S04]  /*9ef0*/  @P1 STG.E.U16 desc[UR36][R4.64+0x40], R3 ;  /* 0x0000400304001986 */ /* 0x0041e8000c101524 */
[----:B0-----:R1:W5:Y:S04]  /*9f00*/  LDL.LU.64 R4, [R1+0x288] ;  /* 0x0002880001047983 */ /* 0x0013680000300a00 */
[----:B------:R1:W5:Y:S01]  /*9f10*/  LDL.LU R3, [R1+0x280] ;  /* 0x0002800001037983 */ /* 0x0003620000300800 */
[----:B------:R-:W-:Y:S04]  /*9f20*/  BSSY B1, `(.L_x_149) ;  /* 0x0000006000017945 */ /* 0x000fe80003800000 */
[----:B------:R-:W-:Y:S05]  /*9f30*/  @!P0 BRA `(.L_x_150) ;  /* 0x0000000000108947 */ /* 0x000fea0003800000 */
[----:B-----5:R0:W-:Y:S04]  /*9f40*/  STL.64 [R1+0x280], R2 ;  /* 0x0002800201007387 */ /* 0x0201e80000100a00 */
[----:B0-----:R-:W2:Y:S04]  /*9f50*/  LDL.64 R2, [R1+0x220] ;  /* 0x0002200001027983 */ /* 0x001ea80000100a00 */
[----:B--2---:R0:W5:Y:S04]  /*9f60*/  LDG.E.LTC128B.U16 R17, desc[UR36][R2.64+0x42] ;  /* 0x0000422402117981 */ /* 0x004168000c1e1520 */
[----:B------:R0:W5:Y:S02]  /*9f70*/  LDL.LU.64 R2, [R1+0x280] ;  /* 0x0002800001027983 */ /* 0x0001640000300a00 */
.L_x_150:
[----:B------:R-:W-:Y:S05]  /*9f80*/  BSYNC B1 ;  /* 0x0000000000017941 */ /* 0x000fea0003800000 */
.L_x_149:
[----:B------:R-:W-:Y:S04]  /*9f90*/  STL [R1+0x29c], R10 ;  /* 0x00029c0a01007387 */ /* 0x000fe80000100800 */
[----:B-----5:R2:W-:Y:S04]  /*9fa0*/  STL [R1+0x298], R9 ;  /* 0x0002980901007387 */ /* 0x0205e80000100800 */
[----:B--2---:R-:W2:Y:S04]  /*9fb0*/  LDL.LU R9, [R1+0x12c] ;  /* 0x00012c0001097983 */ /* 0x004ea80000300800 */
[----:B------:R-:W-:Y:S04]  /*9fc0*/  STL [R1+0x294], R8 ;  /* 0x0002940801007387 */ /* 0x000fe80000100800 */
[----:B------:R-:W-:Y:S04]  /*9fd0*/  STL [R1+0x290], R5 ;  /* 0x0002900501007387 */ /* 0x000fe80000100800 */
[----:B------:R4:W-:Y:S04]  /*9fe0*/  STL.64 [R1+0x288], R6 ;  /* 0x0002880601007387 */ /* 0x0009e80000100a00 */
[----:B----4-:R-:W4:Y:S01]  /*9ff0*/  LDL.64 R6, [R1+0x228] ;  /* 0x0002280001067983 */ /* 0x010f220000100a00 */
[----:B------:R-:W-:-:S03]  /*a000*/  HADD2.F32 R10, -RZ, R17.H0_H0 ;  /* 0x20000011ff0a7230 */ /* 0x000fc60000004100 */
[----:B------:R1:W-:Y:S02]  /*a010*/  STL [R1+0x280], R4 ;  /* 0x0002800401007387 */ /* 0x0003e40000100800 */
[----:B------:R-:W-:-:S04]  /*a020*/  FMUL R10, R10, R16 ;  /* 0x000000100a0a7220 */ /* 0x000fc80000400000 */
[----:B--2---:R-:W-:Y:S02]  /*a030*/  FFMA R9, R9, R2, R10 ;  /* 0x0000000209097223 */ /* 0x004fe4000000000a */
[----:B------:R2:W5:Y:S01]  /*a040*/  LDL.LU R10, [R1+0x29c] ;  /* 0x00029c00010a7983 */ /* 0x0005620000300800 */
[----:B------:R-:W-:Y:S02]  /*a050*/  ISETP.GT.AND P1, PT, R3, 0x28, PT ;  /* 0x000000280300780c */ /* 0x000fe40003f24270 */
[----:B------:R-:W-:Y:S02]  /*a060*/  F2FP.F16.F32.PACK_AB R8, RZ, R9 ;  /* 0x00000009ff08723e */ /* 0x000fe400000000ff */
[----:B------:R2:W5:Y:S02]  /*a070*/  LDL.LU R9, [R1+0x298] ;  /* 0x0002980001097983 */ /* 0x0005640000300800 */
[----:B------:R-:W-:Y:S02]  /*a080*/  PRMT R5, R8, 0x7610, R5 ;  /* 0x0000761008057816 */ /* 0x000fe40000000005 */
[----:B------:R2:W5:Y:S01]  /*a090*/  LDL.LU R8, [R1+0x294] ;  /* 0x0002940001087983 */ /* 0x0005620000300800 */
[----:B------:R-:W-:-:S02]  /*a0a0*/  ISETP.GT.AND P5, PT, R0, RZ, P1 ;  /* 0x000000ff0000720c */ /* 0x000fc40000fa4270 */
[----:B-1----:R-:W-:Y:S02]  /*a0b0*/  PRMT R4, R5, 0x7610, R4 ;  /* 0x0000761005047816 */ /* 0x002fe40000000004 */
[----:B------:R2:W5:Y:S04]  /*a0c0*/  LDL.LU R5, [R1+0x290] ;  /* 0x0002900001057983 */ /* 0x0005680000300800 */
[----:B----4-:R1:W-:Y:S04]  /*a0d0*/  @P0 STG.E.U16 desc[UR36][R6.64+0x42], R4 ;  /* 0x0000420406000986 */ /* 0x0103e8000c101524 */
[----:B-1----:R2:W5:Y:S04]  /*a0e0*/  LDL.LU.64 R6, [R1+0x288] ;  /* 0x0002880001067983 */ /* 0x0025680000300a00 */
[----:B------:R2:W5:Y:S01]  /*a0f0*/  LDL.LU R4, [R1+0x280] ;  /* 0x0002800001047983 */ /* 0x0005620000300800 */
[----:B------:R-:W-:Y:S04]  /*a100*/  BSSY B1, `(.L_x_151) ;  /* 0x0000006000017945 */ /* 0x000fe80003800000 */
[----:B------:R-:W-:Y:S05]  /*a110*/  @!P5 BRA `(.L_x_152) ;  /* 0x000000000010d947 */ /* 0x000fea0003800000 */
[----:B------:R0:W-:Y:S04]  /*a120*/  STL.64 [R1+0x280], R2 ;  /* 0x0002800201007387 */ /* 0x0001e80000100a00 */
[----:B0-----:R-:W4:Y:S04]  /*a130*/  LDL.64 R2, [R1+0x240] ;  /* 0x0002400001027983 */ /* 0x001f280000100a00 */
[----:B----4-:R1:W5:Y:S04]  /*a140*/  LDG.E.LTC128B.U16 R17, desc[UR36][R2.64+0x50] ;  /* 0x0000502402117981 */ /* 0x010368000c1e1520 */
[----:B------:R1:W5:Y:S02]  /*a150*/  LDL.LU.64 R2, [R1+0x280] ;  /* 0x0002800001027983 */ /* 0x0003640000300a00 */
.L_x_152:
[----:B------:R-:W-:Y:S05]  /*a160*/  BSYNC B1 ;  /* 0x0000000000017941 */ /* 0x000fea0003800000 */
.L_x_151:
[----:B-----5:R-:W-:Y:S04]  /*a170*/  STL [R1+0x290], R10 ;  /* 0x0002900a01007387 */ /* 0x020fe80000100800 */
[----:B------:R4:W-:Y:S04]  /*a180*/  STL [R1+0x28c], R7 ;  /* 0x00028c0701007387 */ /* 0x0009e80000100800 */
[----:B----4-:R-:W4:Y:S01]  /*a190*/  LDL.LU R7, [R1+0x130] ;  /* 0x0001300001077983 */ /* 0x010f220000300800 */
[----:B------:R-:W-:-:S03]  /*a1a0*/  HADD2.F32 R10, -RZ, R17.H0_H0 ;  /* 0x20000011ff0a7230 */ /* 0x000fc60000004100 */
[----:B------:R0:W-:Y:S02]  /*a1b0*/  STL [R1+0x288], R6 ;  /* 0x0002880601007387 */ /* 0x0001e40000100800 */
[----:B------:R-:W-:Y:S02]  /*a1c0*/  FMUL R10, R10, R16 ;  /* 0x000000100a0a7220 */ /* 0x000fe40000400000 */
[----:B------:R2:W-:Y:S04]  /*a1d0*/  STL [R1+0x284], R5 ;  /* 0x0002840501007387 */ /* 0x0005e80000100800 */
[----:B------:R3:W-:Y:S01]  /*a1e0*/  STL [R1+0x280], R4 ;  /* 0x0002800401007387 */ /* 0x0007e20000100800 */
[----:B----4-:R-:W-:-:S03]  /*a1f0*/  FFMA R7, R7, R2, R10 ;  /* 0x0000000207077223 */ /* 0x010fc6000000000a */
[----:B------:R4:W5:Y:S01]  /*a200*/  LDL.LU R10, [R1+0x290] ;  /* 0x00029000010a7983 */ /* 0x0009620000300800 */
[----:B------:R-:W-:Y:S02]  /*a210*/  ISETP.GT.AND P0, PT, R3, 0x29, PT ;  /* 0x000000290300780c */ /* 0x000fe40003f04270 */
[----:B0-----:R-:W-:Y:S02]  /*a220*/  F2FP.F16.F32.PACK_AB R6, RZ, R7 ;  /* 0x00000007ff06723e */ /* 0x001fe400000000ff */
[----:B------:R4:W5:Y:S02]  /*a230*/  LDL.LU R7, [R1+0x28c] ;  /* 0x00028c0001077983 */ /* 0x0009640000300800 */
[----:B--2---:R-:W-:Y:S02]  /*a240*/  PRMT R5, R6, 0x7610, R5 ;  /* 0x0000761006057816 */ /* 0x004fe40000000005 */
        /* <DEDUP_REMOVED lines=9> */
[----:B-1----:R-:W2:Y:S04]  /*a2e0*/  LDL.64 R2, [R1+0x240] ;  /* 0x0002400001027983 */ /* 0x002ea80000100a00 */
[----:B--2---:R0:W5:Y:S04]  /*a2f0*/  LDG.E.LTC128B.U16 R17, desc[UR36][R2.64+0x52] ;  /* 0x0000522402117981 */ /* 0x004168000c1e1520 */
[----:B------:R0:W5:Y:S02]  /*a300*/  LDL.LU.64 R2, [R1+0x280] ;  /* 0x0002800001027983 */ /* 0x0001640000300a00 */
.L_x_154:
[----:B------:R-:W-:Y:S05]  /*a310*/  BSYNC B1 ;  /* 0x0000000000017941 */ /* 0x000fea0003800000 */
.L_x_153:
        /* <DEDUP_REMOVED lines=10> */
[----:B---3--:R-:W-:Y:S02]  /*a3c0*/  F2FP.F16.F32.PACK_AB R5, RZ, R6 ;  /* 0x00000006ff05723e */ /* 0x008fe400000000ff */
        /* <DEDUP_REMOVED lines=11> */
[----:B0-----:R-:W3:Y:S04]  /*a480*/  LDL.64 R2, [R1+0x220] ;  /* 0x0002200001027983 */ /* 0x001ee80000100a00 */
[----:B---3--:R0:W5:Y:S04]  /*a490*/  LDG.E.LTC128B.U16 R17, desc[UR36][R2.64+0x50] ;  /* 0x0000502402117981 */ /* 0x008168000c1e1520 */
[----:B------:R0:W5:Y:S02]  /*a4a0*/  LDL.LU.64 R2, [R1+0x280] ;  /* 0x0002800001027983 */ /* 0x0001640000300a00 */
.L_x_156:
[----:B------:R-:W-:Y:S05]  /*a4b0*/  BSYNC B1 ;  /* 0x0000000000017941 */ /* 0x000fea0003800000 */
.L_x_155:
[----:B------:R-:W-:Y:S04]  /*a4c0*/  STL [R1+0x29c], R9 ;  /* 0x00029c0901007387 */ /* 0x000fe80000100800 */
[----:B------:R1:W-:Y:S04]  /*a4d0*/  STL [R1+0x298], R8 ;  /* 0x0002980801007387 */ /* 0x0003e80000100800 */
[----:B-1----:R-:W3:Y:S04]  /*a4e0*/  LDL.LU R8, [R1+0x138] ;  /* 0x0001380001087983 */ /* 0x002ee80000300800 */
[----:B-----5:R-:W-:Y:S04]  /*a4f0*/  STL [R1+0x294], R7 ;  /* 0x0002940701007387 */ /* 0x020fe80000100800 */
[----:B------:R-:W-:Y:S04]  /*a500*/  STL [R1+0x290], R6 ;  /* 0x0002900601007387 */ /* 0x000fe80000100800 */
[----:B------:R1:W-:Y:S04]  /*a510*/  STL.64 [R1+0x288], R4 ;  /* 0x0002880401007387 */ /* 0x0003e80000100a00 */
[----:B-1----:R-:W2:Y:S01]  /*a520*/  LDL.64 R4, [R1+0x228] ;  /* 0x0002280001047983 */ /* 0x002ea20000100a00 */
[----:B------:R-:W-:-:S03]  /*a530*/  HADD2.F32 R9, -RZ, R17.H0_H0 ;  /* 0x20000011ff097230 */ /* 0x000fc60000004100 */
[----:B------:R0:W-:Y:S02]  /*a540*/  STL [R1+0x280], R3 ;  /* 0x0002800301007387 */ /* 0x0001e40000100800 */
[----:B------:R-:W-:-:S04]  /*a550*/  FMUL R9, R9, R16 ;  /* 0x0000001009097220 */ /* 0x000fc80000400000 */
[----:B---3--:R-:W-:Y:S02]  /*a560*/  FFMA R8, R8, R2, R9 ;  /* 0x0000000208087223 */ /* 0x008fe40000000009 */
        /* <DEDUP_REMOVED lines=17> */
.L_x_158:
[----:B------:R-:W-:Y:S05]  /*a680*/  BSYNC B1 ;  /* 0x0000000000017941 */ /* 0x000fea0003800000 */
.L_x_157:
[----:B-----5:R-:W-:Y:S04]  /*a690*/  STL [R1+0x29c], R9 ;  /* 0x00029c0901007387 */ /* 0x020fe80000100800 */
[----:B------:R2:W-:Y:S04]  /*a6a0*/  STL [R1+0x298], R8 ;  /* 0x0002980801007387 */ /* 0x0005e80000100800 */
[----:B--2---:R-:W2:Y:S04]  /*a6b0*/  LDL.LU R8, [R1+0x13c] ;  /* 0x00013c0001087983 */ /* 0x004ea80000300800 */
[----:B------:R-:W-:Y:S04]  /*a6c0*/  STL [R1+0x294], R7 ;  /* 0x0002940701007387 */ /* 0x000fe80000100800 */
[----:B------:R-:W-:Y:S04]  /*a6d0*/  STL [R1+0x290], R6 ;  /* 0x0002900601007387 */ /* 0x000fe80000100800 */
[----:B------:R3:W-:Y:S04]  /*a6e0*/  STL.64 [R1+0x288], R4 ;  /* 0x0002880401007387 */ /* 0x0007e80000100a00 */
[----:B---3--:R-:W3:Y:S01]  /*a6f0*/  LDL.64 R4, [R1+0x228] ;  /* 0x0002280001047983 */ /* 0x008ee20000100a00 */
[----:B------:R-:W-:-:S03]  /*a700*/  HADD2.F32 R9, -RZ, R17.H0_H0 ;  /* 0x20000011ff097230 */ /* 0x000fc60000004100 */
[----:B------:R0:W-:Y:S02]  /*a710*/  STL [R1+0x280], R3 ;  /* 0x0002800301007387 */ /* 0x0001e40000100800 */
[----:B------:R-:W-:-:S04]  /*a720*/  FMUL R9, R9, R16 ;  /* 0x0000001009097220 */ /* 0x000fc80000400000 */
[----:B--2---:R-:W-:Y:S02]  /*a730*/  FFMA R8, R8, R2, R9 ;  /* 0x0000000208087223 */ /* 0x004fe40000000009 */
        /* <DEDUP_REMOVED lines=8> */
[----:B---3--:R0:W-:Y:S04]  /*a7c0*/  @P4 STG.E.U16 desc[UR36][R4.64+0x52], R3 ;  /* 0x0000520304004986 */ /* 0x0081e8000c101524 */
[----:B0-----:R2:W5:Y:S04]  /*a7d0*/  LDL.LU.64 R4, [R1+0x288] ;  /* 0x0002880001047983 */ /* 0x0015680000300a00 */
[----:B------:R2:W5:Y:S01]  /*a7e0*/  LDL.LU R3, [R1+0x280] ;  /* 0x0002800001037983 */ /* 0x0005620000300800 */
[----:B------:R-:W-:Y:S04]  /*a7f0*/  BSSY B1, `(.L_x_159) ;  /* 0x0000003000017945 */ /* 0x000fe80003800000 */
[----:B------:R-:W-:Y:S05]  /*a800*/  @!P5 BRA `(.L_x_160) ;  /* 0x000000000004d947 */ /* 0x000fea0003800000 */
[----:B------:R0:W5:Y:S02]  /*a810*/  LDG.E.LTC128B.U16 R17, desc[UR36][R234.64+0x40] ;  /* 0x00004024ea117981 */ /* 0x000164000c1e1520 */
.L_x_160:
[----:B------:R-:W-:Y:S05]  /*a820*/  BSYNC B1 ;  /* 0x0000000000017941 */ /* 0x000fea0003800000 */
.L_x_159:
        /* <DEDUP_REMOVED lines=22> */
.L_x_162:
[----:B------:R-:W-:Y:S05]  /*a990*/  BSYNC B1 ;  /* 0x0000000000017941 */ /* 0x000fea0003800000 */
.L_x_161:
        /* <DEDUP_REMOVED lines=22> */
.L_x_164:
[----:B------:R-:W-:Y:S05]  /*ab00*/  BSYNC B1 ;  /* 0x0000000000017941 */ /* 0x000fea0003800000 */
.L_x_163:
[----:B------:R-:W-:Y:S04]  /*ab10*/  STL [R1+0x29c], R9 ;  /* 0x00029c0901007387 */ /* 0x000fe80000100800 */
[----:B------:R3:W-:Y:S04]  /*ab20*/  STL [R1+0x298], R8 ;  /* 0x0002980801007387 */ /* 0x0007e80000100800 */
[----:B---3--:R-:W3:Y:S04]  /*ab30*/  LDL.LU R8, [R1+0x108] ;  /* 0x0001080001087983 */ /* 0x008ee80000300800 */
[----:B-----5:R-:W-:Y:S04]  /*ab40*/  STL [R1+0x294], R7 ;  /* 0x0002940701007387 */ /* 0x020fe80000100800 */
[----:B------:R-:W-:Y:S04]  /*ab50*/  STL [R1+0x290], R6 ;  /* 0x0002900601007387 */ /* 0x000fe80000100800 */
[----:B------:R4:W-:Y:S04]  /*ab60*/  STL.64 [R1+0x288], R4 ;  /* 0x0002880401007387 */ /* 0x0009e80000100a00 */
[----:B----4-:R-:W4:Y:S01]  /*ab70*/  LDL.64 R4, [R1+0x200] ;  /* 0x0002000001047983 */ /* 0x010f220000100a00 */
        /* <DEDUP_REMOVED lines=10> */
[----:B-1----:R-:W-:Y:S02]  /*ac20*/  PRMT R3, R6, 0x7610, R3 ;  /* 0x0000761006037816 */ /* 0x002fe40000000003 */
[----:B------:R3:W5:Y:S04]  /*ac30*/  LDL.LU R6, [R1+0x290] ;  /* 0x0002900001067983 */ /* 0x0007680000300800 */
[----:B----4-:R1:W-:Y:S04]  /*ac40*/  @P5 STG.E.U16 desc[UR36][R4.64+0x40], R3 ;  /* 0x0000400304005986 */ /* 0x0103e8000c101524 */
[----:B-1----:R3:W5:Y:S04]  /*ac50*/  LDL.LU.64 R4, [R1+0x288] ;  /* 0x0002880001047983 */ /* 0x0027680000300a00 */
[----:B------:R3:W5:Y:S01]  /*ac60*/  LDL.LU R3, [R1+0x280] ;  /* 0x0002800001037983 */ /* 0x0007620000300800 */
[----:B------:R-:W-:Y:S04]  /*ac70*/  BSSY B1, `(.L_x_165) ;  /* 0x0000003000017945 */ /* 0x000fe80003800000 */
[----:B------:R-:W-:Y:S05]  /*ac80*/  @!P4 BRA `(.L_x_166) ;  /* 0x000000000004c947 */ /* 0x000fea0003800000 */
[----:B------:R1:W5:Y:S02]  /*ac90*/  LDG.E.LTC128B.U16 R17, desc[UR36][R232.64+0x42] ;  /* 0x00004224e8117981 */ /* 0x000364000c1e1520 */
.L_x_166:
[----:B------:R-:W-:Y:S05]  /*aca0*/  BSYNC B1 ;  /* 0x0000000000017941 */ /* 0x000fea0003800000 */
.L_x_165:
[----:B-----5:R-:W-:Y:S04]  /*acb0*/  STL [R1+0x29c], R9 ;  /* 0x00029c0901007387 */ /* 0x020fe80000100800 */
[----:B------:R4:W-:Y:S04]  /*acc0*/  STL [R1+0x298], R8 ;  /* 0x0002980801007387 */ /* 0x0009e80000100800 */
[----:B----4-:R-:W4:Y:S04]  /*acd0*/  LDL.LU R8, [R1+0x10c] ;  /* 0x00010c0001087983 */ /* 0x010f280000300800 */
[----:B------:R-:W-:Y:S04]  /*ace0*/  STL [R1+0x294], R7 ;  /* 0x0002940701007387 */ /* 0x000fe80000100800 */
[----:B------:R-:W-:Y:S04]  /*acf0*/  STL [R1+0x290], R6 ;  /* 0x0002900601007387 */ /* 0x000fe80000100800 */
[----:B------:R0:W-:Y:S04]  /*ad00*/  STL.64 [R1+0x288], R4 ;  /* 0x0002880401007387 */ /* 0x0001e80000100a00 */
[----:B0-----:R-:W2:Y:S01]  /*ad10*/  LDL.64 R4, [R1+0x200] ;  /* 0x0002000001047983 */ /* 0x001ea20000100a00 */
        /* <DEDUP_REMOVED lines=17> */
[----:B------:R0:W5:Y:S02]  /*ae30*/  LDG.E.LTC128B.U16 R17, desc[UR36][R234.64+0x50] ;  /* 0x00005024ea117981 */ /* 0x000164000c1e1520 */
.L_x_168:
[----:B------:R-:W-:Y:S05]  /*ae40*/  BSYNC B1 ;  /* 0x0000000000017941 */ /* 0x000fea0003800000 */
.L_x_167:
        /* <DEDUP_REMOVED lines=10> */
[----:B-1----:R-:W-:Y:S02]  /*aef0*/  F2FP.F16.F32.PACK_AB R5, RZ, R6 ;  /* 0x00000006ff05723e */ /* 0x002fe400000000ff */
[----:B------:R2:W5:Y:S02]  /*af00*/  LDL.LU R6, [R1+0x28c] ;  /* 0x00028c0001067983 */ /* 0x0005640000300800 */
[----:B---3--:R-:W-:Y:S02]  /*af10*/  PRMT R4, R5, 0x7610, R4 ;  /* 0x0000761005047816 */ /* 0x008fe40000000004 */
        /* <DEDUP_REMOVED lines=9> */
.L_x_170:
[----:B------:R-:W-:Y:S05]  /*afb0*/  BSYNC B1 ;  /* 0x0000000000017941 */ /* 0x000fea0003800000 */
.L_x_169:
        /* <DEDUP_REMOVED lines=12> */
[----:B0-----:R-:W-:Y:S02]  /*b080*/  PRMT R4, R5, 0x7610, R4 ;  /* 0x0000761005047816 */ /* 0x001fe40000000004 */
[----:B------:R3:W5:Y:S01]  /*b090*/  LDL.LU R5, [R1+0x288] ;  /* 0x0002880001057983 */ /* 0x0007620000300800 */
[----:B------:R-:W-:Y:S02]  /*b0a0*/  ISETP.GT.AND P5, PT, R0, 0x88, P1 ;  /* 0x000000880000780c */ /* 0x000fe40000fa4270 */
[----:B--2---:R-:W-:-:S02]  /*b0b0*/  PRMT R3, R4, 0x7610, R3 ;  /* 0x0000761004037816 */ /* 0x004fc40000000003 */
[----:B------:R3:W5:Y:S04]  /*b0c0*/  LDL.LU R4, [R1+0x284] ;  /* 0x0002840001047983 */ /* 0x0007680000300800 */
[----:B------:R0:W-:Y:S04]  /*b0d0*/  @P4 STG.E.U16 desc[UR36][R12.64+0x52], R3 ;  /* 0x000052030c004986 */ /* 0x0001e8000c101524 */
[----:B0-----:R3:W5:Y:S01]  /*b0e0*/  LDL.LU R3, [R1+0x280] ;  /* 0x0002800001037983 */ /* 0x0017620000300800 */
[----:B------:R-:W-:Y:S04]  /*b0f0*/  BSSY B1, `(.L_x_171) ;  /* 0x0000003000017945 */ /* 0x000fe80003800000 */
[----:B------:R-:W-:Y:S05]  /*b100*/  @!P5 BRA `(.L_x_172) ;  /* 0x000000000004d947 */ /* 0x000fea0003800000 */
[----:B------:R0:W5:Y:S02]  /*b110*/  LDG.E.LTC128B.U16 R17, desc[UR36][R232.64+0x50] ;  /* 0x00005024e8117981 */ /* 0x000164000c1e1520 */
.L_x_172:
[----:B------:R-:W-:Y:S05]  /*b120*/  BSYNC B1 ;  /* 0x0000000000017941 */ /* 0x000fea0003800000 */
.L_x_171:
[----:B------:R-:W-:Y:S04]  /*b130*/  STL [R1+0x29c], R9 ;  /* 0x00029c0901007387 */ /* 0x000fe80000100800 */
[----:B------:R2:W-:Y:S04]  /*b140*/  STL [R1+0x298], R8 ;  /* 0x0002980801007387 */ /* 0x0005e80000100800 */
[----:B--2---:R-:W2:Y:S04]  /*b150*/  LDL.LU R8, [R1+0x118] ;  /* 0x0001180001087983 */ /* 0x004ea80000300800 */
[----:B-----5:R-:W-:Y:S04]  /*b160*/  STL [R1+0x294], R7 ;  /* 0x0002940701007387 */ /* 0x020fe80000100800 */
[----:B------:R-:W-:Y:S04]  /*b170*/  STL [R1+0x290], R6 ;  /* 0x0002900601007387 */ /* 0x000fe80000100800 */
[----:B------:R4:W-:Y:S04]  /*b180*/  STL.64 [R1+0x288], R4 ;  /* 0x0002880401007387 */ /* 0x0009e80000100a00 */
[----:B----4-:R-:W4:Y:S01]  /*b190*/  LDL.64 R4, [R1+0x200] ;  /* 0x0002000001047983 */ /* 0x010f220000100a00 */
        /* <DEDUP_REMOVED lines=18> */
.L_x_174:
[----:B------:R-:W-:Y:S05]  /*b2c0*/  BSYNC B1 ;  /* 0x0000000000017941 */ /* 0x000fea0003800000 */
.L_x_173:
        /* <DEDUP_REMOVED lines=25> */
.L_x_176:
[----:B------:R-:W-:Y:S05]  /*b460*/  BSYNC B1 ;  /* 0x0000000000017941 */ /* 0x000fea0003800000 */
.L_x_175:
        /* <DEDUP_REMOVED lines=22> */
.L_x_178:
[----:B------:R-:W-:Y:S05]  /*b5d0*/  BSYNC B1 ;  /* 0x0000000000017941 */ /* 0x000fea0003800000 */
.L_x_177:
        /* <DEDUP_REMOVED lines=22> */
.L_x_180:
[----:B------:R-:W-:Y:S05]  /*b740*/  BSYNC B1 ;  /* 0x0000000000017941 */ /* 0x000fea0003800000 */
.L_x_179:
        /* <DEDUP_REMOVED lines=12> */
[----:B-1----:R-:W-:Y:S02]  /*b810*/  PRMT R4, R5, 0x7610, R4 ;  /* 0x0000761005047816 */ /* 0x002fe40000000004 */
[----:B------:R2:W5:Y:S01]  /*b820*/  LDL.LU R5, [R1+0x288] ;  /* 0x0002880001057983 */ /* 0x0005620000300800 */
[----:B------:R-:W-:Y:S02]  /*b830*/  ISETP.GT.AND P4, PT, R0, 0x108, P2 ;  /* 0x000001080000780c */ /* 0x000fe40001784270 */
[----:B---3--:R-:W-:-:S02]  /*b840*/  PRMT R3, R4, 0x7610, R3 ;  /* 0x0000761004037816 */ /* 0x008fc40000000003 */
[----:B------:R2:W5:Y:S04]  /*b850*/  LDL.LU R4, [R1+0x284] ;  /* 0x0002840001047983 */ /* 0x0005680000300800 */
[----:B------:R1:W-:Y:S04]  /*b860*/  @P5 STG.E.U16 desc[UR36][R236.64+0x40], R3 ;  /* 0x00004003ec005986 */ /* 0x0003e8000c101524 */
[----:B-1----:R2:W5:Y:S01]  /*b870*/  LDL.LU R3, [R1+0x280] ;  /* 0x0002800001037983 */ /* 0x0025620000300800 */
[----:B------:R-:W-:Y:S04]  /*b880*/  BSSY B1, `(.L_x_181) ;  /* 0x0000003000017945 */ /* 0x000fe80003800000 */
[----:B------:R-:W-:Y:S05]  /*b890*/  @!P4 BRA `(.L_x_182) ;  /* 0x000000000004c947 */ /* 0x000fea0003800000 */
[----:B------:R1:W5:Y:S02]  /*b8a0*/  LDG.E.LTC128B.U16 R17, desc[UR36][R18.64+0x42] ;  /* 0x0000422412117981 */ /* 0x000364000c1e1520 */
.L_x_182:
[----:B------:R-:W-:Y:S05]  /*b8b0*/  BSYNC B1 ;  /* 0x0000000000017941 */ /* 0x000fea0003800000 */
.L_x_181:
        /* <DEDUP_REMOVED lines=22> */
.L_x_184:
[----:B------:R-:W-:Y:S05]  /*ba20*/  BSYNC B1 ;  /* 0x0000000000017941 */ /* 0x000fea0003800000 */
.L_x_183:
        /* <DEDUP_REMOVED lines=22> */
.L_x_186:
[----:B------:R-:W-:Y:S05]  /*bb90*/  BSYNC B1 ;  /* 0x0000000000017941 */ /* 0x000fea0003800000 */
.L_x_185:
        /* <DEDUP_REMOVED lines=22> */
.L_x_188:
[----:B------:R-:W-:Y:S05]  /*bd00*/  BSYNC B1 ;  /* 0x0000000000017941 */ /* 0x000fea0003800000 */
.L_x_187:
        /* <DEDUP_REMOVED lines=22> */
.L_x_190:
[----:B------:R-:W-:Y:S05]  /*be70*/  BSYNC B1 ;  /* 0x0000000000017941 */ /* 0x000fea0003800000 */
.L_x_189:
        /* <DEDUP_REMOVED lines=22> */
.L_x_192:
[----:B------:R-:W-:Y:S05]  /*bfe0*/  BSYNC B1 ;  /* 0x0000000000017941 */ /* 0x000fea0003800000 */
.L_x_191:
        /* <DEDUP_REMOVED lines=22> */
.L_x_194:
[----:B------:R-:W-:Y:S05]  /*c150*/  BSYNC B1 ;  /* 0x0000000000017941 */ /* 0x000fea0003800000 */
.L_x_193:
        /* <DEDUP_REMOVED lines=22> */
.L_x_196:
[----:B------:R-:W-:Y:S05]  /*c2c0*/  BSYNC B1 ;  /* 0x0000000000017941 */ /* 0x000fea0003800000 */
.L_x_195:
        /* <DEDUP_REMOVED lines=22> */
.L_x_198:
[----:B------:R-:W-:Y:S05]  /*c430*/  BSYNC B1 ;  /* 0x0000000000017941 */ /* 0x000fea0003800000 */
.L_x_197:
        /* <DEDUP_REMOVED lines=22> */
.L_x_200:
[----:B------:R-:W-:Y:S05]  /*c5a0*/  BSYNC B1 ;  /* 0x0000000000017941 */ /* 0x000fea0003800000 */
.L_x_199:
        /* <DEDUP_REMOVED lines=22> */
.L_x_202:
[----:B------:R-:W-:Y:S05]  /*c710*/  BSYNC B1 ;  /* 0x0000000000017941 */ /* 0x000fea0003800000 */
.L_x_201:
        /* <DEDUP_REMOVED lines=22> */
.L_x_204:
[----:B------:R-:W-:Y:S05]  /*c880*/  BSYNC B1 ;  /* 0x0000000000017941 */ /* 0x000fea0003800000 */
.L_x_203:
        /* <DEDUP_REMOVED lines=22> */
.L_x_206:
[----:B------:R-:W-:Y:S05]  /*c9f0*/  BSYNC B1 ;  /* 0x0000000000017941 */ /* 0x000fea0003800000 */
.L_x_205:
        /* <DEDUP_REMOVED lines=13> */
[----:B0-----:R-:W-:Y:S02]  /*cad0*/  PRMT R5, R6, 0x7610, R5 ;  /* 0x0000761006057816 */ /* 0x001fe40000000005 */
[----:B------:R3:W5:Y:S01]  /*cae0*/  LDL.LU R6, [R1+0x288] ;  /* 0x0002880001067983 */ /* 0x0007620000300800 */
[----:B------:R-:W-:-:S02]  /*caf0*/  ISETP.GT.AND P1, PT, R0, RZ, P3 ;  /* 0x000000ff0000720c */ /* 0x000fc40001f24270 */
[----:B--2---:R-:W-:Y:S02]  /*cb00*/  PRMT R4, R5, 0x7610, R4 ;  /* 0x0000761005047816 */ /* 0x004fe40000000004 */
[----:B------:R3:W5:Y:S04]  /*cb10*/  LDL.LU R5, [R1+0x284] ;  /* 0x0002840001057983 */ /* 0x0007680000300800 */
[----:B------:R0:W-:Y:S04]  /*cb20*/  @P0 STG.E.U16 desc[UR36][R22.64+0x52], R4 ;  /* 0x0000520416000986 */ /* 0x0001e8000c101524 */
[----:B0-----:R3:W5:Y:S01]  /*cb30*/  LDL.LU R4, [R1+0x280] ;  /* 0x0002800001047983 */ /* 0x0017620000300800 */
[----:B------:R-:W-:Y:S04]  /*cb40*/  BSSY B1, `(.L_x_207) ;  /* 0x0000006000017945 */ /* 0x000fe80003800000 */
[----:B------:R-:W-:Y:S05]  /*cb50*/  @!P1 BRA `(.L_x_208) ;  /* 0x0000000000109947 */ /* 0x000fea0003800000 */
[----:B------:R0:W-:Y:S04]  /*cb60*/  STL.64 [R1+0x280], R2 ;  /* 0x0002800201007387 */ /* 0x0001e80000100a00 */
[----:B0-----:R-:W2:Y:S04]  /*cb70*/  LDL.64 R2, [R1+0x240] ;  /* 0x0002400001027983 */ /* 0x001ea80000100a00 */
[----:B--2---:R0:W5:Y:S04]  /*cb80*/  LDG.E.LTC128B.U16 R17, desc[UR36][R2.64+0x60] ;  /* 0x0000602402117981 */ /* 0x004168000c1e1520 */
[----:B------:R0:W5:Y:S02]  /*cb90*/  LDL.LU.64 R2, [R1+0x280] ;  /* 0x0002800001027983 */ /* 0x0001640000300a00 */
.L_x_208:
[----:B------:R-:W-:Y:S05]  /*cba0*/  BSYNC B1 ;  /* 0x0000000000017941 */ /* 0x000fea0003800000 */
.L_x_207:
[----:B------:R-:W-:Y:S04]  /*cbb0*/  STL [R1+0x290], R10 ;  /* 0x0002900a01007387 */ /* 0x000fe80000100800 */
[----:B-----5:R2:W-:Y:S04]  /*cbc0*/  STL [R1+0x28c], R7 ;  /* 0x00028c0701007387 */ /* 0x0205e80000100800 */
[----:B--2---:R-:W2:Y:S01]  /*cbd0*/  LDL.LU R7, [R1+0xa0] ;  /* 0x0000a00001077983 */ /* 0x004ea20000300800 */
[----:B-1----:R-:W-:-:S03]  /*cbe0*/  HADD2.F32 R10, -RZ, R17.H0_H0 ;  /* 0x20000011ff0a7230 */ /* 0x002fc60000004100 */
[----:B------:R1:W-:Y:S02]  /*cbf0*/  STL [R1+0x288], R6 ;  /* 0x0002880601007387 */ /* 0x0003e40000100800 */
[----:B------:R-:W-:Y:S02]  /*cc00*/  FMUL R10, R10, R16 ;  /* 0x000000100a0a7220 */ /* 0x000fe40000400000 */
[----:B------:R4:W-:Y:S04]  /*cc10*/  STL [R1+0x284], R5 ;  /* 0x0002840501007387 */ /* 0x0009e80000100800 */
[----:B------:R3:W-:Y:S01]  /*cc20*/  STL [R1+0x280], R4 ;  /* 0x0002800401007387 */ /* 0x0007e20000100800 */
[----:B--2---:R-:W-:-:S03]  /*cc30*/  FFMA R7, R7, R2, R10 ;  /* 0x0000000207077223 */ /* 0x004fc6000000000a */
[----:B------:R2:W5:Y:S01]  /*cc40*/  LDL.LU R10, [R1+0x290] ;  /* 0x00029000010a7983 */ /* 0x0005620000300800 */
[----:B------:R-:W-:Y:S02]  /*cc50*/  ISETP.GT.AND P2, PT, R3, 0x31, PT ;  /* 0x000000310300780c */ /* 0x000fe40003f44270 */
[----:B-1----:R-:W-:Y:S02]  /*cc60*/  F2FP.F16.F32.PACK_AB R6, RZ, R7 ;  /* 0x00000007ff06723e */ /* 0x002fe400000000ff */
[----:B------:R2:W5:Y:S02]  /*cc70*/  LDL.LU R7, [R1+0x28c] ;  /* 0x00028c0001077983 */ /* 0x0005640000300800 */
[----:B----4-:R-:W-:Y:S02]  /*cc80*/  PRMT R5, R6, 0x7610, R5 ;  /* 0x0000761006057816 */ /* 0x010fe40000000005 */
[----:B------:R2:W5:Y:S01]  /*cc90*/  LDL.LU R6, [R1+0x288] ;  /* 0x0002880001067983 */ /* 0x0005620000300800 */
[----:B------:R-:W-:-:S02]  /*cca0*/  ISETP.GT.AND P0, PT, R0, RZ, P2 ;  /* 0x000000ff0000720c */ /* 0x000fc40001704270 */
[----:B---3--:R-:W-:Y:S02]  /*ccb0*/  PRMT R4, R5, 0x7610, R4 ;  /* 0x0000761005047816 */ /* 0x008fe40000000004 */
[----:B------:R2:W5:Y:S04]  /*ccc0*/  LDL.LU R5, [R1+0x284] ;  /* 0x0002840001057983 */ /* 0x0005680000300800 */
[----:B------:R1:W-:Y:S04]  /*ccd0*/  @P1 STG.E.U16 desc[UR36][R8.64+0x60], R4 ;  /* 0x0000600408001986 */ /* 0x0003e8000c101524 */
[----:B-1----:R2:W5:Y:S01]  /*cce0*/  LDL.LU R4, [R1+0x280] ;  /* 0x0002800001047983 */ /* 0x0025620000300800 */
[----:B------:R-:W-:Y:S04]  /*ccf0*/  BSSY B1, `(.L_x_209) ;  /* 0x0000006000017945 */ /* 0x000fe80003800000 */
[----:B------:R-:W-:Y:S05]  /*cd00*/  @!P0 BRA `(.L_x_210) ;  /* 0x0000000000108947 */ /* 0x000fea0003800000 */
[----:B------:R0:W-:Y:S04]  /*cd10*/  STL.64 [R1+0x280], R2 ;  /* 0x0002800201007387 */ /* 0x0001e80000100a00 */
[----:B0-----:R-:W3:Y:S04]  /*cd20*/  LDL.64 R2, [R1+0x240] ;  /* 0x0002400001027983 */ /* 0x001ee80000100a00 */
[----:B---3--:R1:W5:Y:S04]  /*cd30*/  LDG.E.LTC128B.U16 R17, desc[UR36][R2.64+0x62] ;  /* 0x0000622402117981 */ /* 0x008368000c1e1520 */
[----:B------:R1:W5:Y:S02]  /*cd40*/  LDL.LU.64 R2, [R1+0x280] ;  /* 0x0002800001027983 */ /* 0x0003640000300a00 */
.L_x_210:
[----:B------:R-:W-:Y:S05]  /*cd50*/  BSYNC B1 ;  /* 0x0000000000017941 */ /* 0x000fea0003800000 */
.L_x_209:
        /* <DEDUP_REMOVED lines=15> */
[----:B-1----:R-:W-:-:S02]  /*ce50*/  PRMT R3, R4, 0x7610, R3 ;  /* 0x0000761004037816 */ /* 0x002fc40000000003 */
        /* <DEDUP_REMOVED lines=9> */
.L_x_212:
[----:B------:R-:W-:Y:S05]  /*cef0*/  BSYNC B1 ;  /* 0x0000000000017941 */ /* 0x000fea0003800000 */
.L_x_211:
        /* <DEDUP_REMOVED lines=28> */
.L_x_214:
[----:B------:R-:W-:Y:S05]  /*d0c0*/  BSYNC B1 ;  /* 0x0000000000017941 */ /* 0x000fea0003800000 */
.L_x_213:
        /* <DEDUP_REMOVED lines=29> */
.L_x_216:
[----:B------:R-:W-:Y:S05]  /*d2a0*/  BSYNC B1 ;  /* 0x0000000000017941 */ /* 0x000fea0003800000 */
.L_x_215:
        /* <DEDUP_REMOVED lines=26> */
.L_x_218:
[----:B------:R-:W-:Y:S05]  /*d450*/  BSYNC B1 ;  /* 0x0000000000017941 */ /* 0x000fea0003800000 */
.L_x_217:
        /* <DEDUP_REMOVED lines=25> */
.L_x_220:
[----:B------:R-:W-:Y:S05]  /*d5f0*/  BSYNC B1 ;  /* 0x0000000000017941 */ /* 0x000fea0003800000 */
.L_x_219:
        /* <DEDUP_REMOVED lines=28> */
.L_x_222:
[----:B------:R-:W-:Y:S05]  /*d7c0*/  BSYNC B1 ;  /* 0x0000000000017941 */ /* 0x000fea0003800000 */
.L_x_221:
        /* <DEDUP_REMOVED lines=25> */
.L_x_224:
[----:B------:R-:W-:Y:S05]  /*d960*/  BSYNC B1 ;  /* 0x0000000000017941 */ /* 0x000fea0003800000 */
.L_x_223:
        /* <DEDUP_REMOVED lines=22> */
.L_x_226:
[----:B------:R-:W-:Y:S05]  /*dad0*/  BSYNC B1 ;  /* 0x0000000000017941 */ /* 0x000fea0003800000 */
.L_x_225:
        /* <DEDUP_REMOVED lines=22> */
.L_x_228:
[----:B------:R-:W-:Y:S05]  /*dc40*/  BSYNC B1 ;  /* 0x0000000000017941 */ /* 0x000fea0003800000 */
.L_x_227:
        /* <DEDUP_REMOVED lines=25> */
.L_x_230:
[----:B------:R-:W-:Y:S05]  /*dde0*/  BSYNC B1 ;  /* 0x0000000000017941 */ /* 0x000fea0003800000 */
.L_x_229:
        /* <DEDUP_REMOVED lines=25> */
.L_x_232:
[----:B------:R-:W-:Y:S05]  /*df80*/  BSYNC B1 ;  /* 0x0000000000017941 */ /* 0x000fea0003800000 */
.L_x_231:
        /* <DEDUP_REMOVED lines=22> */
.L_x_234:
[----:B------:R-:W-:Y:S05]  /*e0f0*/  BSYNC B1 ;  /* 0x0000000000017941 */ /* 0x000fea0003800000 */
.L_x_233:
        /* <DEDUP_REMOVED lines=22> */
.L_x_236:
[----:B------:R-:W-:Y:S05]  /*e260*/  BSYNC B1 ;  /* 0x0000000000017941 */ /* 0x000fea0003800000 */
.L_x_235:
        /* <DEDUP_REMOVED lines=25> */
.L_x_238:
[----:B------:R-:W-:Y:S05]  /*e400*/  BSYNC B1 ;  /* 0x0000000000017941 */ /* 0x000fea0003800000 */
.L_x_237:
        /* <DEDUP_REMOVED lines=25> */
.L_x_240:
[----:B------:R-:W-:Y:S05]  /*e5a0*/  BSYNC B1 ;  /* 0x0000000000017941 */ /* 0x000fea0003800000 */
.L_x_239:
        /* <DEDUP_REMOVED lines=22> */
.L_x_242:
[----:B------:R-:W-:Y:S05]  /*e710*/  BSYNC B1 ;  /* 0x0000000000017941 */ /* 0x000fea0003800000 */
.L_x_241:
        /* <DEDUP_REMOVED lines=22> */
.L_x_244:
[----:B------:R-:W-:Y:S05]  /*e880*/  BSYNC B1 ;  /* 0x0000000000017941 */ /* 0x000fea0003800000 */
.L_x_243:
        /* <DEDUP_REMOVED lines=22> */
.L_x_246:
[----:B------:R-:W-:Y:S05]  /*e9f0*/  BSYNC B1 ;  /* 0x0000000000017941 */ /* 0x000fea0003800000 */
.L_x_245:
        /* <DEDUP_REMOVED lines=22> */
.L_x_248:
[----:B------:R-:W-:Y:S05]  /*eb60*/  BSYNC B1 ;  /* 0x0000000000017941 */ /* 0x000fea0003800000 */
.L_x_247:
        /* <DEDUP_REMOVED lines=22> */
.L_x_250:
[----:B------:R-:W-:Y:S05]  /*ecd0*/  BSYNC B1 ;  /* 0x0000000000017941 */ /* 0x000fea0003800000 */
.L_x_249:
        /* <DEDUP_REMOVED lines=22> */
.L_x_252:
[----:B------:R-:W-:Y:S05]  /*ee40*/  BSYNC B1 ;  /* 0x0000000000017941 */ /* 0x000fea0003800000 */
.L_x_251:
        /* <DEDUP_REMOVED lines=22> */
.L_x_254:
[----:B------:R-:W-:Y:S05]  /*efb0*/  BSYNC B1 ;  /* 0x0000000000017941 */ /* 0x000fea0003800000 */
.L_x_253:
        /* <DEDUP_REMOVED lines=22> */
.L_x_256:
[----:B------:R-:W-:Y:S05]  /*f120*/  BSYNC B1 ;  /* 0x0000000000017941 */ /* 0x000fea0003800000 */
.L_x_255:
        /* <DEDUP_REMOVED lines=22> */
.L_x_258:
[----:B------:R-:W-:Y:S05]  /*f290*/  BSYNC B1 ;  /* 0x0000000000017941 */ /* 0x000fea0003800000 */
.L_x_257:
        /* <DEDUP_REMOVED lines=22> */
.L_x_260:
[----:B------:R-:W-:Y:S05]  /*f400*/  BSYNC B1 ;  /* 0x0000000000017941 */ /* 0x000fea0003800000 */
.L_x_259:
        /* <DEDUP_REMOVED lines=22> */
.L_x_262:
[----:B------:R-:W-:Y:S05]  /*f570*/  BSYNC B1 ;  /* 0x0000000000017941 */ /* 0x000fea0003800000 */
.L_x_261:
        /* <DEDUP_REMOVED lines=22> */
.L_x_264:
[----:B------:R-:W-:Y:S05]  /*f6e0*/  BSYNC B1 ;  /* 0x0000000000017941 */ /* 0x000fea0003800000 */
.L_x_263:
        /* <DEDUP_REMOVED lines=22> */
.L_x_266:
[----:B------:R-:W-:Y:S05]  /*f850*/  BSYNC B1 ;  /* 0x0000000000017941 */ /* 0x000fea0003800000 */
.L_x_265:
        /* <DEDUP_REMOVED lines=22> */
.L_x_268:
[----:B------:R-:W-:Y:S05]  /*f9c0*/  BSYNC B1 ;  /* 0x0000000000017941 */ /* 0x000fea0003800000 */
.L_x_267:
        /* <DEDUP_REMOVED lines=22> */
.L_x_270:
[----:B------:R-:W-:Y:S05]  /*fb30*/  BSYNC B1 ;  /* 0x0000000000017941 */ /* 0x000fea0003800000 */
.L_x_269:
        /* <DEDUP_REMOVED lines=26> */
.L_x_272:
[----:B------:R-:W-:Y:S05]  /*fce0*/  BSYNC B1 ;  /* 0x0000000000017941 */ /* 0x000fea0003800000 */
.L_x_271:
        /* <DEDUP_REMOVED lines=26> */
.L_x_274:
[----:B------:R-:W-:Y:S05]  /*fe90*/  BSYNC B1 ;  /* 0x0000000000017941 */ /* 0x000fea0003800000 */
.L_x_273:
        /* <DEDUP_REMOVED lines=25> */
.L_x_276:
[----:B------:R-:W-:Y:S05]  /*10030*/  BSYNC B1 ;  /* 0x0000000000017941 */ /* 0x000fea0003800000 */
.L_x_275:
        /* <DEDUP_REMOVED lines=28> */
.L_x_278:
[----:B------:R-:W-:Y:S05]  /*10200*/  BSYNC B1 ;  /* 0x0000000000017941 */ /* 0x000fea0003800000 */
.L_x_277:
        /* <DEDUP_REMOVED lines=29> */
.L_x_280:
[----:B------:R-:W-:Y:S05]  /*103e0*/  BSYNC B1 ;  /* 0x0000000000017941 */ /* 0x000fea0003800000 */
.L_x_279:
        /* <DEDUP_REMOVED lines=26> */
.L_x_282:
[----:B------:R-:W-:Y:S05]  /*10590*/  BSYNC B1 ;  /* 0x0000000000017941 */ /* 0x000fea0003800000 */
.L_x_281:
        /* <DEDUP_REMOVED lines=25> */
.L_x_284:
[----:B------:R-:W-:Y:S05]  /*10730*/  BSYNC B1 ;  /* 0x0000000000017941 */ /* 0x000fea0003800000 */
.L_x_283:
        /* <DEDUP_REMOVED lines=28> */
.L_x_286:
[----:B------:R-:W-:Y:S05]  /*10900*/  BSYNC B1 ;  /* 0x0000000000017941 */ /* 0x000fea0003800000 */
.L_x_285:
        /* <DEDUP_REMOVED lines=25> */
.L_x_288:
[----:B------:R-:W-:Y:S05]  /*10aa0*/  BSYNC B1 ;  /* 0x0000000000017941 */ /* 0x000fea0003800000 */
.L_x_287:
[----:B-----5:R-:W-:Y:S04]  /*10ab0*/  STL [R1+0x290], R7 ;  /* 0x0002900701007387 */ /* 0x020fe80000100800 */
[----:B------:R3:W-:Y:S04]  /*10ac0*/  STL [R1+0x28c], R6 ;  /* 0x00028c0601007387 */ /* 0x0007e80000100800 */
[----:B---3--:R-:W3:Y:S01]  /*10ad0*/  LDL.LU R6, [R1] ;  /* 0x0000000001067983 */ /* 0x008ee20000300800 */
        /* <DEDUP_REMOVED lines=19> */
.L_x_290:
[----:B------:R-:W-:Y:S05]  /*10c10*/  BSYNC B1 ;  /* 0x0000000000017941 */ /* 0x000fea0003800000 */
.L_x_289:
        /* <DEDUP_REMOVED lines=22> */
.L_x_292:
[----:B------:R-:W-:Y:S05]  /*10d80*/  BSYNC B1 ;  /* 0x0000000000017941 */ /* 0x000fea0003800000 */
.L_x_291:
        /* <DEDUP_REMOVED lines=25> */
.L_x_294:
[----:B------:R-:W-:Y:S05]  /*10f20*/  BSYNC B1 ;  /* 0x0000000000017941 */ /* 0x000fea0003800000 */
.L_x_293:
        /* <DEDUP_REMOVED lines=25> */
.L_x_296:
[----:B------:R-:W-:Y:S05]  /*110c0*/  BSYNC B1 ;  /* 0x0000000000017941 */ /* 0x000fea0003800000 */
.L_x_295:
        /* <DEDUP_REMOVED lines=22> */
.L_x_298:
[----:B------:R-:W-:Y:S05]  /*11230*/  BSYNC B1 ;  /* 0x0000000000017941 */ /* 0x000fea0003800000 */
.L_x_297:
        /* <DEDUP_REMOVED lines=22> */
.L_x_300:
[----:B------:R-:W-:Y:S05]  /*113a0*/  BSYNC B1 ;  /* 0x0000000000017941 */ /* 0x000fea0003800000 */
.L_x_299:
        /* <DEDUP_REMOVED lines=25> */
.L_x_302:
[----:B------:R-:W-:Y:S05]  /*11540*/  BSYNC B1 ;  /* 0x0000000000017941 */ /* 0x000fea0003800000 */
.L_x_301:
        /* <DEDUP_REMOVED lines=25> */
.L_x_304:
[----:B------:R-:W-:Y:S05]  /*116e0*/  BSYNC B1 ;  /* 0x0000000000017941 */ /* 0x000fea0003800000 */
.L_x_303:
[----:B-----5:R2:W-:Y:S02]  /*116f0*/  STL [R1+0x280], R3 ;  /* 0x0002800301007387 */ /* 0x0205e40000100800 */
[----:B--2---:R-:W-:-:S05]  /*11700*/  HADD2.F32 R3, -RZ, R17.H0_H0 ;  /* 0x20000011ff037230 */ /* 0x004fca0000004100 */
[----:B------:R-:W-:-:S04]  /*11710*/  FMUL R3, R3, R16 ;  /* 0x0000001003037220 */ /* 0x000fc80000400000 */
[----:B------:R-:W-:Y:S02]  /*11720*/  FFMA R224, R224, R2, R3 ;  /* 0x00000002e0e07223 */ /* 0x000fe40000000003 */
[----:B------:R2:W5:Y:S01]  /*11730*/  LDL.LU R3, [R1+0x280] ;  /* 0x0002800001037983 */ /* 0x0005620000300800 */
[----:B------:R-:W-:Y:S01]  /*11740*/  ISETP.GT.AND P4, PT, R0, 0x100, P2 ;  /* 0x000001000000780c */ /* 0x000fe20001784270 */
[----:B------:R-:W-:Y:S01]  /*11750*/  BSSY B1, `(.L_x_305) ;  /* 0x0000005000017945 */ /* 0x000fe20003800000 */
[----:B------:R-:W-:-:S05]  /*11760*/  F2FP.F16.F32.PACK_AB R224, RZ, R224 ;  /* 0x000000e0ffe0723e */ /* 0x000fca00000000ff */
[----:B------:R2:W-:Y:S06]  /*11770*/  @P5 STG.E.U16 desc[UR36][R4.64+0x80], R224 ;  /* 0x000080e004005986 */ /* 0x0005ec000c101524 */
[----:B------:R-:W-:Y:S05]  /*11780*/  @!P4 BRA `(.L_x_306) ;  /* 0x000000000004c947 */ /* 0x000fea0003800000 */
[----:B------:R0:W5:Y:S02]  /*11790*/  LDG.E.LTC128B.U16 R17, desc[UR36][R20.64+0x82] ;  /* 0x0000822414117981 */ /* 0x000164000c1e1520 */
.L_x_306:
[----:B------:R-:W-:Y:S05]  /*117a0*/  BSYNC B1 ;  /* 0x0000000000017941 */ /* 0x000fea0003800000 */
.L_x_305:
[----:B--2--5:R-:W-:Y:S01]  /*117b0*/  HADD2.F32 R224, -RZ, R17.H0_H0 ;  /* 0x20000011ffe07230 */ /* 0x024fe20000004100 */
[----:B------:R-:W-:Y:S01]  /*117c0*/  ISETP.GT.AND P5, PT, R0, 0x108, P3 ;  /* 0x000001080000780c */ /* 0x000fe20001fa4270 */
[----:B------:R-:W-:Y:S03]  /*117d0*/  BSSY B1, `(.L_x_307) ;  /* 0x0000007000017945 */ /* 0x000fe60003800000 */
[----:B------:R-:W-:-:S04]  /*117e0*/  FMUL R224, R224, R16 ;  /* 0x00000010e0e07220 */ /* 0x000fc80000400000 */
[----:B------:R-:W-:-:S05]  /*117f0*/  FFMA R224, R225, R2, R224 ;  /* 0x00000002e1e07223 */ /* 0x000fca00000000e0 */
[----:B------:R-:W-:-:S05]  /*11800*/  F2FP.F16.F32.PACK_AB R224, RZ, R224 ;  /* 0x000000e0ffe0723e */ /* 0x000fca00000000ff */
[----:B------:R2:W-:Y:S01]  /*11810*/  @P4 STG.E.U16 desc[UR36][R4.64+0x82], R224 ;  /* 0x000082e004004986 */ /* 0x0005e2000c101524 */
[----:B------:R-:W-:Y:S05]  /*11820*/  @!P5 BRA `(.L_x_308) ;  /* 0x000000000004d947 */ /* 0x000fea0003800000 */
[----:B------:R0:W5:Y:S02]  /*11830*/  LDG.E.LTC128B.U16 R17, desc[UR36][R18.64+0x80] ;  /* 0x0000802412117981 */ /* 0x000164000c1e1520 */
.L_x_308:
[----:B------:R-:W-:Y:S05]  /*11840*/  BSYNC B1 ;  /* 0x0000000000017941 */ /* 0x000fea0003800000 */
.L_x_307:
        /* <DEDUP_REMOVED lines=9> */
.L_x_310:
[----:B------:R-:W-:Y:S05]  /*118e0*/  BSYNC B1 ;  /* 0x0000000000017941 */ /* 0x000fea0003800000 */
.L_x_309:
        /* <DEDUP_REMOVED lines=9> */
.L_x_312:
[----:B------:R-:W-:Y:S05]  /*11980*/  BSYNC B1 ;  /* 0x0000000000017941 */ /* 0x000fea0003800000 */
.L_x_311:
        /* <DEDUP_REMOVED lines=9> */
.L_x_314:
[----:B------:R-:W-:Y:S05]  /*11a20*/  BSYNC B1 ;  /* 0x0000000000017941 */ /* 0x000fea0003800000 */
.L_x_313:
        /* <DEDUP_REMOVED lines=9> */
.L_x_316:
[----:B------:R-:W-:Y:S05]  /*11ac0*/  BSYNC B1 ;  /* 0x0000000000017941 */ /* 0x000fea0003800000 */
.L_x_315:
        /* <DEDUP_REMOVED lines=9> */
.L_x_318:
[----:B------:R-:W-:Y:S05]  /*11b60*/  BSYNC B1 ;  /* 0x0000000000017941 */ /* 0x000fea0003800000 */
.L_x_317:
        /* <DEDUP_REMOVED lines=9> */
.L_x_320:
[----:B------:R-:W-:Y:S05]  /*11c00*/  BSYNC B1 ;  /* 0x0000000000017941 */ /* 0x000fea0003800000 */
.L_x_319:
        /* <DEDUP_REMOVED lines=9> */
.L_x_322:
[----:B------:R-:W-:Y:S05]  /*11ca0*/  BSYNC B1 ;  /* 0x0000000000017941 */ /* 0x000fea0003800000 */
.L_x_321:
        /* <DEDUP_REMOVED lines=9> */
.L_x_324:
[----:B------:R-:W-:Y:S05]  /*11d40*/  BSYNC B1 ;  /* 0x0000000000017941 */ /* 0x000fea0003800000 */
.L_x_323:
        /* <DEDUP_REMOVED lines=9> */
.L_x_326:
[----:B------:R-:W-:Y:S05]  /*11de0*/  BSYNC B1 ;  /* 0x0000000000017941 */ /* 0x000fea0003800000 */
.L_x_325:
        /* <DEDUP_REMOVED lines=9> */
.L_x_328:
[----:B------:R-:W-:Y:S05]  /*11e80*/  BSYNC B1 ;  /* 0x0000000000017941 */ /* 0x000fea0003800000 */
.L_x_327:
        /* <DEDUP_REMOVED lines=9> */
.L_x_330:
[----:B------:R-:W-:Y:S05]  /*11f20*/  BSYNC B1 ;  /* 0x0000000000017941 */ /* 0x000fea0003800000 */
.L_x_329:
        /* <DEDUP_REMOVED lines=9> */
.L_x_332:
[----:B------:R-:W-:Y:S05]  /*11fc0*/  BSYNC B1 ;  /* 0x0000000000017941 */ /* 0x000fea0003800000 */
.L_x_331:
[----:B-----5:R-:W-:Y:S01]  /*11fd0*/  HADD2.F32 R217, -RZ, R17.H0_H0 ;  /* 0x20000011ffd97230 */ /* 0x020fe20000004100 */
        /* <DEDUP_REMOVED lines=8> */
.L_x_334:
[----:B------:R-:W-:Y:S05]  /*12060*/  BSYNC B1 ;  /* 0x0000000000017941 */ /* 0x000fea0003800000 */
.L_x_333:
[----:B------:R1:W5:Y:S02]  /*12070*/  LDL.64 R220, [R1+0x240] ;  /* 0x0002400001dc7983 */ /* 0x0003640000100a00 */
[----:B0----5:R-:W-:Y:S01]  /*12080*/  HADD2.F32 R217, -RZ, R17.H0_H0 ;  /* 0x20000011ffd97230 */ /* 0x021fe20000004100 */
[----:B------:R-:W-:Y:S01]  /*12090*/  ISETP.GT.AND P3, PT, R3, 0x50, PT ;  /* 0x000000500300780c */ /* 0x000fe20003f64270 */
[----:B------:R-:W-:Y:S03]  /*120a0*/  BSSY B1, `(.L_x_335) ;  /* 0x0000008000017945 */ /* 0x000fe60003800000 */
[----:B--2---:R-:W-:Y:S01]  /*120b0*/  FMUL R216, R217, R16 ;  /* 0x00000010d9d87220 */ /* 0x004fe20000400000 */
[----:B------:R-:W-:-:S03]  /*120c0*/  ISETP.GT.AND P1, PT, R0, RZ, P3 ;  /* 0x000000ff0000720c */ /* 0x000fc60001f24270 */
[----:B------:R-:W-:-:S05]  /*120d0*/  FFMA R216, R223, R2, R216 ;  /* 0x00000002dfd87223 */ /* 0x000fca00000000d8 */
[----:B------:R-:W-:-:S05]  /*120e0*/  F2FP.F16.F32.PACK_AB R216, RZ, R216 ;  /* 0x000000d8ffd8723e */ /* 0x000fca00000000ff */
[----:B------:R1:W-:Y:S01]  /*120f0*/  @P0 STG.E.U16 desc[UR36][R22.64+0x92], R216 ;  /* 0x000092d816000986 */ /* 0x0003e2000c101524 */
[----:B------:R-:W-:Y:S05]  /*12100*/  @!P1 BRA `(.L_x_336) ;  /* 0x0000000000049947 */ /* 0x000fea0003800000 */
[----:B------:R0:W5:Y:S02]  /*12110*/  LDG.E.LTC128B.U16 R17, desc[UR36][R220.64+0xa0] ;  /* 0x0000a024dc117981 */ /* 0x000164000c1e1520 */
.L_x_336:
[----:B------:R-:W-:Y:S05]  /*12120*/  BSYNC B1 ;  /* 0x0000000000017941 */ /* 0x000fea0003800000 */
.L_x_335:
[----:B-----5:R-:W-:Y:S01]  /*12130*/  HADD2.F32 R217, -RZ, R17.H0_H0 ;  /* 0x20000011ffd97230 */ /* 0x020fe20000004100 */
[----:B------:R-:W-:Y:S01]  /*12140*/  ISETP.GT.AND P2, PT, R3, 0x51, PT ;  /* 0x000000510300780c */ /* 0x000fe20003f44270 */
[----:B------:R-:W-:Y:S03]  /*12150*/  BSSY B1, `(.L_x_337) ;  /* 0x0000008000017945 */ /* 0x000fe60003800000 */
[----:B------:R-:W-:Y:S01]  /*12160*/  FMUL R217, R217, R16 ;  /* 0x00000010d9d97220 */ /* 0x000fe20000400000 */
[----:B------:R-:W-:-:S03]  /*12170*/  ISETP.GT.AND P0, PT, R0, RZ, P2 ;  /* 0x000000ff0000720c */ /* 0x000fc60001704270 */
[----:B------:R-:W-:-:S05]  /*12180*/  FFMA R217, R208, R2, R217 ;  /* 0x00000002d0d97223 */ /* 0x000fca00000000d9 */
[----:B------:R-:W-:-:S05]  /*12190*/  F2FP.F16.F32.PACK_AB R217, RZ, R217 ;  /* 0x000000d9ffd9723e */ /* 0x000fca00000000ff */
[----:B------:R2:W-:Y:S01]  /*121a0*/  @P1 STG.E.U16 desc[UR36][R8.64+0xa0], R217 ;  /* 0x0000a0d908001986 */ /* 0x0005e2000c101524 */
[----:B------:R-:W-:Y:S05]  /*121b0*/  @!P0 BRA `(.L_x_338) ;  /* 0x0000000000048947 */ /* 0x000fea0003800000 */
[----:B------:R0:W5:Y:S02]  /*121c0*/  LDG.E.LTC128B.U16 R17, desc[UR36][R220.64+0xa2] ;  /* 0x0000a224dc117981 */ /* 0x000164000c1e1520 */
.L_x_338:
[----:B------:R-:W-:Y:S05]  /*121d0*/  BSYNC B1 ;  /* 0x0000000000017941 */ /* 0x000fea0003800000 */
.L_x_337:
[----:B------:R0:W5:Y:S02]  /*121e0*/  LDL.64 R218, [R1+0x220] ;  /* 0x0002200001da7983 */ /* 0x0001640000100a00 */
        /* <DEDUP_REMOVED lines=9> */
.L_x_340:
[----:B------:R-:W-:Y:S05]  /*12280*/  BSYNC B1 ;  /* 0x0000000000017941 */ /* 0x000fea0003800000 */
.L_x_339:
[----:B-1----:R-:W3:Y:S01]  /*12290*/  LDL.64 R216, [R1+0x228] ;  /* 0x0002280001d87983 */ /* 0x002ee20000100a00 */
[----:B-----5:R-:W-:Y:S01]  /*122a0*/  HADD2.F32 R209, -RZ, R17.H0_H0 ;  /* 0x20000011ffd17230 */ /* 0x020fe20000004100 */
[----:B------:R-:W-:Y:S01]  /*122b0*/  ISETP.GT.AND P0, PT, R0, 0x8, P2 ;  /* 0x000000080000780c */ /* 0x000fe20001704270 */
[----:B------:R-:W-:Y:S03]  /*122c0*/  BSSY B1, `(.L_x_341) ;  /* 0x0000007000017945 */ /* 0x000fe60003800000 */
[----:B------:R-:W-:-:S04]  /*122d0*/  FMUL R209, R209, R16 ;  /* 0x00000010d1d17220 */ /* 0x000fc80000400000 */
[----:B------:R-:W-:-:S05]  /*122e0*/  FFMA R209, R210, R2, R209 ;  /* 0x00000002d2d17223 */ /* 0x000fca00000000d1 */
[----:B------:R-:W-:-:S05]  /*122f0*/  F2FP.F16.F32.PACK_AB R209, RZ, R209 ;  /* 0x000000d1ffd1723e */ /* 0x000fca00000000ff */
[----:B---3--:R1:W-:Y:S01]  /*12300*/  @P1 STG.E.U16 desc[UR36][R216.64+0xa0], R209 ;  /* 0x0000a0d1d8001986 */ /* 0x0083e2000c101524 */
[----:B------:R-:W-:Y:S05]  /*12310*/  @!P0 BRA `(.L_x_342) ;  /* 0x0000000000048947 */ /* 0x000fea0003800000 */
[----:B------:R3:W5:Y:S02]  /*12320*/  LDG.E.LTC128B.U16 R17, desc[UR36][R218.64+0xa2] ;  /* 0x0000a224da117981 */ /* 0x000764000c1e1520 */
.L_x_342:
[----:B------:R-:W-:Y:S05]  /*12330*/  BSYNC B1 ;  /* 0x0000000000017941 */ /* 0x000fea0003800000 */
.L_x_341:
[----:B-1---5:R-:W-:Y:S01]  /*12340*/  HADD2.F32 R209, -RZ, R17.H0_H0 ;  /* 0x20000011ffd17230 */ /* 0x022fe20000004100 */
[----:B------:R-:W-:Y:S01]  /*12350*/  ISETP.GT.AND P1, PT, R3, 0x58, PT ;  /* 0x000000580300780c */ /* 0x000fe20003f24270 */
[----:B------:R-:W-:Y:S03]  /*12360*/  BSSY B1, `(.L_x_343) ;  /* 0x0000008000017945 */ /* 0x000fe60003800000 */
[----:B0-----:R-:W-:Y:S01]  /*12370*/  FMUL R208, R209, R16 ;  /* 0x00000010d1d07220 */ /* 0x001fe20000400000 */
[----:B------:R-:W-:-:S03]  /*12380*/  ISETP.GT.AND P5, PT, R0, RZ, P1 ;  /* 0x000000ff0000720c */ /* 0x000fc60000fa4270 */
[----:B------:R-:W-:-:S05]  /*12390*/  FFMA R208, R211, R2, R208 ;  /* 0x00000002d3d07223 */ /* 0x000fca00000000d0 */
[----:B------:R-:W-:-:S05]  /*123a0*/  F2FP.F16.F32.PACK_AB R208, RZ, R208 ;  /* 0x000000d0ffd0723e */ /* 0x000fca00000000ff */
[----:B------:R0:W-:Y:S01]  /*123b0*/  @P0 STG.E.U16 desc[UR36][R216.64+0xa2], R208 ;  /* 0x0000a2d0d8000986 */ /* 0x0001e2000c101524 */
[----:B------:R-:W-:Y:S05]  /*123c0*/  @!P5 BRA `(.L_x_344) ;  /* 0x000000000004d947 */ /* 0x000fea0003800000 */
[----:B------:R1:W5:Y:S02]  /*123d0*/  LDG.E.LTC128B.U16 R17, desc[UR36][R220.64+0xb0] ;  /* 0x0000b024dc117981 */ /* 0x000364000c1e1520 */
.L_x_344:
[----:B------:R-:W-:Y:S05]  /*123e0*/  BSYNC B1 ;  /* 0x0000000000017941 */ /* 0x000fea0003800000 */
.L_x_343:
        /* <DEDUP_REMOVED lines=10> */
.L_x_346:
[----:B------:R-:W-:Y:S05]  /*12490*/  BSYNC B1 ;  /* 0x0000000000017941 */ /* 0x000fea0003800000 */
.L_x_345:
[----:B0----5:R-:W-:Y:S01]  /*124a0*/  HADD2.F32 R209, -RZ, R17.H0_H0 ;  /* 0x20000011ffd17230 */ /* 0x021fe20000004100 */
        /* <DEDUP_REMOVED lines=8> */
.L_x_348:
[----:B------:R-:W-:Y:S05]  /*12530*/  BSYNC B1 ;  /* 0x0000000000017941 */ /* 0x000fea0003800000 */
.L_x_347:
        /* <DEDUP_REMOVED lines=9> */
.L_x_350:
[----:B------:R-:W-:Y:S05]  /*125d0*/  BSYNC B1 ;  /* 0x0000000000017941 */ /* 0x000fea0003800000 */
.L_x_349:
        /* <DEDUP_REMOVED lines=9> */
.L_x_352:
[----:B------:R-:W-:Y:S05]  /*12670*/  BSYNC B1 ;  /* 0x0000000000017941 */ /* 0x000fea0003800000 */
.L_x_351:
        /* <DEDUP_REMOVED lines=9> */
.L_x_354:
[----:B------:R-:W-:Y:S05]  /*12710*/  BSYNC B1 ;  /* 0x0000000000017941 */ /* 0x000fea0003800000 */
.L_x_353:
        /* <DEDUP_REMOVED lines=9> */
.L_x_356:
[----:B------:R-:W-:Y:S05]  /*127b0*/  BSYNC B1 ;  /* 0x0000000000017941 */ /* 0x000fea0003800000 */
.L_x_355:
[----:B------:R-:W2:Y:S01]  /*127c0*/  LDL.64 R208, [R1+0x200] ;  /* 0x0002000001d07983 */ /* 0x000ea20000100a00 */
[----:B-----5:R-:W-:Y:S01]  /*127d0*/  HADD2.F32 R201, -RZ, R17.H0_H0 ;  /* 0x20000011ffc97230 */ /* 0x020fe20000004100 */
[----:B------:R-:W-:Y:S01]  /*127e0*/  ISETP.GT.AND P4, PT, R0, 0x88, P2 ;  /* 0x000000880000780c */ /* 0x000fe20001784270 */
[----:B------:R-:W-:Y:S03]  /*127f0*/  BSSY B1, `(.L_x_357) ;  /* 0x0000007000017945 */ /* 0x000fe60003800000 */
[----:B------:R-:W-:-:S04]  /*12800*/  FMUL R201, R201, R16 ;  /* 0x00000010c9c97220 */ /* 0x000fc80000400000 */
[----:B------:R-:W-:-:S05]  /*12810*/  FFMA R201, R202, R2, R201 ;  /* 0x00000002cac97223 */ /* 0x000fca00000000c9 */
[----:B------:R-:W-:-:S05]  /*12820*/  F2FP.F16.F32.PACK_AB R201, RZ, R201 ;  /* 0x000000c9ffc9723e */ /* 0x000fca00000000ff */
[----:B--2---:R2:W-:Y:S01]  /*12830*/  @P5 STG.E.U16 desc[UR36][R208.64+0xa0], R201 ;  /* 0x0000a0c9d0005986 */ /* 0x0045e2000c101524 */
[----:B------:R-:W-:Y:S05]  /*12840*/  @!P4 BRA `(.L_x_358) ;  /* 0x000000000004c947 */ /* 0x000fea0003800000 */
[----:B------:R0:W5:Y:S02]  /*12850*/  LDG.E.LTC128B.U16 R17, desc[UR36][R232.64+0xa2] ;  /* 0x0000a224e8117981 */ /* 0x000164000c1e1520 */
.L_x_358:
[----:B------:R-:W-:Y:S05]  /*12860*/  BSYNC B1 ;  /* 0x0000000000017941 */ /* 0x000fea0003800000 */
.L_x_357:
[----:B--2--5:R-:W-:Y:S01]  /*12870*/  HADD2.F32 R201, -RZ, R17.H0_H0 ;  /* 0x20000011ffc97230 */ /* 0x024fe20000004100 */
[----:B------:R-:W-:Y:S01]  /*12880*/  ISETP.GT.AND P5, PT, R0, 0x80, P1 ;  /* 0x000000800000780c */ /* 0x000fe20000fa4270 */
[----:B------:R-:W-:Y:S03]  /*12890*/  BSSY B1, `(.L_x_359) ;  /* 0x0000007000017945 */ /* 0x000fe60003800000 */
[----:B0-----:R-:W-:-:S04]  /*128a0*/  FMUL R200, R201, R16 ;  /* 0x00000010c9c87220 */ /* 0x001fc80000400000 */
[----:B------:R-:W-:-:S05]  /*128b0*/  FFMA R200, R203, R2, R200 ;  /* 0x00000002cbc87223 */ /* 0x000fca00000000c8 */
[----:B------:R-:W-:-:S05]  /*128c0*/  F2FP.F16.F32.PACK_AB R200, RZ, R200 ;  /* 0x000000c8ffc8723e */ /* 0x000fca00000000ff */
[----:B------:R0:W-:Y:S01]  /*128d0*/  @P4 STG.E.U16 desc[UR36][R208.64+0xa2], R200 ;  /* 0x0000a2c8d0004986 */ /* 0x0001e2000c101524 */
[----:B------:R-:W-:Y:S05]  /*128e0*/  @!P5 BRA `(.L_x_360) ;  /* 0x000000000004d947 */ /* 0x000fea0003800000 */
[----:B------:R2:W5:Y:S02]  /*128f0*/  LDG.E.LTC128B.U16 R17, desc[UR36][R234.64+0xb0] ;  /* 0x0000b024ea117981 */ /* 0x000564000c1e1520 */
.L_x_360:
[----:B------:R-:W-:Y:S05]  /*12900*/  BSYNC B1 ;  /* 0x0000000000017941 */ /* 0x000fea0003800000 */
.L_x_359:
        /* <DEDUP_REMOVED lines=9> */
.L_x_362:
[----:B------:R-:W-:Y:S05]  /*129a0*/  BSYNC B1 ;  /* 0x0000000000017941 */ /* 0x000fea0003800000 */
.L_x_361:
        /* <DEDUP_REMOVED lines=9> */
.L_x_364:
[----:B------:R-:W-:Y:S05]  /*12a40*/  BSYNC B1 ;  /* 0x0000000000017941 */ /* 0x000fea0003800000 */
.L_x_363:
        /* <DEDUP_REMOVED lines=9> */
.L_x_366:
[----:B------:R-:W-:Y:S05]  /*12ae0*/  BSYNC B1 ;  /* 0x0000000000017941 */ /* 0x000fea0003800000 */
.L_x_365:
        /* <DEDUP_REMOVED lines=9> */
.L_x_368:
[----:B------:R-:W-:Y:S05]  /*12b80*/  BSYNC B1 ;  /* 0x0000000000017941 */ /* 0x000fea0003800000 */
.L_x_367:
        /* <DEDUP_REMOVED lines=9> */
.L_x_370:
[----:B------:R-:W-:Y:S05]  /*12c20*/  BSYNC B1 ;  /* 0x0000000000017941 */ /* 0x000fea0003800000 */
.L_x_369:
        /* <DEDUP_REMOVED lines=9> */
.L_x_372:
[----:B------:R-:W-:Y:S05]  /*12cc0*/  BSYNC B1 ;  /* 0x0000000000017941 */ /* 0x000fea0003800000 */
.L_x_371:
        /* <DEDUP_REMOVED lines=9> */
.L_x_374:
[----:B------:R-:W-:Y:S05]  /*12d60*/  BSYNC B1 ;  /* 0x0000000000017941 */ /* 0x000fea0003800000 */
.L_x_373:
        /* <DEDUP_REMOVED lines=9> */
.L_x_376:
[----:B------:R-:W-:Y:S05]  /*12e00*/  BSYNC B1 ;  /* 0x0000000000017941 */ /* 0x000fea0003800000 */
.L_x_375:
        /* <DEDUP_REMOVED lines=9> */
.L_x_378:
[----:B------:R-:W-:Y:S05]  /*12ea0*/  BSYNC B1 ;  /* 0x0000000000017941 */ /* 0x000fea0003800000 */
.L_x_377:
        /* <DEDUP_REMOVED lines=9> */
.L_x_380:
[----:B------:R-:W-:Y:S05]  /*12f40*/  BSYNC B1 ;  /* 0x0000000000017941 */ /* 0x000fea0003800000 */
.L_x_379:
        /* <DEDUP_REMOVED lines=9> */
.L_x_382:
[----:B------:R-:W-:Y:S05]  /*12fe0*/  BSYNC B1 ;  /* 0x0000000000017941 */ /* 0x000fea0003800000 */
.L_x_381:
        /* <DEDUP_REMOVED lines=9> */
.L_x_384:
[----:B------:R-:W-:Y:S05]  /*13080*/  BSYNC B1 ;  /* 0x0000000000017941 */ /* 0x000fea0003800000 */
.L_x_383:
        /* <DEDUP_REMOVED lines=9> */
.L_x_386:
[----:B------:R-:W-:Y:S05]  /*13120*/  BSYNC B1 ;  /* 0x0000000000017941 */ /* 0x000fea0003800000 */
.L_x_385:
        /* <DEDUP_REMOVED lines=9> */
.L_x_388:
[----:B------:R-:W-:Y:S05]  /*131c0*/  BSYNC B1 ;  /* 0x0000000000017941 */ /* 0x000fea0003800000 */
.L_x_387:
        /* <DEDUP_REMOVED lines=9> */
.L_x_390:
[----:B------:R-:W-:Y:S05]  /*13260*/  BSYNC B1 ;  /* 0x0000000000017941 */ /* 0x000fea0003800000 */
.L_x_389:
        /* <DEDUP_REMOVED lines=9> */
.L_x_392:
[----:B------:R-:W-:Y:S05]  /*13300*/  BSYNC B1 ;  /* 0x0000000000017941 */ /* 0x000fea0003800000 */
.L_x_391:
        /* <DEDUP_REMOVED lines=9> */
.L_x_394:
[----:B------:R-:W-:Y:S05]  /*133a0*/  BSYNC B1 ;  /* 0x0000000000017941 */ /* 0x000fea0003800000 */
.L_x_393:
        /* <DEDUP_REMOVED lines=9> */
.L_x_396:
[----:B------:R-:W-:Y:S05]  /*13440*/  BSYNC B1 ;  /* 0x0000000000017941 */ /* 0x000fea0003800000 */
.L_x_395:
        /* <DEDUP_REMOVED lines=9> */
.L_x_398:
[----:B------:R-:W-:Y:S05]  /*134e0*/  BSYNC B1 ;  /* 0x0000000000017941 */ /* 0x000fea0003800000 */
.L_x_397:
[----:B0----5:R-:W-:Y:S01]  /*134f0*/  HADD2.F32 R185, -RZ, R17.H0_H0 ;  /* 0x20000011ffb97230 */ /* 0x021fe20000004100 */
        /* <DEDUP_REMOVED lines=9> */
.L_x_400:
[----:B------:R-:W-:Y:S05]  /*13590*/  BSYNC B1 ;  /* 0x0000000000017941 */ /* 0x000fea0003800000 */
.L_x_399:
        /* <DEDUP_REMOVED lines=10> */
.L_x_402:
[----:B------:R-:W-:Y:S05]  /*13640*/  BSYNC B1 ;  /* 0x0000000000017941 */ /* 0x000fea0003800000 */
.L_x_401:
        /* <DEDUP_REMOVED lines=9> */
.L_x_404:
[----:B------:R-:W-:Y:S05]  /*136e0*/  BSYNC B1 ;  /* 0x0000000000017941 */ /* 0x000fea0003800000 */
.L_x_403:
        /* <DEDUP_REMOVED lines=9> */
.L_x_406:
[----:B------:R-:W-:Y:S05]  /*13780*/  BSYNC B1 ;  /* 0x0000000000017941 */ /* 0x000fea0003800000 */
.L_x_405:
        /* <DEDUP_REMOVED lines=10> */
.L_x_408:
[----:B------:R-:W-:Y:S05]  /*13830*/  BSYNC B1 ;  /* 0x0000000000017941 */ /* 0x000fea0003800000 */
.L_x_407:
        /* <DEDUP_REMOVED lines=10> */
.L_x_410:
[----:B------:R-:W-:Y:S05]  /*138e0*/  BSYNC B1 ;  /* 0x0000000000017941 */ /* 0x000fea0003800000 */
.L_x_409:
        /* <DEDUP_REMOVED lines=9> */
.L_x_412:
[----:B------:R-:W-:Y:S05]  /*13980*/  BSYNC B1 ;  /* 0x0000000000017941 */ /* 0x000fea0003800000 */
.L_x_411:
        /* <DEDUP_REMOVED lines=9> */
.L_x_414:
[----:B------:R-:W-:Y:S05]  /*13a20*/  BSYNC B1 ;  /* 0x0000000000017941 */ /* 0x000fea0003800000 */
.L_x_413:
        /* <DEDUP_REMOVED lines=9> */
.L_x_416:
[----:B------:R-:W-:Y:S05]  /*13ac0*/  BSYNC B1 ;  /* 0x0000000000017941 */ /* 0x000fea0003800000 */
.L_x_415:
        /* <DEDUP_REMOVED lines=9> */
.L_x_418:
[----:B------:R-:W-:Y:S05]  /*13b60*/  BSYNC B1 ;  /* 0x0000000000017941 */ /* 0x000fea0003800000 */
.L_x_417:
        /* <DEDUP_REMOVED lines=9> */
.L_x_420:
[----:B------:R-:W-:Y:S05]  /*13c00*/  BSYNC B1 ;  /* 0x0000000000017941 */ /* 0x000fea0003800000 */
.L_x_419:
        /* <DEDUP_REMOVED lines=9> */
.L_x_422:
[----:B------:R-:W-:Y:S05]  /*13ca0*/  BSYNC B1 ;  /* 0x0000000000017941 */ /* 0x000fea0003800000 */
.L_x_421:
        /* <DEDUP_REMOVED lines=9> */
.L_x_424:
[----:B------:R-:W-:Y:S05]  /*13d40*/  BSYNC B1 ;  /* 0x0000000000017941 */ /* 0x000fea0003800000 */
.L_x_423:
        /* <DEDUP_REMOVED lines=9> */
.L_x_426:
[----:B------:R-:W-:Y:S05]  /*13de0*/  BSYNC B1 ;  /* 0x0000000000017941 */ /* 0x000fea0003800000 */
.L_x_425:
        /* <DEDUP_REMOVED lines=9> */
.L_x_428:
[----:B------:R-:W-:Y:S05]  /*13e80*/  BSYNC B1 ;  /* 0x0000000000017941 */ /* 0x000fea0003800000 */
.L_x_427:
        /* <DEDUP_REMOVED lines=9> */
.L_x_430:
[----:B------:R-:W-:Y:S05]  /*13f20*/  BSYNC B1 ;  /* 0x0000000000017941 */ /* 0x000fea0003800000 */
.L_x_429:
        /* <DEDUP_REMOVED lines=9> */
.L_x_432:
[----:B------:R-:W-:Y:S05]  /*13fc0*/  BSYNC B1 ;  /* 0x0000000000017941 */ /* 0x000fea0003800000 */
.L_x_431:
        /* <DEDUP_REMOVED lines=9> */
.L_x_434:
[----:B------:R-:W-:Y:S05]  /*14060*/  BSYNC B1 ;  /* 0x0000000000017941 */ /* 0x000fea0003800000 */
.L_x_433:
        /* <DEDUP_REMOVED lines=9> */
.L_x_436:
[----:B------:R-:W-:Y:S05]  /*14100*/  BSYNC B1 ;  /* 0x0000000000017941 */ /* 0x000fea0003800000 */
.L_x_435:
        /* <DEDUP_REMOVED lines=9> */
.L_x_438:
[----:B------:R-:W-:Y:S05]  /*141a0*/  BSYNC B1 ;  /* 0x0000000000017941 */ /* 0x000fea0003800000 */
.L_x_437:
        /* <DEDUP_REMOVED lines=9> */
.L_x_440:
[----:B------:R-:W-:Y:S05]  /*14240*/  BSYNC B1 ;  /* 0x0000000000017941 */ /* 0x000fea0003800000 */
.L_x_439:
        /* <DEDUP_REMOVED lines=9> */
.L_x_442:
[----:B------:R-:W-:Y:S05]  /*142e0*/  BSYNC B1 ;  /* 0x0000000000017941 */ /* 0x000fea0003800000 */
.L_x_441:
        /* <DEDUP_REMOVED lines=9> */
.L_x_444:
[----:B------:R-:W-:Y:S05]  /*14380*/  BSYNC B1 ;  /* 0x0000000000017941 */ /* 0x000fea0003800000 */
.L_x_443:
        /* <DEDUP_REMOVED lines=9> */
.L_x_446:
[----:B------:R-:W-:Y:S05]  /*14420*/  BSYNC B1 ;  /* 0x0000000000017941 */ /* 0x000fea0003800000 */
.L_x_445:
        /* <DEDUP_REMOVED lines=9> */
.L_x_448:
[----:B------:R-:W-:Y:S05]  /*144c0*/  BSYNC B1 ;  /* 0x0000000000017941 */ /* 0x000fea0003800000 */
.L_x_447:
        /* <DEDUP_REMOVED lines=9> */
.L_x_450:
[----:B------:R-:W-:Y:S05]  /*14560*/  BSYNC B1 ;  /* 0x0000000000017941 */ /* 0x000fea0003800000 */
.L_x_449:
        /* <DEDUP_REMOVED lines=9> */
.L_x_452:
[----:B------:R-:W-:Y:S05]  /*14600*/  BSYNC B1 ;  /* 0x0000000000017941 */ /* 0x000fea0003800000 */
.L_x_451:
        /* <DEDUP_REMOVED lines=9> */
.L_x_454:
[----:B------:R-:W-:Y:S05]  /*146a0*/  BSYNC B1 ;  /* 0x0000000000017941 */ /* 0x000fea0003800000 */
.L_x_453:
        /* <DEDUP_REMOVED lines=9> */
.L_x_456:
[----:B------:R-:W-:Y:S05]  /*14740*/  BSYNC B1 ;  /* 0x0000000000017941 */ /* 0x000fea0003800000 */
.L_x_455:
        /* <DEDUP_REMOVED lines=9> */
.L_x_458:
[----:B------:R-:W-:Y:S05]  /*147e0*/  BSYNC B1 ;  /* 0x0000000000017941 */ /* 0x000fea0003800000 */
.L_x_457:
        /* <DEDUP_REMOVED lines=9> */
.L_x_460:
[----:B------:R-:W-:Y:S05]  /*14880*/  BSYNC B1 ;  /* 0x0000000000017941 */ /* 0x000fea0003800000 */
.L_x_459:
        /* <DEDUP_REMOVED lines=9> */
.L_x_462:
[----:B------:R-:W-:Y:S05]  /*14920*/  BSYNC B1 ;  /* 0x0000000000017941 */ /* 0x000fea0003800000 */
.L_x_461:
        /* <DEDUP_REMOVED lines=10> */
.L_x_464:
[----:B------:R-:W-:Y:S05]  /*149d0*/  BSYNC B1 ;  /* 0x0000000000017941 */ /* 0x000fea0003800000 */
.L_x_463:
        /* <DEDUP_REMOVED lines=10> */
.L_x_466:
[----:B------:R-:W-:Y:S05]  /*14a80*/  BSYNC B1 ;  /* 0x0000000000017941 */ /* 0x000fea0003800000 */
.L_x_465:
        /* <DEDUP_REMOVED lines=9> */
.L_x_468:
[----:B------:R-:W-:Y:S05]  /*14b20*/  BSYNC B1 ;  /* 0x0000000000017941 */ /* 0x000fea0003800000 */
.L_x_467:
        /* <DEDUP_REMOVED lines=9> */
.L_x_470:
[----:B------:R-:W-:Y:S05]  /*14bc0*/  BSYNC B1 ;  /* 0x0000000000017941 */ /* 0x000fea0003800000 */
.L_x_469:
        /* <DEDUP_REMOVED lines=10> */
.L_x_472:
[----:B------:R-:W-:Y:S05]  /*14c70*/  BSYNC B1 ;  /* 0x0000000000017941 */ /* 0x000fea0003800000 */
.L_x_471:
        /* <DEDUP_REMOVED lines=10> */
.L_x_474:
[----:B------:R-:W-:Y:S05]  /*14d20*/  BSYNC B1 ;  /* 0x0000000000017941 */ /* 0x000fea0003800000 */
.L_x_473:
        /* <DEDUP_REMOVED lines=9> */
.L_x_476:
[----:B------:R-:W-:Y:S05]  /*14dc0*/  BSYNC B1 ;  /* 0x0000000000017941 */ /* 0x000fea0003800000 */
.L_x_475:
        /* <DEDUP_REMOVED lines=9> */
.L_x_478:
[----:B------:R-:W-:Y:S05]  /*14e60*/  BSYNC B1 ;  /* 0x0000000000017941 */ /* 0x000fea0003800000 */
.L_x_477:
        /* <DEDUP_REMOVED lines=9> */
.L_x_480:
[----:B------:R-:W-:Y:S05]  /*14f00*/  BSYNC B1 ;  /* 0x0000000000017941 */ /* 0x000fea0003800000 */
.L_x_479:
        /* <DEDUP_REMOVED lines=9> */
.L_x_482:
[----:B------:R-:W-:Y:S05]  /*14fa0*/  BSYNC B1 ;  /* 0x0000000000017941 */ /* 0x000fea0003800000 */
.L_x_481:
        /* <DEDUP_REMOVED lines=9> */
.L_x_484:
[----:B------:R-:W-:Y:S05]  /*15040*/  BSYNC B1 ;  /* 0x0000000000017941 */ /* 0x000fea0003800000 */
.L_x_483:
        /* <DEDUP_REMOVED lines=9> */
.L_x_486:
[----:B------:R-:W-:Y:S05]  /*150e0*/  BSYNC B1 ;  /* 0x0000000000017941 */ /* 0x000fea0003800000 */
.L_x_485:
        /* <DEDUP_REMOVED lines=9> */
.L_x_488:
[----:B------:R-:W-:Y:S05]  /*15180*/  BSYNC B1 ;  /* 0x0000000000017941 */ /* 0x000fea0003800000 */
.L_x_487:
        /* <DEDUP_REMOVED lines=9> */
.L_x_490:
[----:B------:R-:W-:Y:S05]  /*15220*/  BSYNC B1 ;  /* 0x0000000000017941 */ /* 0x000fea0003800000 */
.L_x_489:
        /* <DEDUP_REMOVED lines=9> */
.L_x_492:
[----:B------:R-:W-:Y:S05]  /*152c0*/  BSYNC B1 ;  /* 0x0000000000017941 */ /* 0x000fea0003800000 */
.L_x_491:
        /* <DEDUP_REMOVED lines=9> */
.L_x_494:
[----:B------:R-:W-:Y:S05]  /*15360*/  BSYNC B1 ;  /* 0x0000000000017941 */ /* 0x000fea0003800000 */
.L_x_493:
        /* <DEDUP_REMOVED lines=9> */
.L_x_496:
[----:B------:R-:W-:Y:S05]  /*15400*/  BSYNC B1 ;  /* 0x0000000000017941 */ /* 0x000fea0003800000 */
.L_x_495:
        /* <DEDUP_REMOVED lines=9> */
.L_x_498:
[----:B------:R-:W-:Y:S05]  /*154a0*/  BSYNC B1 ;  /* 0x0000000000017941 */ /* 0x000fea0003800000 */
.L_x_497:
        /* <DEDUP_REMOVED lines=9> */
.L_x_500:
[----:B------:R-:W-:Y:S05]  /*15540*/  BSYNC B1 ;  /* 0x0000000000017941 */ /* 0x000fea0003800000 */
.L_x_499:
        /* <DEDUP_REMOVED lines=9> */
.L_x_502:
[----:B------:R-:W-:Y:S05]  /*155e0*/  BSYNC B1 ;  /* 0x0000000000017941 */ /* 0x000fea0003800000 */
.L_x_501:
        /* <DEDUP_REMOVED lines=9> */
.L_x_504:
[----:B------:R-:W-:Y:S05]  /*15680*/  BSYNC B1 ;  /* 0x0000000000017941 */ /* 0x000fea0003800000 */
.L_x_503:
        /* <DEDUP_REMOVED lines=9> */
.L_x_506:
[----:B------:R-:W-:Y:S05]  /*15720*/  BSYNC B1 ;  /* 0x0000000000017941 */ /* 0x000fea0003800000 */
.L_x_505:
        /* <DEDUP_REMOVED lines=9> */
.L_x_508:
[----:B------:R-:W-:Y:S05]  /*157c0*/  BSYNC B1 ;  /* 0x0000000000017941 */ /* 0x000fea0003800000 */
.L_x_507:
        /* <DEDUP_REMOVED lines=9> */
.L_x_510:
[----:B------:R-:W-:Y:S05]  /*15860*/  BSYNC B1 ;  /* 0x0000000000017941 */ /* 0x000fea0003800000 */
.L_x_509:
        /* <DEDUP_REMOVED lines=9> */
.L_x_512:
[----:B------:R-:W-:Y:S05]  /*15900*/  BSYNC B1 ;  /* 0x0000000000017941 */ /* 0x000fea0003800000 */
.L_x_511:
        /* <DEDUP_REMOVED lines=9> */
.L_x_514:
[----:B------:R-:W-:Y:S05]  /*159a0*/  BSYNC B1 ;  /* 0x0000000000017941 */ /* 0x000fea0003800000 */
.L_x_513:
        /* <DEDUP_REMOVED lines=9> */
.L_x_516:
[----:B------:R-:W-:Y:S05]  /*15a40*/  BSYNC B1 ;  /* 0x0000000000017941 */ /* 0x000fea0003800000 */
.L_x_515:
        /* <DEDUP_REMOVED lines=9> */
.L_x_518:
[----:B------:R-:W-:Y:S05]  /*15ae0*/  BSYNC B1 ;  /* 0x0000000000017941 */ /* 0x000fea0003800000 */
.L_x_517:
        /* <DEDUP_REMOVED lines=9> */
.L_x_520:
[----:B------:R-:W-:Y:S05]  /*15b80*/  BSYNC B1 ;  /* 0x0000000000017941 */ /* 0x000fea0003800000 */
.L_x_519:
        /* <DEDUP_REMOVED lines=9> */
.L_x_522:
[----:B------:R-:W-:Y:S05]  /*15c20*/  BSYNC B1 ;  /* 0x0000000000017941 */ /* 0x000fea0003800000 */
.L_x_521:
        /* <DEDUP_REMOVED lines=9> */
.L_x_524:
[----:B------:R-:W-:Y:S05]  /*15cc0*/  BSYNC B1 ;  /* 0x0000000000017941 */ /* 0x000fea0003800000 */
.L_x_523:
        /* <DEDUP_REMOVED lines=9> */
.L_x_526:
[----:B------:R-:W-:Y:S05]  /*15d60*/  BSYNC B1 ;  /* 0x0000000000017941 */ /* 0x000fea0003800000 */
.L_x_525:
        /* <DEDUP_REMOVED lines=10> */
.L_x_528:
[----:B------:R-:W-:Y:S05]  /*15e10*/  BSYNC B1 ;  /* 0x0000000000017941 */ /* 0x000fea0003800000 */
.L_x_527:
        /* <DEDUP_REMOVED lines=10> */
.L_x_530:
[----:B------:R-:W-:Y:S05]  /*15ec0*/  BSYNC B1 ;  /* 0x0000000000017941 */ /* 0x000fea0003800000 */
.L_x_529:
        /* <DEDUP_REMOVED lines=9> */
.L_x_532:
[----:B------:R-:W-:Y:S05]  /*15f60*/  BSYNC B1 ;  /* 0x0000000000017941 */ /* 0x000fea0003800000 */
.L_x_531:
        /* <DEDUP_REMOVED lines=9> */
.L_x_534:
[----:B------:R-:W-:Y:S05]  /*16000*/  BSYNC B1 ;  /* 0x0000000000017941 */ /* 0x000fea0003800000 */
.L_x_533:
        /* <DEDUP_REMOVED lines=10> */
.L_x_536:
[----:B------:R-:W-:Y:S05]  /*160b0*/  BSYNC B1 ;  /* 0x0000000000017941 */ /* 0x000fea0003800000 */
.L_x_535:
        /* <DEDUP_REMOVED lines=10> */
.L_x_538:
[----:B------:R-:W-:Y:S05]  /*16160*/  BSYNC B1 ;  /* 0x0000000000017941 */ /* 0x000fea0003800000 */
.L_x_537:
        /* <DEDUP_REMOVED lines=9> */
.L_x_540:
[----:B------:R-:W-:Y:S05]  /*16200*/  BSYNC B1 ;  /* 0x0000000000017941 */ /* 0x000fea0003800000 */
.L_x_539:
        /* <DEDUP_REMOVED lines=9> */
.L_x_542:
[----:B------:R-:W-:Y:S05]  /*162a0*/  BSYNC B1 ;  /* 0x0000000000017941 */ /* 0x000fea0003800000 */
.L_x_541:
        /* <DEDUP_REMOVED lines=9> */
.L_x_544:
[----:B------:R-:W-:Y:S05]  /*16340*/  BSYNC B1 ;  /* 0x0000000000017941 */ /* 0x000fea0003800000 */
.L_x_543:
        /* <DEDUP_REMOVED lines=9> */
.L_x_546:
[----:B------:R-:W-:Y:S05]  /*163e0*/  BSYNC B1 ;  /* 0x0000000000017941 */ /* 0x000fea0003800000 */
.L_x_545:
        /* <DEDUP_REMOVED lines=9> */
.L_x_548:
[----:B------:R-:W-:Y:S05]  /*16480*/  BSYNC B1 ;  /* 0x0000000000017941 */ /* 0x000fea0003800000 */
.L_x_547:
        /* <DEDUP_REMOVED lines=9> */
.L_x_550:
[----:B------:R-:W-:Y:S05]  /*16520*/  BSYNC B1 ;  /* 0x0000000000017941 */ /* 0x000fea0003800000 */
.L_x_549:
        /* <DEDUP_REMOVED lines=9> */
.L_x_552:
[----:B------:R-:W-:Y:S05]  /*165c0*/  BSYNC B1 ;  /* 0x0000000000017941 */ /* 0x000fea0003800000 */
.L_x_551:
        /* <DEDUP_REMOVED lines=9> */
.L_x_554:
[----:B------:R-:W-:Y:S05]  /*16660*/  BSYNC B1 ;  /* 0x0000000000017941 */ /* 0x000fea0003800000 */
.L_x_553:
        /* <DEDUP_REMOVED lines=9> */
.L_x_556:
[----:B------:R-:W-:Y:S05]  /*16700*/  BSYNC B1 ;  /* 0x0000000000017941 */ /* 0x000fea0003800000 */
.L_x_555:
        /* <DEDUP_REMOVED lines=9> */
.L_x_558:
[----:B------:R-:W-:Y:S05]  /*167a0*/  BSYNC B1 ;  /* 0x0000000000017941 */ /* 0x000fea0003800000 */
.L_x_557:
        /* <DEDUP_REMOVED lines=9> */
.L_x_560:
[----:B------:R-:W-:Y:S05]  /*16840*/  BSYNC B1 ;  /* 0x0000000000017941 */ /* 0x000fea0003800000 */
.L_x_559:
        /* <DEDUP_REMOVED lines=9> */
.L_x_562:
[----:B------:R-:W-:Y:S05]  /*168e0*/  BSYNC B1 ;  /* 0x0000000000017941 */ /* 0x000fea0003800000 */
.L_x_561:
        /* <DEDUP_REMOVED lines=9> */
.L_x_564:
[----:B------:R-:W-:Y:S05]  /*16980*/  BSYNC B1 ;  /* 0x0000000000017941 */ /* 0x000fea0003800000 */
.L_x_563:
        /* <DEDUP_REMOVED lines=9> */
.L_x_566:
[----:B------:R-:W-:Y:S05]  /*16a20*/  BSYNC B1 ;  /* 0x0000000000017941 */ /* 0x000fea0003800000 */
.L_x_565:
        /* <DEDUP_REMOVED lines=9> */
.L_x_568:
[----:B------:R-:W-:Y:S05]  /*16ac0*/  BSYNC B1 ;  /* 0x0000000000017941 */ /* 0x000fea0003800000 */
.L_x_567:
        /* <DEDUP_REMOVED lines=9> */
.L_x_570:
[----:B------:R-:W-:Y:S05]  /*16b60*/  BSYNC B1 ;  /* 0x0000000000017941 */ /* 0x000fea0003800000 */
.L_x_569:
        /* <DEDUP_REMOVED lines=9> */
.L_x_572:
[----:B------:R-:W-:Y:S05]  /*16c00*/  BSYNC B1 ;  /* 0x0000000000017941 */ /* 0x000fea0003800000 */
.L_x_571:
        /* <DEDUP_REMOVED lines=9> */
.L_x_574:
[----:B------:R-:W-:Y:S05]  /*16ca0*/  BSYNC B1 ;  /* 0x0000000000017941 */ /* 0x000fea0003800000 */
.L_x_573:
        /* <DEDUP_REMOVED lines=9> */
.L_x_576:
[----:B------:R-:W-:Y:S05]  /*16d40*/  BSYNC B1 ;  /* 0x0000000000017941 */ /* 0x000fea0003800000 */
.L_x_575:
        /* <DEDUP_REMOVED lines=9> */
.L_x_578:
[----:B------:R-:W-:Y:S05]  /*16de0*/  BSYNC B1 ;  /* 0x0000000000017941 */ /* 0x000fea0003800000 */
.L_x_577:
        /* <DEDUP_REMOVED lines=9> */
.L_x_580:
[----:B------:R-:W-:Y:S05]  /*16e80*/  BSYNC B1 ;  /* 0x0000000000017941 */ /* 0x000fea0003800000 */
.L_x_579:
        /* <DEDUP_REMOVED lines=9> */
.L_x_582:
[----:B------:R-:W-:Y:S05]  /*16f20*/  BSYNC B1 ;  /* 0x0000000000017941 */ /* 0x000fea0003800000 */
.L_x_581:
        /* <DEDUP_REMOVED lines=9> */
.L_x_584:
[----:B------:R-:W-:Y:S05]  /*16fc0*/  BSYNC B1 ;  /* 0x0000000000017941 */ /* 0x000fea0003800000 */
.L_x_583:
        /* <DEDUP_REMOVED lines=9> */
.L_x_586:
[----:B------:R-:W-:Y:S05]  /*17060*/  BSYNC B1 ;  /* 0x0000000000017941 */ /* 0x000fea0003800000 */
.L_x_585:
        /* <DEDUP_REMOVED lines=9> */
.L_x_588:
[----:B------:R-:W-:Y:S05]  /*17100*/  BSYNC B1 ;  /* 0x0000000000017941 */ /* 0x000fea0003800000 */
.L_x_587:
        /* <DEDUP_REMOVED lines=9> */
.L_x_590:
[----:B------:R-:W-:Y:S05]  /*171a0*/  BSYNC B1 ;  /* 0x0000000000017941 */ /* 0x000fea0003800000 */
.L_x_589:
        /* <DEDUP_REMOVED lines=10> */
.L_x_592:
[----:B------:R-:W-:Y:S05]  /*17250*/  BSYNC B1 ;  /* 0x0000000000017941 */ /* 0x000fea0003800000 */
.L_x_591:
        /* <DEDUP_REMOVED lines=10> */
.L_x_594:
[----:B------:R-:W-:Y:S05]  /*17300*/  BSYNC B1 ;  /* 0x0000000000017941 */ /* 0x000fea0003800000 */
.L_x_593:
        /* <DEDUP_REMOVED lines=9> */
.L_x_596:
[----:B------:R-:W-:Y:S05]  /*173a0*/  BSYNC B1 ;  /* 0x0000000000017941 */ /* 0x000fea0003800000 */
.L_x_595:
        /* <DEDUP_REMOVED lines=9> */
.L_x_598:
[----:B------:R-:W-:Y:S05]  /*17440*/  BSYNC B1 ;  /* 0x0000000000017941 */ /* 0x000fea0003800000 */
.L_x_597:
        /* <DEDUP_REMOVED lines=10> */
.L_x_600:
[----:B------:R-:W-:Y:S05]  /*174f0*/  BSYNC B1 ;  /* 0x0000000000017941 */ /* 0x000fea0003800000 */
.L_x_599:
        /* <DEDUP_REMOVED lines=10> */
.L_x_602:
[----:B------:R-:W-:Y:S05]  /*175a0*/  BSYNC B1 ;  /* 0x0000000000017941 */ /* 0x000fea0003800000 */
.L_x_601:
        /* <DEDUP_REMOVED lines=9> */
.L_x_604:
[----:B------:R-:W-:Y:S05]  /*17640*/  BSYNC B1 ;  /* 0x0000000000017941 */ /* 0x000fea0003800000 */
.L_x_603:
        /* <DEDUP_REMOVED lines=9> */
.L_x_606:
[----:B------:R-:W-:Y:S05]  /*176e0*/  BSYNC B1 ;  /* 0x0000000000017941 */ /* 0x000fea0003800000 */
.L_x_605:
        /* <DEDUP_REMOVED lines=9> */
.L_x_608:
[----:B------:R-:W-:Y:S05]  /*17780*/  BSYNC B1 ;  /* 0x0000000000017941 */ /* 0x000fea0003800000 */
.L_x_607:
        /* <DEDUP_REMOVED lines=9> */
.L_x_610:
[----:B------:R-:W-:Y:S05]  /*17820*/  BSYNC B1 ;  /* 0x0000000000017941 */ /* 0x000fea0003800000 */
.L_x_609:
        /* <DEDUP_REMOVED lines=9> */
.L_x_612:
[----:B------:R-:W-:Y:S05]  /*178c0*/  BSYNC B1 ;  /* 0x0000000000017941 */ /* 0x000fea0003800000 */
.L_x_611:
        /* <DEDUP_REMOVED lines=9> */
.L_x_614:
[----:B------:R-:W-:Y:S05]  /*17960*/  BSYNC B1 ;  /* 0x0000000000017941 */ /* 0x000fea0003800000 */
.L_x_613:
        /* <DEDUP_REMOVED lines=9> */
.L_x_616:
[----:B------:R-:W-:Y:S05]  /*17a00*/  BSYNC B1 ;  /* 0x0000000000017941 */ /* 0x000fea0003800000 */
.L_x_615:
        /* <DEDUP_REMOVED lines=9> */
.L_x_618:
[----:B------:R-:W-:Y:S05]  /*17aa0*/  BSYNC B1 ;  /* 0x0000000000017941 */ /* 0x000fea0003800000 */
.L_x_617:
        /* <DEDUP_REMOVED lines=9> */
.L_x_620:
[----:B------:R-:W-:Y:S05]  /*17b40*/  BSYNC B1 ;  /* 0x0000000000017941 */ /* 0x000fea0003800000 */
.L_x_619:
        /* <DEDUP_REMOVED lines=9> */
.L_x_622:
[----:B------:R-:W-:Y:S05]  /*17be0*/  BSYNC B1 ;  /* 0x0000000000017941 */ /* 0x000fea0003800000 */
.L_x_621:
        /* <DEDUP_REMOVED lines=9> */
.L_x_624:
[----:B------:R-:W-:Y:S05]  /*17c80*/  BSYNC B1 ;  /* 0x0000000000017941 */ /* 0x000fea0003800000 */
.L_x_623:
        /* <DEDUP_REMOVED lines=9> */
.L_x_626:
[----:B------:R-:W-:Y:S05]  /*17d20*/  BSYNC B1 ;  /* 0x0000000000017941 */ /* 0x000fea0003800000 */
.L_x_625:
        /* <DEDUP_REMOVED lines=9> */
.L_x_628:
[----:B------:R-:W-:Y:S05]  /*17dc0*/  BSYNC B1 ;  /* 0x0000000000017941 */ /* 0x000fea0003800000 */
.L_x_627:
        /* <DEDUP_REMOVED lines=9> */
.L_x_630:
[----:B------:R-:W-:Y:S05]  /*17e60*/  BSYNC B1 ;  /* 0x0000000000017941 */ /* 0x000fea0003800000 */
.L_x_629:
        /* <DEDUP_REMOVED lines=9> */
.L_x_632:
[----:B------:R-:W-:Y:S05]  /*17f00*/  BSYNC B1 ;  /* 0x0000000000017941 */ /* 0x000fea0003800000 */
.L_x_631:
        /* <DEDUP_REMOVED lines=9> */
.L_x_634:
[----:B------:R-:W-:Y:S05]  /*17fa0*/  BSYNC B1 ;  /* 0x0000000000017941 */ /* 0x000fea0003800000 */
.L_x_633:
        /* <DEDUP_REMOVED lines=9> */
.L_x_636:
[----:B------:R-:W-:Y:S05]  /*18040*/  BSYNC B1 ;  /* 0x0000000000017941 */ /* 0x000fea0003800000 */
.L_x_635:
        /* <DEDUP_REMOVED lines=9> */
.L_x_638:
[----:B------:R-:W-:Y:S05]  /*180e0*/  BSYNC B1 ;  /* 0x0000000000017941 */ /* 0x000fea0003800000 */
.L_x_637:
        /* <DEDUP_REMOVED lines=9> */
.L_x_640:
[----:B------:R-:W-:Y:S05]  /*18180*/  BSYNC B1 ;  /* 0x0000000000017941 */ /* 0x000fea0003800000 */
.L_x_639:
        /* <DEDUP_REMOVED lines=9> */
.L_x_642:
[----:B------:R-:W-:Y:S05]  /*18220*/  BSYNC B1 ;  /* 0x0000000000017941 */ /* 0x000fea0003800000 */
.L_x_641:
        /* <DEDUP_REMOVED lines=9> */
.L_x_644:
[----:B------:R-:W-:Y:S05]  /*182c0*/  BSYNC B1 ;  /* 0x0000000000017941 */ /* 0x000fea0003800000 */
.L_x_643:
        /* <DEDUP_REMOVED lines=9> */
.L_x_646:
[----:B------:R-:W-:Y:S05]  /*18360*/  BSYNC B1 ;  /* 0x0000000000017941 */ /* 0x000fea0003800000 */
.L_x_645:
        /* <DEDUP_REMOVED lines=9> */
.L_x_648:
[----:B------:R-:W-:Y:S05]  /*18400*/  BSYNC B1 ;  /* 0x0000000000017941 */ /* 0x000fea0003800000 */
.L_x_647:
        /* <DEDUP_REMOVED lines=9> */
.L_x_650:
[----:B------:R-:W-:Y:S05]  /*184a0*/  BSYNC B1 ;  /* 0x0000000000017941 */ /* 0x000fea0003800000 */
.L_x_649:
        /* <DEDUP_REMOVED lines=9> */
.L_x_652:
[----:B------:R-:W-:Y:S05]  /*18540*/  BSYNC B1 ;  /* 0x0000000000017941 */ /* 0x000fea0003800000 */
.L_x_651:
        /* <DEDUP_REMOVED lines=9> */
.L_x_654:
[----:B------:R-:W-:Y:S05]  /*185e0*/  BSYNC B1 ;  /* 0x0000000000017941 */ /* 0x000fea0003800000 */
.L_x_653:
        /* <DEDUP_REMOVED lines=10> */
.L_x_656:
[----:B------:R-:W-:Y:S05]  /*18690*/  BSYNC B1 ;  /* 0x0000000000017941 */ /* 0x000fea0003800000 */
.L_x_655:
        /* <DEDUP_REMOVED lines=10> */
.L_x_658:
[----:B------:R-:W-:Y:S05]  /*18740*/  BSYNC B1 ;  /* 0x0000000000017941 */ /* 0x000fea0003800000 */
.L_x_657:
        /* <DEDUP_REMOVED lines=9> */
.L_x_660:
[----:B------:R-:W-:Y:S05]  /*187e0*/  BSYNC B1 ;  /* 0x0000000000017941 */ /* 0x000fea0003800000 */
.L_x_659:
        /* <DEDUP_REMOVED lines=9> */
.L_x_662:
[----:B------:R-:W-:Y:S05]  /*18880*/  BSYNC B1 ;  /* 0x0000000000017941 */ /* 0x000fea0003800000 */
.L_x_661:
        /* <DEDUP_REMOVED lines=10> */
.L_x_664:
[----:B------:R-:W-:Y:S05]  /*18930*/  BSYNC B1 ;  /* 0x0000000000017941 */ /* 0x000fea0003800000 */
.L_x_663:
        /* <DEDUP_REMOVED lines=10> */
.L_x_666:
[----:B------:R-:W-:Y:S05]  /*189e0*/  BSYNC B1 ;  /* 0x0000000000017941 */ /* 0x000fea0003800000 */
.L_x_665:
[----:B-----5:R-:W-:Y:S01]  /*189f0*/  HADD2.F32 R3, -RZ, R17.H0_H0 ;  /* 0x20000011ff037230 */ /* 0x020fe20000004100 */
        /* <DEDUP_REMOVED lines=8> */
.L_x_668:
[----:B------:R-:W-:Y:S05]  /*18a80*/  BSYNC B1 ;  /* 0x0000000000017941 */ /* 0x000fea0003800000 */
.L_x_667:
        /* <DEDUP_REMOVED lines=9> */
.L_x_670:
[----:B------:R-:W-:Y:S05]  /*18b20*/  BSYNC B1 ;  /* 0x0000000000017941 */ /* 0x000fea0003800000 */
.L_x_669:
        /* <DEDUP_REMOVED lines=9> */
.L_x_672:
[----:B------:R-:W-:Y:S05]  /*18bc0*/  BSYNC B1 ;  /* 0x0000000000017941 */ /* 0x000fea0003800000 */
.L_x_671:
        /* <DEDUP_REMOVED lines=9> */
.L_x_674:
[----:B------:R-:W-:Y:S05]  /*18c60*/  BSYNC B1 ;  /* 0x0000000000017941 */ /* 0x000fea0003800000 */
.L_x_673:
        /* <DEDUP_REMOVED lines=9> */
.L_x_676:
[----:B------:R-:W-:Y:S05]  /*18d00*/  BSYNC B1 ;  /* 0x0000000000017941 */ /* 0x000fea0003800000 */
.L_x_675:
        /* <DEDUP_REMOVED lines=9> */
.L_x_678:
[----:B------:R-:W-:Y:S05]  /*18da0*/  BSYNC B1 ;  /* 0x0000000000017941 */ /* 0x000fea0003800000 */
.L_x_677:
        /* <DEDUP_REMOVED lines=9> */
.L_x_680:
[----:B------:R-:W-:Y:S05]  /*18e40*/  BSYNC B1 ;  /* 0x0000000000017941 */ /* 0x000fea0003800000 */
.L_x_679:
        /* <DEDUP_REMOVED lines=9> */
.L_x_682:
[----:B------:R-:W-:Y:S05]  /*18ee0*/  BSYNC B1 ;  /* 0x0000000000017941 */ /* 0x000fea0003800000 */
.L_x_681:
        /* <DEDUP_REMOVED lines=9> */
.L_x_684:
[----:B------:R-:W-:Y:S05]  /*18f80*/  BSYNC B1 ;  /* 0x0000000000017941 */ /* 0x000fea0003800000 */
.L_x_683:
        /* <DEDUP_REMOVED lines=9> */
.L_x_686:
[----:B------:R-:W-:Y:S05]  /*19020*/  BSYNC B1 ;  /* 0x0000000000017941 */ /* 0x000fea0003800000 */
.L_x_685:
        /* <DEDUP_REMOVED lines=9> */
.L_x_688:
[----:B------:R-:W-:Y:S05]  /*190c0*/  BSYNC B1 ;  /* 0x0000000000017941 */ /* 0x000fea0003800000 */
.L_x_687:
        /* <DEDUP_REMOVED lines=9> */
.L_x_690:
[----:B------:R-:W-:Y:S05]  /*19160*/  BSYNC B1 ;  /* 0x0000000000017941 */ /* 0x000fea0003800000 */
.L_x_689:
        /* <DEDUP_REMOVED lines=9> */
.L_x_692:
[----:B------:R-:W-:Y:S05]  /*19200*/  BSYNC B1 ;  /* 0x0000000000017941 */ /* 0x000fea0003800000 */
.L_x_691:
        /* <DEDUP_REMOVED lines=9> */
.L_x_694:
[----:B------:R-:W-:Y:S05]  /*192a0*/  BSYNC B1 ;  /* 0x0000000000017941 */ /* 0x000fea0003800000 */
.L_x_693:
        /* <DEDUP_REMOVED lines=9> */
.L_x_696:
[----:B------:R-:W-:Y:S05]  /*19340*/  BSYNC B1 ;  /* 0x0000000000017941 */ /* 0x000fea0003800000 */
.L_x_695:
        /* <DEDUP_REMOVED lines=9> */
.L_x_698:
[----:B------:R-:W-:Y:S05]  /*193e0*/  BSYNC B1 ;  /* 0x0000000000017941 */ /* 0x000fea0003800000 */
.L_x_697:
        /* <DEDUP_REMOVED lines=9> */
.L_x_700:
[----:B------:R-:W-:Y:S05]  /*19480*/  BSYNC B1 ;  /* 0x0000000000017941 */ /* 0x000fea0003800000 */
.L_x_699:
        /* <DEDUP_REMOVED lines=9> */
.L_x_702:
[----:B------:R-:W-:Y:S05]  /*19520*/  BSYNC B1 ;  /* 0x0000000000017941 */ /* 0x000fea0003800000 */
.L_x_701:
        /* <DEDUP_REMOVED lines=9> */
.L_x_704:
[----:B------:R-:W-:Y:S05]  /*195c0*/  BSYNC B1 ;  /* 0x0000000000017941 */ /* 0x000fea0003800000 */
.L_x_703:
        /* <DEDUP_REMOVED lines=9> */
.L_x_706:
[----:B------:R-:W-:Y:S05]  /*19660*/  BSYNC B1 ;  /* 0x0000000000017941 */ /* 0x000fea0003800000 */
.L_x_705:
        /* <DEDUP_REMOVED lines=9> */
.L_x_708:
[----:B------:R-:W-:Y:S05]  /*19700*/  BSYNC B1 ;  /* 0x0000000000017941 */ /* 0x000fea0003800000 */
.L_x_707:
        /* <DEDUP_REMOVED lines=9> */
.L_x_710:
[----:B------:R-:W-:Y:S05]  /*197a0*/  BSYNC B1 ;  /* 0x0000000000017941 */ /* 0x000fea0003800000 */
.L_x_709:
        /* <DEDUP_REMOVED lines=9> */
.L_x_712:
[----:B------:R-:W-:Y:S05]  /*19840*/  BSYNC B1 ;  /* 0x0000000000017941 */ /* 0x000fea0003800000 */
.L_x_711:
        /* <DEDUP_REMOVED lines=9> */
.L_x_714:
[----:B------:R-:W-:Y:S05]  /*198e0*/  BSYNC B1 ;  /* 0x0000000000017941 */ /* 0x000fea0003800000 */
.L_x_713:
        /* <DEDUP_REMOVED lines=9> */
.L_x_716:
[----:B------:R-:W-:Y:S05]  /*19980*/  BSYNC B1 ;  /* 0x0000000000017941 */ /* 0x000fea0003800000 */
.L_x_715:
        /* <DEDUP_REMOVED lines=9> */
.L_x_718:
[----:B------:R-:W-:Y:S05]  /*19a20*/  BSYNC B1 ;  /* 0x0000000000017941 */ /* 0x000fea0003800000 */
.L_x_717:
[----:B------:R-:W-:Y:S05]  /*19a30*/  @!P0 BRA `(.L_x_719) ;  /* 0x0000006800508947 */ /* 0x000fea0003800000 */
[----:B-----5:R-:W-:-:S05]  /*19a40*/  HADD2.F32 R17, -RZ, R17.H0_H0 ;  /* 0x20000011ff117230 */ /* 0x020fca0000004100 */
[----:B------:R-:W-:-:S04]  /*19a50*/  FMUL R0, R17, R16 ;  /* 0x0000001011007220 */ /* 0x000fc80000400000 */
[----:B------:R-:W-:-:S05]  /*19a60*/  FFMA R0, R31, R2, R0 ;  /* 0x000000021f007223 */ /* 0x000fca0000000000 */
[----:B------:R-:W-:-:S05]  /*19a70*/  F2FP.F16.F32.PACK_AB R0, RZ, R0 ;  /* 0x00000000ff00723e */ /* 0x000fca00000000ff */
[----:B------:R0:W-:Y:S01]  /*19a80*/  STG.E.U16 desc[UR36][R22.64+0x152], R0 ;  /* 0x0001520016007986 */ /* 0x0001e2000c101524 */
[----:B------:R-:W-:Y:S05]  /*19a90*/  BRA `(.L_x_719) ;  /* 0x0000006800387947 */ /* 0x000fea0003800000 */
.L_x_30:
[----:B------:R-:W3:Y:S01]  /*19aa0*/  LDL.LU R19, [R1+0x224] ;  /* 0x0002240001137983 */ /* 0x000ee20000300800 */
[----:B------:R-:W-:-:S03]  /*19ab0*/  ULDC.64 UR4, c[0x0][0x5c0] ;  /* 0x0001700000047ab9 */ /* 0x000fc60000000a00 */
[----:B------:R-:W4:Y:S04]  /*19ac0*/  LDL.LU R6, [R1+0x228] ;  /* 0x0002280001067983 */ /* 0x000f280000300800 */
[----:B------:R-:W5:Y:S04]  /*19ad0*/  LDL.LU R18, [R1+0x22c] ;  /* 0x00022c0001127983 */ /* 0x000f680000300800 */
[----:B------:R-:W2:Y:S04]  /*19ae0*/  LDL.LU R7, [R1+0x220] ;  /* 0x0002200001077983 */ /* 0x000ea80000300800 */
[----:B------:R-:W2:Y:S04]  /*19af0*/  LDL.LU R17, [R1+0x230] ;  /* 0x0002300001117983 */ /* 0x000ea80000300800 */
[----:B------:R-:W2:Y:S04]  /*19b00*/  LDL.LU R15, [R1+0x234] ;  /* 0x00023400010f7983 */ /* 0x000ea80000300800 */
[----:B------:R-:W2:Y:S04]  /*19b10*/  LDL.LU R10, [R1+0x238] ;  /* 0x00023800010a7983 */ /* 0x000ea80000300800 */
[----:B------:R-:W2:Y:S04]  /*19b20*/  LDL.LU R9, [R1+0x23c] ;  /* 0x00023c0001097983 */ /* 0x000ea80000300800 */
[----:B------:R-:W2:Y:S01]  /*19b30*/  LDL.LU R23, [R1+0x200] ;  /* 0x0002000001177983 */ /* 0x000ea20000300800 */
[----:B------:R-:W-:-:S03]  /*19b40*/  LEA R12, P2, R4, UR4, 0x1 ;  /* 0x00000004040c7c11 */ /* 0x000fc6000f8408ff */
[----:B------:R-:W2:Y:S01]  /*19b50*/  LDL.LU R22, [R1+0x204] ;  /* 0x0002040001167983 */ /* 0x000ea20000300800 */
[----:B------:R-:W-:Y:S01]  /*19b60*/  LEA.HI.X R13, R4, UR5, R14, 0x1, P2 ;  /* 0x00000005040d7c11 */ /* 0x000fe200090f0c0e */
[----:B------:R-:W-:Y:S01]  /*19b70*/  USHF.L.U32 UR5, UR10, 0x4, URZ ;  /* 0x000000040a057899 */ /* 0x000fe2000800063f */
[----:B------:R-:W-:Y:S01]  /*19b80*/  ISETP.GT.AND P2, PT, R3, 0x1, PT ;  /* 0x000000010300780c */ /* 0x000fe20003f44270 */
[----:B------:R-:W-:Y:S01]  /*19b90*/  USHF.L.U64.HI UR4, UR10, 0x4, UR11 ;  /* 0x000000040a047899 */ /* 0x000fe2000801020b */
[C---:B------:R-:W-:Y:S02]  /*19ba0*/  ISETP.GT.AND P5, PT, R0.reuse, 0x8, P0 ;  /* 0x000000080000780c */ /* 0x040fe400007a4270 */
[----:B------:R-:W-:Y:S02]  /*19bb0*/  ISETP.GT.AND P3, PT, R0, RZ, P2 ;  /* 0x000000ff0000720c */ /* 0x000fe40001764270 */
[----:B------:R-:W-:-:S04]  /*19bc0*/  IADD3 R20, P4, R12, UR5, RZ ;  /* 0x000000050c147c10 */ /* 0x000fc8000ff9e0ff */
[----:B------:R-:W-:Y:S01]  /*19bd0*/  IADD3.X R21, R13, UR4, RZ, P4, !PT ;  /* 0x000000040d157c10 */ /* 0x000fe2000a7fe4ff */
[-C--:B---3--:R-:W-:Y:S02]  /*19be0*/  FMUL R4, R19, R2.reuse ;  /* 0x0000000213047220 */ /* 0x088fe40000400000 */
[----:B------:R-:W3:Y:S01]  /*19bf0*/  LDL.LU R19, [R1+0x208] ;  /* 0x0002080001137983 */ /* 0x000ee20000300800 */
[----:B----4-:R-:W-:Y:S02]  /*19c00*/  FMUL R6, R6, R2 ;  /* 0x0000000206067220 */ /* 0x010fe40000400000 */
[----:B------:R-:W-:Y:S01]  /*19c10*/  F2FP.F16.F32.PACK_AB R4, RZ, R4 ;  /* 0x00000004ff04723e */ /* 0x000fe200000000ff */
[----:B-----5:R-:W-:Y:S02]  /*19c20*/  FMUL R5, R18, R2 ;  /* 0x0000000212057220 */ /* 0x020fe40000400000 */
[----:B------:R-:W-:Y:S01]  /*19c30*/  F2FP.F16.F32.PACK_AB R6, RZ, R6 ;  /* 0x00000006ff06723e */ /* 0x000fe200000000ff */
[----:B------:R-:W4:Y:S01]  /*19c40*/  LDL.LU R18, [R1+0x20c] ;  /* 0x00020c0001127983 */ /* 0x000f220000300800 */
[----:B--2---:R-:W-:Y:S01]  /*19c50*/  FMUL R7, R7, R2 ;  /* 0x0000000207077220 */ /* 0x004fe20000400000 */
[----:B------:R-:W-:-:S02]  /*19c60*/  F2FP.F16.F32.PACK_AB R5, RZ, R5 ;  /* 0x00000005ff05723e */ /* 0x000fc400000000ff */
[----:B------:R0:W-:Y:S01]  /*19c70*/  @P3 STG.E.U16 desc[UR36][R12.64+0x2], R4 ;  /* 0x000002040c003986 */ /* 0x0001e2000c101524 */
[----:B------:R-:W-:Y:S02]  /*19c80*/  ISETP.GT.AND P3, PT, R3, 0x8, PT ;  /* 0x000000080300780c */ /* 0x000fe40003f64270 */
[----:B------:R-:W-:Y:S02]  /*19c90*/  F2FP.F16.F32.PACK_AB R7, RZ, R7 ;  /* 0x00000007ff07723e */ /* 0x000fe400000000ff */
[----:B------:R-:W-:-:S03]  /*19ca0*/  ISETP.GT.AND P4, PT, R0, RZ, P3 ;  /* 0x000000ff0000720c */ /* 0x000fc60001f84270 */
[----:B------:R-:W-:Y:S01]  /*19cb0*/  @P1 STG.E.U16 desc[UR36][R12.64], R7 ;  /* 0x000000070c001986 */ /* 0x000fe2000c101524 */
[----:B------:R-:W-:Y:S01]  /*19cc0*/  ISETP.GT.AND P1, PT, R0, 0x8, P2 ;  /* 0x000000080000780c */ /* 0x000fe20001724270 */
[----:B0-----:R-:W-:Y:S02]  /*19cd0*/  FMUL R4, R15, R2 ;  /* 0x000000020f047220 */ /* 0x001fe40000400000 */
[----:B------:R-:W-:Y:S03]  /*19ce0*/  @P5 STG.E.U16 desc[UR36][R20.64], R6 ;  /* 0x0000000614005986 */ /* 0x000fe6000c101524 */
[----:B------:R-:W-:-:S07]  /*19cf0*/  F2FP.F16.F32.PACK_AB R4, RZ, R4 ;  /* 0x00000004ff04723e */ /* 0x000fce00000000ff */
[----:B------:R0:W-:Y:S01]  /*19d00*/  @P1 STG.E.U16 desc[UR36][R20.64+0x2], R5 ;  /* 0x0000020514001986 */ /* 0x0001e2000c101524 */
[----:B------:R-:W-:-:S04]  /*19d10*/  ISETP.GT.AND P1, PT, R3, 0x9, PT ;  /* 0x000000090300780c */ /* 0x000fc80003f24270 */
[----:B------:R-:W-:Y:S01]  /*19d20*/  ISETP.GT.AND P5, PT, R0, RZ, P1 ;  /* 0x000000ff0000720c */ /* 0x000fe20000fa4270 */
[-C--:B0-----:R-:W-:Y:S02]  /*19d30*/  FMUL R5, R17, R2.reuse ;  /* 0x0000000211057220 */ /* 0x081fe40000400000 */
[----:B------:R-:W2:Y:S03]  /*19d40*/  LDL.LU R17, [R1+0x210] ;  /* 0x0002100001117983 */ /* 0x000ea60000300800 */
[----:B------:R-:W-:Y:S01]  /*19d50*/  F2FP.F16.F32.PACK_AB R5, RZ, R5 ;  /* 0x00000005ff05723e */ /* 0x000fe200000000ff */
[----:B------:R-:W5:Y:S04]  /*19d60*/  LDL.LU R15, [R1+0x214] ;  /* 0x00021400010f7983 */ /* 0x000f680000300800 */
[----:B------:R0:W-:Y:S04]  /*19d70*/  @P4 STG.E.U16 desc[UR36][R12.64+0x10], R5 ;  /* 0x000010050c004986 */ /* 0x0001e8000c101524 */
[----:B------:R1:W-:Y:S01]  /*19d80*/  @P5 STG.E.U16 desc[UR36][R12.64+0x12], R4 ;  /* 0x000012040c005986 */ /* 0x0003e2000c101524 */
[----:B0-----:R-:W-:-:S03]  /*19d90*/  FMUL R5, R10, R2 ;  /* 0x000000020a057220 */ /* 0x001fc60000400000 */
[----:B------:R-:W5:Y:S01]  /*19da0*/  LDL.LU R10, [R1+0x218] ;  /* 0x00021800010a7983 */ /* 0x000f620000300800 */
[----:B-1----:R-:W-:-:S03]  /*19db0*/  FMUL R4, R9, R2 ;  /* 0x0000000209047220 */ /* 0x002fc60000400000 */
[----:B------:R-:W5:Y:S01]  /*19dc0*/  LDL.LU R9, [R1+0x21c] ;  /* 0x00021c0001097983 */ /* 0x000f620000300800 */
[C---:B------:R-:W-:Y:S02]  /*19dd0*/  ISETP.GT.AND P4, PT, R0.reuse, 0x8, P3 ;  /* 0x000000080000780c */ /* 0x040fe40001f84270 */
[C---:B------:R-:W-:Y:S01]  /*19de0*/  ISETP.GT.AND P5, PT, R0.reuse, 0x8, P1 ;  /* 0x000000080000780c */ /* 0x040fe20000fa4270 */
[----:B------:R-:W-:Y:S01]  /*19df0*/  UIMAD UR7, UR11, 0xf0, URZ ;  /* 0x000000f00b0778a4 */ /* 0x000fe2000f8e023f */
[----:B------:R-:W-:Y:S01]  /*19e00*/  F2FP.F16.F32.PACK_AB R5, RZ, R5 ;  /* 0x00000005ff05723e */ /* 0x000fe200000000ff */
[----:B------:R-:W-:Y:S01]  /*19e10*/  FMUL R6, R23, R2 ;  /* 0x0000000217067220 */ /* 0x000fe20000400000 */
[----:B------:R-:W-:Y:S01]  /*19e20*/  F2FP.F16.F32.PACK_AB R4, RZ, R4 ;  /* 0x00000004ff04723e */ /* 0x000fe200000000ff */
[----:B------:R-:W5:Y:S06]  /*19e30*/  LDL.LU R234, [R1+0x1e0] ;  /* 0x0001e00001ea7983 */ /* 0x000f6c0000300800 */
[----:B------:R-:W-:Y:S01]  /*19e40*/  @P4 STG.E.U16 desc[UR36][R20.64+0x10], R5 ;  /* 0x0000100514004986 */ /* 0x000fe2000c101524 */
[----:B------:R-:W-:-:S03]  /*19e50*/  ISETP.GT.AND P4, PT, R0, 0x80, P0 ;  /* 0x000000800000780c */ /* 0x000fc60000784270 */
[----:B------:R0:W-:Y:S01]  /*19e60*/  @P5 STG.E.U16 desc[UR36][R20.64+0x12], R4 ;  /* 0x0000120414005986 */ /* 0x0001e2000c101524 */
[----:B------:R-:W-:-:S03]  /*19e70*/  F2FP.F16.F32.PACK_AB R6, RZ, R6 ;  /* 0x00000006ff06723e */ /* 0x000fc600000000ff */
[----:B------:R-:W5:Y:S01]  /*19e80*/  LDL.LU R233, [R1+0x1e4] ;  /* 0x0001e40001e97983 */ /* 0x000f620000300800 */
[----:B0-----:R-:W-:-:S03]  /*19e90*/  IMAD.U32 R4, RZ, RZ, UR10 ;  /* 0x0000000aff047e24 */ /* 0x001fc6000f8e00ff */
[----:B------:R-:W5:Y:S01]  /*19ea0*/  LDL.LU R232, [R1+0x1e8] ;  /* 0x0001e80001e87983 */ /* 0x000f620000300800 */
[----:B------:R-:W-:-:S04]  /*19eb0*/  IMAD.WIDE.U32 R4, R4, 0xf0, R20 ;  /* 0x000000f004047825 */ /* 0x000fc800078e0014 */
[----:B------:R-:W-:-:S05]  /*19ec0*/  VIADD R5, R5, UR7 ;  /* 0x0000000705057c36 */ /* 0x000fca0008000000 */
[----:B------:R0:W-:Y:S01]  /*19ed0*/  @P4 STG.E.U16 desc[UR36][R4.64], R6 ;  /* 0x0000000604004986 */ /* 0x0001e2000c101524 */
[C---:B------:R-:W-:Y:S02]  /*19ee0*/  ISETP.GT.AND P4, PT, R0.reuse, 0x80, P2 ;  /* 0x000000800000780c */ /* 0x040fe40001784270 */
[----:B------:R-:W-:Y:S01]  /*19ef0*/  ISETP.GT.AND P5, PT, R0, 0x88, P0 ;  /* 0x000000880000780c */ /* 0x000fe200007a4270 */
[----:B0-----:R-:W-:-:S05]  /*19f00*/  FMUL R6, R22, R2 ;  /* 0x0000000216067220 */ /* 0x001fca0000400000 */
[----:B------:R-:W-:-:S05]  /*19f10*/  F2FP.F16.F32.PACK_AB R6, RZ, R6 ;  /* 0x00000006ff06723e */ /* 0x000fca00000000ff */
[----:B------:R0:W-:Y:S02]  /*19f20*/  @P4 STG.E.U16 desc[UR36][R4.64+0x2], R6 ;  /* 0x0000020604004986 */ /* 0x0001e4000c101524 */
[----:B0-----:R-:W-:Y:S01]  /*19f30*/  IADD3 R6, P4, R4, UR5, RZ ;  /* 0x0000000504067c10 */ /* 0x001fe2000ff9e0ff */
[----:B---3--:R-:W-:-:S05]  /*19f40*/  FMUL R7, R19, R2 ;  /* 0x0000000213077220 */ /* 0x008fca0000400000 */
[----:B------:R-:W-:-:S04]  /*19f50*/  F2FP.F16.F32.PACK_AB R7, RZ, R7 ;  /* 0x00000007ff07723e */ /* 0x000fc800000000ff */
[----:B------:R-:W-:Y:S02]  /*19f60*/  PRMT R8, R7, 0x7610, R8 ;  /* 0x0000761007087816 */ /* 0x000fe40000000008 */
[----:B------:R-:W-:Y:S02]  /*19f70*/  IADD3.X R7, R5, UR4, RZ, P4, !PT ;  /* 0x0000000405077c10 */ /* 0x000fe4000a7fe4ff */
[----:B------:R-:W-:-:S03]  /*19f80*/  ISETP.GT.AND P4, PT, R0, 0x88, P2 ;  /* 0x000000880000780c */ /* 0x000fc60001784270 */
[----:B------:R4:W-:Y:S02]  /*19f90*/  @P5 STG.E.U16 desc[UR36][R6.64], R8 ;  /* 0x0000000806005986 */ /* 0x0009e4000c101524 */
[----:B----4-:R-:W-:Y:S02]  /*19fa0*/  FMUL R8, R18, R2 ;  /* 0x0000000212087220 */ /* 0x010fe40000400000 */
[----:B------:R-:W3:Y:S03]  /*19fb0*/  LDL.LU R18, [R1+0x1ec] ;  /* 0x0001ec0001127983 */ /* 0x000ee60000300800 */
[----:B------:R-:W-:-:S05]  /*19fc0*/  F2FP.F16.F32.PACK_AB R8, RZ, R8 ;  /* 0x00000008ff08723e */ /* 0x000fca00000000ff */
[----:B------:R2:W-:Y:S02]  /*19fd0*/  @P4 STG.E.U16 desc[UR36][R6.64+0x2], R8 ;  /* 0x0000020806004986 */ /* 0x0005e4000c101524 */
[----:B--2---:R-:W-:Y:S02]  /*19fe0*/  FMUL R8, R17, R2 ;  /* 0x0000000211087220 */ /* 0x004fe40000400000 */
[----:B------:R-:W2:Y:S01]  /*19ff0*/  LDL.LU R17, [R1+0x1f0] ;  /* 0x0001f00001117983 */ /* 0x000ea20000300800 */
[----:B------:R-:W-:Y:S02]  /*1a000*/  ISETP.GT.AND P4, PT, R0, 0x80, P3 ;  /* 0x000000800000780c */ /* 0x000fe40001f84270 */
[----:B------:R-:W-:-:S11]  /*1a010*/  F2FP.F16.F32.PACK_AB R8, RZ, R8 ;  /* 0x00000008ff08723e */ /* 0x000fd600000000ff */
[----:B------:R5:W-:Y:S01]  /*1a020*/  @P4 STG.E.U16 desc[UR36][R4.64+0x10], R8 ;  /* 0x0000100804004986 */ /* 0x000be2000c101524 */
[----:B------:R-:W-:Y:S01]  /*1a030*/  ISETP.GT.AND P4, PT, R0, 0x80, P1 ;  /* 0x000000800000780c */ /* 0x000fe20000f84270 */
[----:B-----5:R-:W-:Y:S02]  /*1a040*/  FMUL R8, R15, R2 ;  /* 0x000000020f087220 */ /* 0x020fe40000400000 */
[----:B------:R-:W4:Y:S03]  /*1a050*/  LDL.LU R15, [R1+0x1f4] ;  /* 0x0001f400010f7983 */ /* 0x000f260000300800 */
[----:B------:R-:W-:-:S07]  /*1a060*/  F2FP.F16.F32.PACK_AB R8, RZ, R8 ;  /* 0x00000008ff08723e */ /* 0x000fce00000000ff */
[----:B------:R0:W-:Y:S01]  /*1a070*/  @P4 STG.E.U16 desc[UR36][R4.64+0x12], R8 ;  /* 0x0000120804004986 */ /* 0x0001e2000c101524 */
[----:B------:R-:W-:Y:S01]  /*1a080*/  ISETP.GT.AND P4, PT, R0, 0x88, P3 ;  /* 0x000000880000780c */ /* 0x000fe20001f84270 */
[----:B0-----:R-:W-:Y:S02]  /*1a090*/  FMUL R8, R10, R2 ;  /* 0x000000020a087220 */ /* 0x001fe40000400000 */
[----:B------:R-:W5:Y:S03]  /*1a0a0*/  LDL.LU R10, [R1+0x1f8] ;  /* 0x0001f800010a7983 */ /* 0x000f660000300800 */
[----:B------:R-:W-:-:S07]  /*1a0b0*/  F2FP.F16.F32.PACK_AB R8, RZ, R8 ;  /* 0x00000008ff08723e */ /* 0x000fce00000000ff */
[----:B------:R0:W-:Y:S02]  /*1a0c0*/  @P4 STG.E.U16 desc[UR36][R6.64+0x10], R8 ;  /* 0x0000100806004986 */ /* 0x0001e4000c101524 */
[----:B0-----:R-:W-:Y:S02]  /*1a0d0*/  FMUL R8, R9, R2 ;  /* 0x0000000209087220 */ /* 0x001fe40000400000 */
[----:B------:R-:W5:Y:S01]  /*1a0e0*/  LDL.LU R9, [R1+0x1fc] ;  /* 0x0001fc0001097983 */ /* 0x000f620000300800 */
[C---:B------:R-:W-:Y:S01]  /*1a0f0*/  ISETP.GT.AND P4, PT, R0.reuse, 0x88, P1 ;  /* 0x000000880000780c */ /* 0x040fe20000f84270 */
[----:B------:R-:W-:Y:S01]  /*1a100*/  USHF.L.U32 UR14, UR10, 0x8, URZ ;  /* 0x000000080a0e7899 */ /* 0x000fe2000800063f */
[----:B------:R-:W-:Y:S01]  /*1a110*/  F2FP.F16.F32.PACK_AB R8, RZ, R8 ;  /* 0x00000008ff08723e */ /* 0x000fe200000000ff */
[----:B------:R-:W-:Y:S01]  /*1a120*/  USHF.L.U64.HI UR13, UR10, 0x8, UR11 ;  /* 0x000000080a0d7899 */ /* 0x000fe2000801020b */
[----:B------:R-:W-:Y:S01]  /*1a130*/  ISETP.GT.AND P5, PT, R0, 0x100, P0 ;  /* 0x000001000000780c */ /* 0x000fe200007a4270 */
[----:B------:R-:W5:Y:S04]  /*1a140*/  LDL.LU R23, [R1+0x1c0] ;  /* 0x0001c00001177983 */ /* 0x000f680000300800 */
[----:B------:R-:W5:Y:S04]  /*1a150*/  LDL.LU R22, [R1+0x1c4] ;  /* 0x0001c40001167983 */ /* 0x000f680000300800 */
[----:B------:R0:W-:Y:S01]  /*1a160*/  @P4 STG.E.U16 desc[UR36][R6.64+0x12], R8 ;  /* 0x0000120806004986 */ /* 0x0001e2000c101524 */
[----:B------:R-:W-:-:S03]  /*1a170*/  IADD3 R4, P4, R4, UR14, RZ ;  /* 0x0000000e04047c10 */ /* 0x000fc6000ff9e0ff */
[----:B------:R-:W5:Y:S01]  /*1a180*/  LDL.LU R19, [R1+0x1c8] ;  /* 0x0001c80001137983 */ /* 0x000f620000300800 */
[----:B------:R-:W-:Y:S01]  /*1a190*/  IADD3.X R5, R5, UR13, RZ, P4, !PT ;  /* 0x0000000d05057c10 */ /* 0x000fe2000a7fe4ff */
[----:B0-----:R-:W-:Y:S01]  /*1a1a0*/  FMUL R6, R234, R2 ;  /* 0x00000002ea067220 */ /* 0x001fe20000400000 */
[----:B------:R-:W-:-:S04]  /*1a1b0*/  ISETP.GT.AND P4, PT, R0, 0x100, P2 ;  /* 0x000001000000780c */ /* 0x000fc80001784270 */
[----:B------:R-:W-:-:S05]  /*1a1c0*/  F2FP.F16.F32.PACK_AB R6, RZ, R6 ;  /* 0x00000006ff06723e */ /* 0x000fca00000000ff */
[----:B------:R0:W-:Y:S01]  /*1a1d0*/  @P5 STG.E.U16 desc[UR36][R4.64], R6 ;  /* 0x0000000604005986 */ /* 0x0001e2000c101524 */
[-C--:B------:R-:W-:Y:S01]  /*1a1e0*/  FMUL R7, R232, R2.reuse ;  /* 0x00000002e8077220 */ /* 0x080fe20000400000 */
[----:B------:R-:W-:Y:S01]  /*1a1f0*/  ISETP.GT.AND P5, PT, R0, 0x108, P0 ;  /* 0x000001080000780c */ /* 0x000fe200007a4270 */
[----:B0-----:R-:W-:-:S05]  /*1a200*/  FMUL R6, R233, R2 ;  /* 0x00000002e9067220 */ /* 0x001fca0000400000 */
[----:B------:R-:W-:Y:S02]  /*1a210*/  F2FP.F16.F32.PACK_AB R6, RZ, R6 ;  /* 0x00000006ff06723e */ /* 0x000fe400000000ff */
[----:B------:R-:W-:-:S03]  /*1a220*/  F2FP.F16.F32.PACK_AB R7, RZ, R7 ;  /* 0x00000007ff07723e */ /* 0x000fc600000000ff */
[----:B------:R0:W-:Y:S01]  /*1a230*/  @P4 STG.E.U16 desc[UR36][R4.64+0x2], R6 ;  /* 0x0000020604004986 */ /* 0x0001e2000c101524 */
[----:B------:R-:W-:Y:S02]  /*1a240*/  PRMT R8, R7, 0x7610, R8 ;  /* 0x0000761007087816 */ /* 0x000fe40000000008 */
[----:B0-----:R-:W-:-:S04]  /*1a250*/  IADD3 R6, P4, R4, UR5, RZ ;  /* 0x0000000504067c10 */ /* 0x001fc8000ff9e0ff */
[----:B------:R-:W-:Y:S02]  /*1a260*/  IADD3.X R7, R5, UR4, RZ, P4, !PT ;  /* 0x0000000405077c10 */ /* 0x000fe4000a7fe4ff */
[----:B------:R-:W-:-:S03]  /*1a270*/  ISETP.GT.AND P4, PT, R0, 0x108, P2 ;  /* 0x000001080000780c */ /* 0x000fc60001784270 */
[----:B------:R3:W-:Y:S02]  /*1a280*/  @P5 STG.E.U16 desc[UR36][R6.64], R8 ;  /* 0x0000000806005986 */ /* 0x0007e4000c101524 */
[----:B---3--:R-:W-:Y:S02]  /*1a290*/  FMUL R8, R18, R2 ;  /* 0x0000000212087220 */ /* 0x008fe40000400000 */
        /* <DEDUP_REMOVED lines=9> */
[----:B----4-:R-:W-:-:S05]  /*1a330*/  FMUL R8, R15, R2 ;  /* 0x000000020f087220 */ /* 0x010fca0000400000 */
[----:B------:R-:W-:-:S07]  /*1a340*/  F2FP.F16.F32.PACK_AB R8, RZ, R8 ;  /* 0x00000008ff08723e */ /* 0x000fce00000000ff */
[----:B------:R5:W-:Y:S01]  /*1a350*/  @P4 STG.E.U16 desc[UR36][R4.64+0x12], R8 ;  /* 0x0000120804004986 */ /* 0x000be2000c101524 */
[----:B------:R-:W-:Y:S01]  /*1a360*/  ISETP.GT.AND P4, PT, R0, 0x108, P3 ;  /* 0x000001080000780c */ /* 0x000fe20001f84270 */
[----:B-----5:R-:W-:-:S05]  /*1a370*/  FMUL R8, R10, R2 ;  /* 0x000000020a087220 */ /* 0x020fca0000400000 */
[----:B------:R-:W-:-:S07]  /*1a380*/  F2FP.F16.F32.PACK_AB R8, RZ, R8 ;  /* 0x00000008ff08723e */ /* 0x000fce00000000ff */
[----:B------:R0:W-:Y:S02]  /*1a390*/  @P4 STG.E.U16 desc[UR36][R6.64+0x10], R8 ;  /* 0x0000100806004986 */ /* 0x0001e4000c101524 */
[----:B0-----:R-:W-:Y:S02]  /*1a3a0*/  FMUL R8, R9, R2 ;  /* 0x0000000209087220 */ /* 0x001fe40000400000 */
[----:B------:R-:W4:Y:S04]  /*1a3b0*/  LDL.LU R9, [R1+0x1d4] ;  /* 0x0001d40001097983 */ /* 0x000f280000300800 */
[----:B------:R-:W5:Y:S01]  /*1a3c0*/  LDL.LU R15, [R1+0x1d8] ;  /* 0x0001d800010f7983 */ /* 0x000f620000300800 */
[----:B------:R-:W-:-:S03]  /*1a3d0*/  ISETP.GT.AND P4, PT, R0, 0x108, P1 ;  /* 0x000001080000780c */ /* 0x000fc60000f84270 */
[----:B------:R-:W5:Y:S01]  /*1a3e0*/  LDL.LU R10, [R1+0x1dc] ;  /* 0x0001dc00010a7983 */ /* 0x000f620000300800 */
[----:B------:R-:W-:Y:S02]  /*1a3f0*/  F2FP.F16.F32.PACK_AB R8, RZ, R8 ;  /* 0x00000008ff08723e */ /* 0x000fe400000000ff */
[----:B------:R-:W-:Y:S01]  /*1a400*/  ISETP.GT.AND P5, PT, R0, 0x180, P0 ;  /* 0x000001800000780c */ /* 0x000fe200007a4270 */
[----:B------:R-:W5:Y:S04]  /*1a410*/  LDL.LU R235, [R1+0x1a0] ;  /* 0x0001a00001eb7983 */ /* 0x000f680000300800 */
[----:B------:R-:W5:Y:S04]  /*1a420*/  LDL.LU R234, [R1+0x1a4] ;  /* 0x0001a40001ea7983 */ /* 0x000f680000300800 */
[----:B------:R0:W-:Y:S01]  /*1a430*/  @P4 STG.E.U16 desc[UR36][R6.64+0x12], R8 ;  /* 0x0000120806004986 */ /* 0x0001e2000c101524 */
[----:B------:R-:W-:-:S03]  /*1a440*/  IADD3 R4, P4, R4, UR14, RZ ;  /* 0x0000000e04047c10 */ /* 0x000fc6000ff9e0ff */
[----:B------:R-:W5:Y:S01]  /*1a450*/  LDL.LU R233, [R1+0x1a8] ;  /* 0x0001a80001e97983 */ /* 0x000f620000300800 */
[----:B------:R-:W-:-:S03]  /*1a460*/  IADD3.X R5, R5, UR13, RZ, P4, !PT ;  /* 0x0000000d05057c10 */ /* 0x000fc6000a7fe4ff */
[----:B------:R-:W5:Y:S01]  /*1a470*/  LDL.LU R232, [R1+0x1ac] ;  /* 0x0001ac0001e87983 */ /* 0x000f620000300800 */
[----:B0-----:R-:W-:Y:S01]  /*1a480*/  FMUL R6, R23, R2 ;  /* 0x0000000217067220 */ /* 0x001fe20000400000 */
[----:B------:R-:W-:Y:S02]  /*1a490*/  ISETP.GT.AND P4, PT, R0, 0x180, P2 ;  /* 0x000001800000780c */ /* 0x000fe40001784270 */
[----:B------:R-:W5:Y:S02]  /*1a4a0*/  LDL.LU R23, [R1+0x1b0] ;  /* 0x0001b00001177983 */ /* 0x000f640000300800 */
[----:B------:R-:W-:-:S05]  /*1a4b0*/  F2FP.F16.F32.PACK_AB R6, RZ, R6 ;  /* 0x00000006ff06723e */ /* 0x000fca00000000ff */
[----:B------:R0:W-:Y:S01]  /*1a4c0*/  @P5 STG.E.U16 desc[UR36][R4.64], R6 ;  /* 0x0000000604005986 */ /* 0x0001e2000c101524 */
[-C--:B------:R-:W-:Y:S01]  /*1a4d0*/  FMUL R7, R19, R2.reuse ;  /* 0x0000000213077220 */ /* 0x080fe20000400000 */
[----:B------:R-:W-:Y:S01]  /*1a4e0*/  ISETP.GT.AND P0, PT, R0, 0x188, P0 ;  /* 0x000001880000780c */ /* 0x000fe20000704270 */
[----:B0-----:R-:W-:Y:S02]  /*1a4f0*/  FMUL R6, R22, R2 ;  /* 0x0000000216067220 */ /* 0x001fe40000400000 */
[----:B------:R-:W5:Y:S03]  /*1a500*/  LDL.LU R22, [R1+0x1b4] ;  /* 0x0001b40001167983 */ /* 0x000f660000300800 */
[----:B------:R-:W-:Y:S02]  /*1a510*/  F2FP.F16.F32.PACK_AB R6, RZ, R6 ;  /* 0x00000006ff06723e */ /* 0x000fe400000000ff */
[----:B------:R-:W-:-:S03]  /*1a520*/  F2FP.F16.F32.PACK_AB R7, RZ, R7 ;  /* 0x00000007ff07723e */ /* 0x000fc600000000ff */
[----:B------:R0:W-:Y:S01]  /*1a530*/  @P4 STG.E.U16 desc[UR36][R4.64+0x2], R6 ;  /* 0x0000020604004986 */ /* 0x0001e2000c101524 */
[----:B------:R-:W-:Y:S02]  /*1a540*/  PRMT R8, R7, 0x7610, R8 ;  /* 0x0000761007087816 */ /* 0x000fe40000000008 */
[----:B------:R-:W-:Y:S02]  /*1a550*/  ISETP.GT.AND P2, PT, R0, 0x188, P2 ;  /* 0x000001880000780c */ /* 0x000fe40001744270 */
[----:B0-----:R-:W-:-:S04]  /*1a560*/  IADD3 R6, P4, R4, UR5, RZ ;  /* 0x0000000504067c10 */ /* 0x001fc8000ff9e0ff */
[----:B------:R-:W-:-:S05]  /*1a570*/  IADD3.X R7, R5, UR4, RZ, P4, !PT ;  /* 0x0000000405077c10 */ /* 0x000fca000a7fe4ff */
[----:B------:R3:W-:Y:S02]  /*1a580*/  @P0 STG.E.U16 desc[UR36][R6.64], R8 ;  /* 0x0000000806000986 */ /* 0x0007e4000c101524 */
[----:B---3--:R-:W-:-:S05]  /*1a590*/  FMUL R8, R18, R2 ;  /* 0x0000000212087220 */ /* 0x008fca0000400000 */
[----:B------:R-:W-:-:S05]  /*1a5a0*/  F2FP.F16.F32.PACK_AB R8, RZ, R8 ;  /* 0x00000008ff08723e */ /* 0x000fca00000000ff */
[----:B------:R2:W-:Y:S02]  /*1a5b0*/  @P2 STG.E.U16 desc[UR36][R6.64+0x2], R8 ;  /* 0x0000020806002986 */ /* 0x0005e4000c101524 */
[----:B--2---:R-:W-:Y:S02]  /*1a5c0*/  FMUL R8, R17, R2 ;  /* 0x0000000211087220 */ /* 0x004fe40000400000 */
[----:B------:R-:W2:Y:S01]  /*1a5d0*/  LDL.LU R17, [R1+0x1b8] ;  /* 0x0001b80001117983 */ /* 0x000ea20000300800 */
[C---:B------:R-:W-:Y:S02]  /*1a5e0*/  ISETP.GT.AND P0, PT, R0.reuse, 0x180, P3 ;  /* 0x000001800000780c */ /* 0x040fe40001f04270 */
[----:B------:R-:W-:Y:S02]  /*1a5f0*/  F2FP.F16.F32.PACK_AB R8, RZ, R8 ;  /* 0x00000008ff08723e */ /* 0x000fe400000000ff */
[----:B------:R-:W-:-:S09]  /*1a600*/  ISETP.GT.AND P3, PT, R0, 0x188, P3 ;  /* 0x000001880000780c */ /* 0x000fd20001f64270 */
[----:B------:R5:W-:Y:S01]  /*1a610*/  @P0 STG.E.U16 desc[UR36][R4.64+0x10], R8 ;  /* 0x0000100804000986 */ /* 0x000be2000c101524 */
[C---:B------:R-:W-:Y:S02]  /*1a620*/  ISETP.GT.AND P0, PT, R0.reuse, 0x180, P1 ;  /* 0x000001800000780c */ /* 0x040fe40000f04270 */
[----:B------:R-:W-:Y:S02]  /*1a630*/  ISETP.GT.AND P1, PT, R0, 0x188, P1 ;  /* 0x000001880000780c */ /* 0x000fe40000f24270 */
[----:B------:R-:W-:-:S04]  /*1a640*/  ISETP.GT.AND P2, PT, R3, 0x11, PT ;  /* 0x000000110300780c */ /* 0x000fc80003f44270 */
[----:B------:R-:W-:Y:S01]  /*1a650*/  ISETP.GT.AND P4, PT, R0, RZ, P2 ;  /* 0x000000ff0000720c */ /* 0x000fe20001784270 */
[----:B----4-:R-:W-:-:S05]  /*1a660*/  FMUL R9, R9, R2 ;  /* 0x0000000209097220 */ /* 0x010fca0000400000 */
[----:B------:R-:W-:Y:S01]  /*1a670*/  F2FP.F16.F32.PACK_AB R9, RZ, R9 ;  /* 0x00000009ff09723e */ /* 0x000fe200000000ff */
[-C--:B-----5:R-:W-:Y:S02]  /*1a680*/  FMUL R8, R15, R2.reuse ;  /* 0x000000020f087220 */ /* 0x0a0fe40000400000 */
[----:B------:R-:W3:Y:S01]  /*1a690*/  LDL.LU R15, [R1+0x1bc] ;  /* 0x0001bc00010f7983 */ /* 0x000ee20000300800 */
[----:B------:R-:W-:Y:S01]  /*1a6a0*/  PRMT R11, R9, 0x7610, R11 ;  /* 0x00007610090b7816 */ /* 0x000fe2000000000b */
[----:B------:R-:W-:Y:S01]  /*1a6b0*/  FMUL R10, R10, R2 ;  /* 0x000000020a0a7220 */ /* 0x000fe20000400000 */
[----:B------:R-:W-:Y:S01]  /*1a6c0*/  F2FP.F16.F32.PACK_AB R8, RZ, R8 ;  /* 0x00000008ff08723e */ /* 0x000fe200000000ff */
[----:B------:R-:W4:Y:S04]  /*1a6d0*/  LDL.LU R19, [R1+0x180] ;  /* 0x0001800001137983 */ /* 0x000f280000300800 */
[----:B------:R0:W-:Y:S01]  /*1a6e0*/  @P0 STG.E.U16 desc[UR36][R4.64+0x12], R11 ;  /* 0x0000120b04000986 */ /* 0x0001e2000c101524 */
[----:B------:R-:W-:Y:S01]  /*1a6f0*/  F2FP.F16.F32.PACK_AB R9, RZ, R10 ;  /* 0x0000000aff09723e */ /* 0x000fe200000000ff */
[----:B------:R-:W-:-:S02]  /*1a700*/  FMUL R10, R235, R2 ;  /* 0x00000002eb0a7220 */ /* 0x000fc40000400000 */
[----:B------:R-:W5:Y:S01]  /*1a710*/  LDL.LU R18, [R1+0x184] ;  /* 0x0001840001127983 */ /* 0x000f620000300800 */
[----:B0-----:R-:W-:Y:S02]  /*1a720*/  @P3 IMAD.MOV.U32 R4, RZ, RZ, R6 ;  /* 0x000000ffff043224 */ /* 0x001fe400078e0006 */
[----:B------:R-:W-:-:S05]  /*1a730*/  @P3 IMAD.MOV.U32 R5, RZ, RZ, R7 ;  /* 0x000000ffff053224 */ /* 0x000fca00078e0007 */
[----:B------:R0:W-:Y:S01]  /*1a740*/  @P3 STG.E.U16 desc[UR36][R4.64+0x10], R8 ;  /* 0x0000100804003986 */ /* 0x0001e2000c101524 */
[----:B------:R-:W-:-:S03]  /*1a750*/  ISETP.GT.AND P3, PT, R3, 0x10, PT ;  /* 0x000000100300780c */ /* 0x000fc60003f64270 */
[----:B------:R1:W-:Y:S01]  /*1a760*/  @P1 STG.E.U16 desc[UR36][R6.64+0x12], R9 ;  /* 0x0000120906001986 */ /* 0x0003e2000c101524 */
[C---:B------:R-:W-:Y:S02]  /*1a770*/  ISETP.GT.AND P1, PT, R0.reuse, RZ, P3 ;  /* 0x000000ff0000720c */ /* 0x040fe40001f24270 */
[C---:B------:R-:W-:Y:S02]  /*1a780*/  ISETP.GT.AND P5, PT, R0.reuse, 0x8, P3 ;  /* 0x000000080000780c */ /* 0x040fe40001fa4270 */
[----:B------:R-:W-:Y:S02]  /*1a790*/  ISETP.GT.AND P0, PT, R0, 0x8, P2 ;  /* 0x000000080000780c */ /* 0x000fe40001704270 */
[----:B0-----:R-:W-:Y:S01]  /*1a7a0*/  F2FP.F16.F32.PACK_AB R4, RZ, R10 ;  /* 0x0000000aff04723e */ /* 0x001fe200000000ff */
[-C--:B------:R-:W-:Y:S01]  /*1a7b0*/  FMUL R5, R233, R2.reuse ;  /* 0x00000002e9057220 */ /* 0x080fe20000400000 */
[-C--:B-1----:R-:W-:Y:S01]  /*1a7c0*/  FMUL R6, R234, R2.reuse ;  /* 0x00000002ea067220 */ /* 0x082fe20000400000 */
[----:B------:R-:W-:Y:S01]  /*1a7d0*/  FMUL R7, R232, R2 ;  /* 0x00000002e8077220 */ /* 0x000fe20000400000 */
[----:B------:R-:W-:-:S02]  /*1a7e0*/  PRMT R8, R4, 0x7610, R8 ;  /* 0x0000761004087816 */ /* 0x000fc40000000008 */
[----:B------:R-:W-:Y:S02]  /*1a7f0*/  F2FP.F16.F32.PACK_AB R5, RZ, R5 ;  /* 0x00000005ff05723e */ /* 0x000fe400000000ff */
[----:B------:R-:W-:Y:S01]  /*1a800*/  F2FP.F16.F32.PACK_AB R6, RZ, R6 ;  /* 0x00000006ff06723e */ /* 0x000fe200000000ff */
[----:B------:R-:W-:Y:S01]  /*1a810*/  @P1 STG.E.U16 desc[UR36][R12.64+0x20], R8 ;  /* 0x000020080c001986 */ /* 0x000fe2000c101524 */
[----:B------:R-:W-:-:S03]  /*1a820*/  F2FP.F16.F32.PACK_AB R4, RZ, R7 ;  /* 0x00000007ff04723e */ /* 0x000fc600000000ff */
[----:B------:R-:W-:Y:S04]  /*1a830*/  @P4 STG.E.U16 desc[UR36][R12.64+0x22], R6 ;  /* 0x000022060c004986 */ /* 0x000fe8000c101524 */
[----:B------:R0:W-:Y:S04]  /*1a840*/  @P5 STG.E.U16 desc[UR36][R20.64+0x20], R5 ;  /* 0x0000200514005986 */ /* 0x0001e8000c101524 */
[----:B------:R1:W-:Y:S01]  /*1a850*/  @P0 STG.E.U16 desc[UR36][R20.64+0x22], R4 ;  /* 0x0000220414000986 */ /* 0x0003e2000c101524 */
[----:B0-----:R-:W-:-:S03]  /*1a860*/  FMUL R5, R23, R2 ;  /* 0x0000000217057220 */ /* 0x001fc60000400000 */
[----:B------:R-:W5:Y:S01]  /*1a870*/  LDL.LU R23, [R1+0x188] ;  /* 0x0001880001177983 */ /* 0x000f620000300800 */
[----:B-1----:R-:W-:-:S03]  /*1a880*/  FMUL R4, R22, R2 ;  /* 0x0000000216047220 */ /* 0x002fc60000400000 */
[----:B------:R-:W5:Y:S04]  /*1a890*/  LDL.LU R22, [R1+0x18c] ;  /* 0x00018c0001167983 */ /* 0x000f680000300800 */
[----:B------:R-:W5:Y:S04]  /*1a8a0*/  LDL.LU R234, [R1+0x190] ;  /* 0x0001900001ea7983 */ /* 0x000f680000300800 */
[----:B------:R-:W5:Y:S01]  /*1a8b0*/  LDL.LU R233, [R1+0x194] ;  /* 0x0001940001e97983 */ /* 0x000f620000300800 */
[----:B------:R-:W-:-:S03]  /*1a8c0*/  F2FP.F16.F32.PACK_AB R5, RZ, R5 ;  /* 0x00000005ff05723e */ /* 0x000fc600000000ff */
[----:B------:R-:W5:Y:S01]  /*1a8d0*/  LDL.LU R232, [R1+0x198] ;  /* 0x0001980001e87983 */ /* 0x000f620000300800 */
[----:B------:R-:W-:Y:S01]  /*1a8e0*/  PRMT R7, R5, 0x7610, R7 ;  /* 0x0000761005077816 */ /* 0x000fe20000000007 */
[----:B--2---:R-:W-:Y:S02]  /*1a8f0*/  FMUL R5, R17, R2 ;  /* 0x0000000211057220 */ /* 0x004fe40000400000 */
[----:B------:R-:W2:Y:S01]  /*1a900*/  LDL.LU R17, [R1+0x19c] ;  /* 0x00019c0001117983 */ /* 0x000ea20000300800 */
[C---:B------:R-:W-:Y:S02]  /*1a910*/  ISETP.GT.AND P0, PT, R3.reuse, 0x19, PT ;  /* 0x000000190300780c */ /* 0x040fe40003f04270 */
[----:B------:R-:W-:Y:S01]  /*1a920*/  ISETP.GT.AND P1, PT, R3, 0x18, PT ;  /* 0x000000180300780c */ /* 0x000fe20003f24270 */
[----:B------:R-:W2:Y:S01]  /*1a930*/  LDL.LU R14, [R1+0x164] ;  /* 0x00016400010e7983 */ /* 0x000ea20000300800 */
[C---:B------:R-:W-:Y:S02]  /*1a940*/  ISETP.GT.AND P4, PT, R0.reuse, RZ, P0 ;  /* 0x000000ff0000720c */ /* 0x040fe40000784270 */
[----:B------:R-:W-:-:S02]  /*1a950*/  ISETP.GT.AND P5, PT, R0, RZ, P1 ;  /* 0x000000ff0000720c */ /* 0x000fc40000fa4270 */
[----:B------:R-:W-:-:S04]  /*1a960*/  F2FP.F16.F32.PACK_AB R4, RZ, R4 ;  /* 0x00000004ff04723e */ /* 0x000fc800000000ff */
[----:B------:R-:W-:-:S05]  /*1a970*/  PRMT R6, R4, 0x7610, R6 ;  /* 0x0000761004067816 */ /* 0x000fca0000000006 */
[----:B------:R0:W-:Y:S01]  /*1a980*/  @P4 STG.E.U16 desc[UR36][R12.64+0x32], R6 ;  /* 0x000032060c004986 */ /* 0x0001e2000c101524 */
[----:B------:R-:W-:-:S03]  /*1a990*/  ISETP.GT.AND P4, PT, R0, 0x8, P0 ;  /* 0x000000080000780c */ /* 0x000fc60000784270 */
[----:B------:R4:W-:Y:S01]  /*1a9a0*/  @P5 STG.E.U16 desc[UR36][R12.64+0x30], R7 ;  /* 0x000030070c005986 */ /* 0x0009e2000c101524 */
[----:B------:R-:W-:Y:S02]  /*1a9b0*/  ISETP.GT.AND P5, PT, R0, 0x8, P1 ;  /* 0x000000080000780c */ /* 0x000fe40000fa4270 */
[----:B------:R-:W-:-:S04]  /*1a9c0*/  F2FP.F16.F32.PACK_AB R5, RZ, R5 ;  /* 0x00000005ff05723e */ /* 0x000fc800000000ff */
[----:B0-----:R-:W-:-:S07]  /*1a9d0*/  PRMT R6, R5, 0x7610, R6 ;  /* 0x0000761005067816 */ /* 0x001fce0000000006 */
[----:B------:R5:W-:Y:S01]  /*1a9e0*/  @P5 STG.E.U16 desc[UR36][R20.64+0x30], R6 ;  /* 0x0000300614005986 */ /* 0x000be2000c101524 */
[----:B------:R-:W-:Y:S01]  /*1a9f0*/  ISETP.GT.AND P5, PT, R0, 0x80, P2 ;  /* 0x000000800000780c */ /* 0x000fe200017a4270 */
[----:B---3--:R-:W-:Y:S02]  /*1aa00*/  FMUL R4, R15, R2 ;  /* 0x000000020f047220 */ /* 0x008fe40000400000 */
[----:B------:R-:W3:Y:S03]  /*1aa10*/  LDL.LU R15, [R1+0x168] ;  /* 0x00016800010f7983 */ /* 0x000ee60000300800 */
[----:B------:R-:W-:-:S04]  /*1aa20*/  F2FP.F16.F32.PACK_AB R4, RZ, R4 ;  /* 0x00000004ff04723e */ /* 0x000fc800000000ff */
[----:B------:R-:W-:Y:S01]  /*1aa30*/  PRMT R5, R4, 0x7610, R5 ;  /* 0x0000761004057816 */ /* 0x000fe20000000005 */
[----:B------:R-:W-:-:S04]  /*1aa40*/  IMAD.U32 R4, RZ, RZ, UR10 ;  /* 0x0000000aff047e24 */ /* 0x000fc8000f8e00ff */
[----:B------:R0:W-:Y:S01]  /*1aa50*/  @P4 STG.E.U16 desc[UR36][R20.64+0x32], R5 ;  /* 0x0000320514004986 */ /* 0x0001e2000c101524 */
[----:B------:R-:W-:Y:S01]  /*1aa60*/  ISETP.GT.AND P4, PT, R0, 0x80, P3 ;  /* 0x000000800000780c */ /* 0x000fe20001f84270 */
[-C--:B----4-:R-:W-:Y:S01]  /*1aa70*/  FMUL R7, R19, R2.reuse ;  /* 0x0000000213077220 */ /* 0x090fe20000400000 */
[----:B-----5:R-:W-:-:S04]  /*1aa80*/  FMUL R6, R18, R2 ;  /* 0x0000000212067220 */ /* 0x020fc80000400000 */
[----:B------:R-:W-:Y:S01]  /*1aa90*/  F2FP.F16.F32.PACK_AB R7, RZ, R7 ;  /* 0x00000007ff07723e */ /* 0x000fe200000000ff */
[----:B0-----:R-:W-:Y:S01]  /*1aaa0*/  IMAD.WIDE.U32 R4, R4, 0xf0, R20 ;  /* 0x000000f004047825 */ /* 0x001fe200078e0014 */
[----:B------:R-:W-:-:S03]  /*1aab0*/  F2FP.F16.F32.PACK_AB R6, RZ, R6 ;  /* 0x00000006ff06723e */ /* 0x000fc600000000ff */
[----:B------:R-:W-:Y:S02]  /*1aac0*/  VIADD R9, R5, UR7 ;  /* 0x0000000705097c36 */ /* 0x000fe40008000000 */
[----:B------:R-:W-:-:S05]  /*1aad0*/  IMAD.MOV.U32 R8, RZ, RZ, R4 ;  /* 0x000000ffff087224 */ /* 0x000fca00078e0004 */
[----:B------:R-:W-:Y:S01]  /*1aae0*/  @P4 STG.E.U16 desc[UR36][R8.64+0x20], R7 ;  /* 0x0000200708004986 */ /* 0x000fe2000c101524 */
[----:B------:R-:W-:-:S03]  /*1aaf0*/  IADD3 R18, P4, R4, UR5, RZ ;  /* 0x0000000504127c10 */ /* 0x000fc6000ff9e0ff */
[----:B------:R0:W-:Y:S01]  /*1ab00*/  @P5 STG.E.U16 desc[UR36][R8.64+0x22], R6 ;  /* 0x0000220608005986 */ /* 0x0001e2000c101524 */
[C---:B------:R-:W-:Y:S02]  /*1ab10*/  ISETP.GT.AND P5, PT, R0.reuse, 0x88, P3 ;  /* 0x000000880000780c */ /* 0x040fe40001fa4270 */
[----:B------:R-:W-:Y:S02]  /*1ab20*/  IADD3.X R19, R9, UR4, RZ, P4, !PT ;  /* 0x0000000409137c10 */ /* 0x000fe4000a7fe4ff */
[----:B------:R-:W-:Y:S01]  /*1ab30*/  ISETP.GT.AND P4, PT, R0, 0x88, P2 ;  /* 0x000000880000780c */ /* 0x000fe20001784270 */
[-C--:B0-----:R-:W-:Y:S01]  /*1ab40*/  FMUL R6, R23, R2.reuse ;  /* 0x0000000217067220 */ /* 0x081fe20000400000 */
[----:B------:R-:W-:-:S04]  /*1ab50*/  FMUL R5, R22, R2 ;  /* 0x0000000216057220 */ /* 0x000fc80000400000 */
[----:B------:R-:W-:Y:S01]  /*1ab60*/  F2FP.F16.F32.PACK_AB R6, RZ, R6 ;  /* 0x00000006ff06723e */ /* 0x000fe200000000ff */
[----:B------:R-:W-:Y:S01]  /*1ab70*/  IMAD.U32 R22, RZ, RZ, UR5 ;  /* 0x00000005ff167e24 */ /* 0x000fe2000f8e00ff */
[----:B------:R-:W-:-:S03]  /*1ab80*/  F2FP.F16.F32.PACK_AB R5, RZ, R5 ;  /* 0x00000005ff05723e */ /* 0x000fc600000000ff */
[----:B------:R0:W-:Y:S01]  /*1ab90*/  @P5 STG.E.U16 desc[UR36][R18.64+0x20], R6 ;  /* 0x0000200612005986 */ /* 0x0001e2000c101524 */
[----:B------:R-:W-:Y:S01]  /*1aba0*/  IADD3 R4, P5, R4, UR14, RZ ;  /* 0x0000000e04047c10 */ /* 0x000fe2000ffbe0ff */
[----:B------:R-:W-:Y:S02]  /*1abb0*/  FMUL R7, R234, R2 ;  /* 0x00000002ea077220 */ /* 0x000fe40000400000 */
[----:B------:R1:W-:Y:S01]  /*1abc0*/  @P4 STG.E.U16 desc[UR36][R18.64+0x22], R5 ;  /* 0x0000220512004986 */ /* 0x0003e2000c101524 */
[----:B0-----:R-:W-:Y:S01]  /*1abd0*/  IMAD.U32 R6, RZ, RZ, UR4 ;  /* 0x00000004ff067e24 */ /* 0x001fe2000f8e00ff */
[----:B-1----:R-:W-:Y:S02]  /*1abe0*/  IADD3.X R5, R9, UR13, RZ, P5, !PT ;  /* 0x0000000d09057c10 */ /* 0x002fe4000affe4ff */
[----:B------:R-:W-:Y:S02]  /*1abf0*/  IADD3 R22, P4, P5, R22, UR14, R4 ;  /* 0x0000000e16167c10 */ /* 0x000fe4000fd9e004 */
[----:B------:R-:W-:-:S02]  /*1ac00*/  F2FP.F16.F32.PACK_AB R7, RZ, R7 ;  /* 0x00000007ff07723e */ /* 0x000fc400000000ff */
[----:B------:R-:W-:Y:S01]  /*1ac10*/  IADD3.X R23, R6, UR13, R5, P4, P5 ;  /* 0x0000000d06177c10 */ /* 0x000fe2000a7ea405 */
[-C--:B------:R-:W-:Y:S01]  /*1ac20*/  FMUL R6, R233, R2.reuse ;  /* 0x00000002e9067220 */ /* 0x080fe20000400000 */
[----:B------:R-:W-:Y:S02]  /*1ac30*/  ISETP.GT.AND P5, PT, R0, 0x80, P0 ;  /* 0x000000800000780c */ /* 0x000fe400007a4270 */
[----:B------:R-:W-:Y:S01]  /*1ac40*/  PRMT R11, R7, 0x7610, R11 ;  /* 0x00007610070b7816 */ /* 0x000fe2000000000b */
[----:B------:R-:W-:Y:S01]  /*1ac50*/  FMUL R7, R232, R2 ;  /* 0x00000002e8077220 */ /* 0x000fe20000400000 */
[----:B------:R-:W-:-:S04]  /*1ac60*/  F2FP.F16.F32.PACK_AB R6, RZ, R6 ;  /* 0x00000006ff06723e */ /* 0x000fc800000000ff */
[----:B------:R-:W-:Y:S02]  /*1ac70*/  PRMT R10, R6, 0x7610, R10 ;  /* 0x00007610060a7816 */ /* 0x000fe4000000000a */
[----:B------:R-:W-:-:S03]  /*1ac80*/  F2FP.F16.F32.PACK_AB R7, RZ, R7 ;  /* 0x00000007ff07723e */ /* 0x000fc600000000ff */
[----:B------:R0:W-:Y:S02]  /*1ac90*/  @P5 STG.E.U16 desc[UR36][R8.64+0x32], R10 ;  /* 0x0000320a08005986 */ /* 0x0001e4000c101524 */
[----:B0-----:R-:W-:Y:S01]  /*1aca0*/  PRMT R10, R7, 0x7610, R10 ;  /* 0x00007610070a7816 */ /* 0x001fe2000000000a */
[----:B--2---:R-:W-:Y:S02]  /*1acb0*/  FMUL R6, R17, R2 ;  /* 0x0000000211067220 */ /* 0x004fe40000400000 */
[----:B------:R-:W2:Y:S04]  /*1acc0*/  LDL.LU R17, [R1+0x148] ;  /* 0x0001480001117983 */ /* 0x000ea80000300800 */
[----:B------:R-:W4:Y:S04]  /*1acd0*/  LDL.LU R235, [R1+0x14c] ;  /* 0x00014c0001eb7983 */ /* 0x000f280000300800 */
[----:B------:R-:W5:Y:S04]  /*1ace0*/  LDL.LU R234, [R1+0x150] ;  /* 0x0001500001ea7983 */ /* 0x000f680000300800 */
[----:B------:R-:W5:Y:S04]  /*1acf0*/  LDL.LU R233, [R1+0x154] ;  /* 0x0001540001e97983 */ /* 0x000f680000300800 */
[----:B------:R-:W5:Y:S04]  /*1ad00*/  LDL.LU R232, [R1+0x158] ;  /* 0x0001580001e87983 */ /* 0x000f680000300800 */
[----:B------:R-:W3:Y:S01]  /*1ad10*/  LDL.LU R7, [R1+0x160] ;  /* 0x0001600001077983 */ /* 0x000ee20000300800 */
[----:B------:R-:W-:-:S13]  /*1ad20*/  ISETP.GT.AND P4, PT, R0, 0x80, P1 ;  /* 0x000000800000780c */ /* 0x000fda0000f84270 */
[----:B------:R-:W-:Y:S01]  /*1ad30*/  @P4 STG.E.U16 desc[UR36][R8.64+0x30], R11 ;  /* 0x0000300b08004986 */ /* 0x000fe2000c101524 */
[C---:B------:R-:W-:Y:S02]  /*1ad40*/  ISETP.GT.AND P4, PT, R0.reuse, 0x88, P1 ;  /* 0x000000880000780c */ /* 0x040fe40000f84270 */
[----:B------:R-:W-:Y:S02]  /*1ad50*/  ISETP.GT.AND P5, PT, R0, 0x88, P0 ;  /* 0x000000880000780c */ /* 0x000fe400007a4270 */
[----:B------:R-:W-:-:S09]  /*1ad60*/  F2FP.F16.F32.PACK_AB R6, RZ, R6 ;  /* 0x00000006ff06723e */ /* 0x000fd200000000ff */
[----:B------:R0:W-:Y:S01]  /*1ad70*/  @P4 STG.E.U16 desc[UR36][R18.64+0x30], R10 ;  /* 0x0000300a12004986 */ /* 0x0001e2000c101524 */
[----:B------:R-:W-:-:S03]  /*1ad80*/  ISETP.GT.AND P4, PT, R0, 0x100, P3 ;  /* 0x000001000000780c */ /* 0x000fc60001f84270 */
[----:B------:R-:W-:Y:S01]  /*1ad90*/  @P5 STG.E.U16 desc[UR36][R18.64+0x32], R6 ;  /* 0x0000320612005986 */ /* 0x000fe2000c101524 */
[----:B---3--:R-:W-:-:S05]  /*1ada0*/  FMUL R7, R7, R2 ;  /* 0x0000000207077220 */ /* 0x008fca0000400000 */
[----:B------:R-:W-:-:S04]  /*1adb0*/  F2FP.F16.F32.PACK_AB R7, RZ, R7 ;  /* 0x00000007ff07723e */ /* 0x000fc800000000ff */
[----:B0-----:R-:W-:-:S05]  /*1adc0*/  PRMT R10, R7, 0x7610, R10 ;  /* 0x00007610070a7816 */ /* 0x001fca000000000a */
[----:B------:R0:W-:Y:S04]  /*1add0*/  @P4 STG.E.U16 desc[UR36][R4.64+0x20], R10 ;  /* 0x0000200a04004986 */ /* 0x0001e8000c101524 */
[----:B0-----:R-:W3:Y:S01]  /*1ade0*/  LDL.LU R10, [R1+0x16c] ;  /* 0x00016c00010a7983 */ /* 0x001ee20000300800 */
[----:B------:R-:W-:Y:S01]  /*1adf0*/  FMUL R6, R14, R2 ;  /* 0x000000020e067220 */ /* 0x000fe20000400000 */
[----:B------:R-:W-:-:S04]  /*1ae00*/  ISETP.GT.AND P5, PT, R0, 0x100, P2 ;  /* 0x000001000000780c */ /* 0x000fc800017a4270 */
[----:B------:R-:W-:Y:S02]  /*1ae10*/  F2FP.F16.F32.PACK_AB R6, RZ, R6 ;  /* 0x00000006ff06723e */ /* 0x000fe400000000ff */
[----:B------:R-:W-:Y:S02]  /*1ae20*/  ISETP.GT.AND P4, PT, R0, 0x108, P3 ;  /* 0x000001080000780c */ /* 0x000fe40001f84270 */
[----:B------:R-:W-:Y:S01]  /*1ae30*/  PRMT R7, R6, 0x7610, R7 ;  /* 0x0000761006077816 */ /* 0x000fe20000000007 */
[----:B------:R-:W-:-:S04]  /*1ae40*/  FMUL R6, R15, R2 ;  /* 0x000000020f067220 */ /* 0x000fc80000400000 */
[----:B------:R-:W-:Y:S01]  /*1ae50*/  @P5 STG.E.U16 desc[UR36][R4.64+0x22], R7 ;  /* 0x0000220704005986 */ /* 0x000fe2000c101524 */
[----:B------:R-:W-:Y:S02]  /*1ae60*/  IADD3 R14, P5, R4, UR5, RZ ;  /* 0x00000005040e7c10 */ /* 0x000fe4000ffbe0ff */
[----:B------:R-:W-:Y:S02]  /*1ae70*/  F2FP.F16.F32.PACK_AB R6, RZ, R6 ;  /* 0x00000006ff06723e */ /* 0x000fe400000000ff */
[----:B------:R-:W-:Y:S02]  /*1ae80*/  IADD3.X R15, R5, UR4, RZ, P5, !PT ;  /* 0x00000004050f7c10 */ /* 0x000fe4000affe4ff */
[----:B------:R-:W-:-:S03]  /*1ae90*/  ISETP.GT.AND P5, PT, R0, 0x108, P2 ;  /* 0x000001080000780c */ /* 0x000fc600017a4270 */
[----:B------:R0:W-:Y:S02]  /*1aea0*/  @P4 STG.E.U16 desc[UR36][R14.64+0x20], R6 ;  /* 0x000020060e004986 */ /* 0x0001e4000c101524 */
[----:B0-----:R-:W-:-:S04]  /*1aeb0*/  IADD3 R6, P4, R4, UR5, RZ ;  /* 0x0000000504067c10 */ /* 0x001fc8000ff9e0ff */
[----:B------:R-:W-:Y:S01]  /*1aec0*/  IADD3.X R7, R5, UR4, RZ, P4, !PT ;  /* 0x0000000405077c10 */ /* 0x000fe2000a7fe4ff */
[----:B---3--:R-:W-:-:S05]  /*1aed0*/  FMUL R10, R10, R2 ;  /* 0x000000020a0a7220 */ /* 0x008fca0000400000 */
[----:B------:R-:W-:-:S04]  /*1aee0*/  F2FP.F16.F32.PACK_AB R10, RZ, R10 ;  /* 0x0000000aff0a723e */ /* 0x000fc800000000ff */
[----:B------:R-:W-:Y:S02]  /*1aef0*/  PRMT R11, R10, 0x7610, R11 ;  /* 0x000076100a0b7816 */ /* 0x000fe4000000000b */
[----:B------:R-:W3:Y:S04]  /*1af00*/  LDL.LU R10, [R1+0x170] ;  /* 0x00017000010a7983 */ /* 0x000ee80000300800 */
[----:B------:R0:W-:Y:S04]  /*1af10*/  @P5 STG.E.U16 desc[UR36][R6.64+0x22], R11 ;  /* 0x0000220b06005986 */ /* 0x0001e8000c101524 */
[----:B0-----:R-:W2:Y:S01]  /*1af20*/  LDL.LU R6, [R1+0x174] ;  /* 0x0001740001067983 */ /* 0x001ea20000300800 */
[----:B------:R-:W-:-:S02]  /*1af30*/  ISETP.GT.AND P4, PT, R0, 0x100, P1 ;  /* 0x000001000000780c */ /* 0x000fc40000f84270 */
[----:B------:R-:W-:Y:S01]  /*1af40*/  ISETP.GT.AND P5, PT, R0, 0x100, P0 ;  /* 0x000001000000780c */ /* 0x000fe200007a4270 */
[----:B---3--:R-:W-:-:S05]  /*1af50*/  FMUL R10, R10, R2 ;  /* 0x000000020a0a7220 */ /* 0x008fca0000400000 */
[----:B------:R-:W-:-:S04]  /*1af60*/  F2FP.F16.F32.PACK_AB R7, RZ, R10 ;  /* 0x0000000aff07723e */ /* 0x000fc800000000ff */
[----:B------:R-:W-:Y:S02]  /*1af70*/  PRMT R11, R7, 0x7610, R11 ;  /* 0x00007610070b7816 */ /* 0x000fe4000000000b */
[----:B------:R-:W3:Y:S01]  /*1af80*/  LDL.LU R7, [R1+0x178] ;  /* 0x0001780001077983 */ /* 0x000ee20000300800 */
[----:B--2---:R-:W-:-:S05]  /*1af90*/  FMUL R6, R6, R2 ;  /* 0x0000000206067220 */ /* 0x004fca0000400000 */
[----:B------:R-:W-:-:S04]  /*1afa0*/  F2FP.F16.F32.PACK_AB R6, RZ, R6 ;  /* 0x00000006ff06723e */ /* 0x000fc800000000ff */
[----:B------:R-:W-:Y:S02]  /*1afb0*/  PRMT R10, R6, 0x7610, R10 ;  /* 0x00007610060a7816 */ /* 0x000fe4000000000a */
[----:B------:R-:W2:Y:S04]  /*1afc0*/  LDL.LU R6, [R1+0x17c] ;  /* 0x00017c0001067983 */ /* 0x000ea80000300800 */
[----:B------:R0:W-:Y:S04]  /*1afd0*/  @P4 STG.E.U16 desc[UR36][R4.64+0x30], R11 ;  /* 0x0000300b04004986 */ /* 0x0001e8000c101524 */
[----:B------:R1:W-:Y:S04]  /*1afe0*/  @P5 STG.E.U16 desc[UR36][R4.64+0x32], R10 ;  /* 0x0000320a04005986 */ /* 0x0003e8000c101524 */
[----:B0-----:R-:W2:Y:S04]  /*1aff0*/  LDL.LU R11, [R1+0x144] ;  /* 0x00014400010b7983 */ /* 0x001ea80000300800 */
[----:B-1----:R-:W2:Y:S01]  /*1b000*/  LDL.LU R10, [R1+0x140] ;  /* 0x00014000010a7983 */ /* 0x002ea20000300800 */
[----:B------:R-:W-:-:S02]  /*1b010*/  ISETP.GT.AND P4, PT, R0, 0x108, P1 ;  /* 0x000001080000780c */ /* 0x000fc40000f84270 */
[----:B------:R-:W-:Y:S01]  /*1b020*/  ISETP.GT.AND P5, PT, R0, 0x108, P0 ;  /* 0x000001080000780c */ /* 0x000fe200007a4270 */
[----:B------:R-:W-:-:S05]  /*1b030*/  FMUL R17, R17, R2 ;  /* 0x0000000211117220 */ /* 0x000fca0000400000 */
[----:B------:R-:W-:-:S04]  /*1b040*/  F2FP.F16.F32.PACK_AB R17, RZ, R17 ;  /* 0x00000011ff11723e */ /* 0x000fc800000000ff */
[----:B------:R-:W-:Y:S01]  /*1b050*/  PRMT R236, R17, 0x7610, R236 ;  /* 0x0000761011ec7816 */ /* 0x000fe200000000ec */
[-C--:B----4-:R-:W-:Y:S01]  /*1b060*/  FMUL R235, R235, R2.reuse ;  /* 0x00000002ebeb7220 */ /* 0x090fe20000400000 */
[----:B------:R-:W4:Y:S01]  /*1b070*/  LDL.LU R17, [R1+0x15c] ;  /* 0x00015c0001117983 */ /* 0x000f220000300800 */
[-C--:B-----5:R-:W-:Y:S01]  /*1b080*/  FMUL R234, R234, R2.reuse ;  /* 0x00000002eaea7220 */ /* 0x0a0fe20000400000 */
[-C--:B------:R-:W-:Y:S01]  /*1b090*/  FMUL R233, R233, R2.reuse ;  /* 0x00000002e9e97220 */ /* 0x080fe20000400000 */
[----:B------:R-:W-:Y:S01]  /*1b0a0*/  FMUL R232, R232, R2 ;  /* 0x00000002e8e87220 */ /* 0x000fe20000400000 */
[----:B------:R-:W-:Y:S02]  /*1b0b0*/  F2FP.F16.F32.PACK_AB R235, RZ, R235 ;  /* 0x000000ebffeb723e */ /* 0x000fe400000000ff */
[----:B------:R-:W-:Y:S02]  /*1b0c0*/  F2FP.F16.F32.PACK_AB R234, RZ, R234 ;  /* 0x000000eaffea723e */ /* 0x000fe400000000ff */
[----:B------:R-:W-:-:S02]  /*1b0d0*/  F2FP.F16.F32.PACK_AB R233, RZ, R233 ;  /* 0x000000e9ffe9723e */ /* 0x000fc400000000ff */
[----:B------:R-:W-:Y:S01]  /*1b0e0*/  F2FP.F16.F32.PACK_AB R232, RZ, R232 ;  /* 0x000000e8ffe8723e */ /* 0x000fe200000000ff */
[----:B---3--:R-:W-:-:S05]  /*1b0f0*/  FMUL R7, R7, R2 ;  /* 0x0000000207077220 */ /* 0x008fca0000400000 */
[----:B------:R-:W-:-:S05]  /*1b100*/  F2FP.F16.F32.PACK_AB R7, RZ, R7 ;  /* 0x00000007ff07723e */ /* 0x000fca00000000ff */
[----:B------:R-:W-:Y:S01]  /*1b110*/  @P4 STG.E.U16 desc[UR36][R14.64+0x30], R7 ;  /* 0x000030070e004986 */ /* 0x000fe2000c101524 */
[----:B--2---:R-:W-:Y:S01]  /*1b120*/  FMUL R6, R6, R2 ;  /* 0x0000000206067220 */ /* 0x004fe20000400000 */
[----:B------:R-:W-:-:S04]  /*1b130*/  ISETP.GT.AND P4, PT, R0, 0x180, P3 ;  /* 0x000001800000780c */ /* 0x000fc80001f84270 */
[----:B------:R-:W-:-:S05]  /*1b140*/  F2FP.F16.F32.PACK_AB R6, RZ, R6 ;  /* 0x00000006ff06723e */ /* 0x000fca00000000ff */
[----:B------:R0:W-:Y:S01]  /*1b150*/  @P5 STG.E.U16 desc[UR36][R14.64+0x32], R6 ;  /* 0x000032060e005986 */ /* 0x0001e2000c101524 */
[----:B------:R-:W-:Y:S01]  /*1b160*/  FMUL R10, R10, R2 ;  /* 0x000000020a0a7220 */ /* 0x000fe20000400000 */
[----:B0-----:R-:W-:-:S04]  /*1b170*/  IADD3 R6, P5, R4, UR14, RZ ;  /* 0x0000000e04067c10 */ /* 0x001fc8000ffbe0ff */
[----:B------:R-:W-:Y:S02]  /*1b180*/  F2FP.F16.F32.PACK_AB R10, RZ, R10 ;  /* 0x0000000aff0a723e */ /* 0x000fe400000000ff */
[----:B------:R-:W-:Y:S01]  /*1b190*/  IADD3.X R7, R5, UR13, RZ, P5, !PT ;  /* 0x0000000d05077c10 */ /* 0x000fe2000affe4ff */
[----:B------:R-:W-:Y:S01]  /*1b1a0*/  FMUL R11, R11, R2 ;  /* 0x000000020b0b7220 */ /* 0x000fe20000400000 */
[----:B------:R-:W-:-:S03]  /*1b1b0*/  ISETP.GT.AND P3, PT, R0, 0x188, P3 ;  /* 0x000001880000780c */ /* 0x000fc60001f64270 */
[----:B------:R0:W-:Y:S01]  /*1b1c0*/  @P4 STG.E.U16 desc[UR36][R6.64+0x20], R10 ;  /* 0x0000200a06004986 */ /* 0x0001e2000c101524 */
[----:B------:R-:W-:Y:S02]  /*1b1d0*/  ISETP.GT.AND P4, PT, R0, 0x180, P2 ;  /* 0x000001800000780c */ /* 0x000fe40001784270 */
[----:B------:R-:W-:-:S04]  /*1b1e0*/  F2FP.F16.F32.PACK_AB R11, RZ, R11 ;  /* 0x0000000bff0b723e */ /* 0x000fc800000000ff */
[----:B------:R-:W-:Y:S02]  /*1b1f0*/  PRMT R237, R11, 0x7610, R237 ;  /* 0x000076100bed7816 */ /* 0x000fe400000000ed */
[----:B0-----:R-:W-:Y:S02]  /*1b200*/  IADD3 R10, P5, R6, UR5, RZ ;  /* 0x00000005060a7c10 */ /* 0x001fe4000ffbe0ff */
[C---:B------:R-:W-:Y:S02]  /*1b210*/  ISETP.GT.AND P2, PT, R0.reuse, 0x188, P2 ;  /* 0x000001880000780c */ /* 0x040fe40001744270 */
[----:B------:R-:W-:Y:S01]  /*1b220*/  IADD3.X R11, R7, UR4, RZ, P5, !PT ;  /* 0x00000004070b7c10 */ /* 0x000fe2000affe4ff */
[----:B------:R-:W-:Y:S01]  /*1b230*/  @P4 STG.E.U16 desc[UR36][R6.64+0x22], R237 ;  /* 0x000022ed06004986 */ /* 0x000fe2000c101524 */
[----:B------:R-:W-:-:S03]  /*1b240*/  ISETP.GT.AND P4, PT, R0, 0x180, P1 ;  /* 0x000001800000780c */ /* 0x000fc60000f84270 */
[----:B------:R-:W-:Y:S01]  /*1b250*/  @P3 STG.E.U16 desc[UR36][R10.64+0x20], R236 ;  /* 0x000020ec0a003986 */ /* 0x000fe2000c101524 */
[C---:B------:R-:W-:Y:S02]  /*1b260*/  ISETP.GT.AND P3, PT, R0.reuse, 0x180, P0 ;  /* 0x000001800000780c */ /* 0x040fe40000764270 */
[----:B------:R-:W-:-:S03]  /*1b270*/  ISETP.GT.AND P1, PT, R0, 0x188, P1 ;  /* 0x000001880000780c */ /* 0x000fc60000f24270 */
[----:B------:R0:W-:Y:S04]  /*1b280*/  @P2 STG.E.U16 desc[UR36][R22.64+0x22], R235 ;  /* 0x000022eb16002986 */ /* 0x0001e8000c101524 */
[----:B------:R1:W-:Y:S04]  /*1b290*/  @P4 STG.E.U16 desc[UR36][R6.64+0x30], R234 ;  /* 0x000030ea06004986 */ /* 0x0003e8000c101524 */
[----:B------:R2:W-:Y:S04]  /*1b2a0*/  @P3 STG.E.U16 desc[UR36][R6.64+0x32], R233 ;  /* 0x000032e906003986 */ /* 0x0005e8000c101524 */
[----:B0-----:R-:W3:Y:S04]  /*1b2b0*/  LDL.LU R23, [R1+0x124] ;  /* 0x0001240001177983 */ /* 0x001ee80000300800 */
[----:B------:R-:W5:Y:S04]  /*1b2c0*/  LDL.LU R22, [R1+0x128] ;  /* 0x0001280001167983 */ /* 0x000f680000300800 */
[----:B------:R-:W5:Y:S04]  /*1b2d0*/  LDL.LU R235, [R1+0x13c] ;  /* 0x00013c0001eb7983 */ /* 0x000f680000300800 */
[----:B-1----:R-:W5:Y:S04]  /*1b2e0*/  LDL.LU R234, [R1+0x138] ;  /* 0x0001380001ea7983 */ /* 0x002f680000300800 */
[----:B--2---:R-:W2:Y:S04]  /*1b2f0*/  LDL.LU R233, [R1+0x134] ;  /* 0x0001340001e97983 */ /* 0x004ea80000300800 */
[----:B------:R0:W-:Y:S04]  /*1b300*/  @P1 STG.E.U16 desc[UR36][R10.64+0x30], R232 ;  /* 0x000030e80a001986 */ /* 0x0001e8000c101524 */
[----:B0-----:R-:W2:Y:S01]  /*1b310*/  LDL.LU R232, [R1+0x120] ;  /* 0x0001200001e87983 */ /* 0x001ea20000300800 */
[----:B------:R-:W-:Y:S01]  /*1b320*/  ISETP.GT.AND P0, PT, R0, 0x188, P0 ;  /* 0x000001880000780c */ /* 0x000fe20000704270 */
[----:B----4-:R-:W-:Y:S01]  /*1b330*/  FMUL R17, R17, R2 ;  /* 0x0000000211117220 */ /* 0x010fe20000400000 */
[----:B------:R-:W-:-:S02]  /*1b340*/  ISETP.GT.AND P3, PT, R3, 0x20, PT ;  /* 0x000000200300780c */ /* 0x000fc40003f64270 */
[----:B------:R-:W-:Y:S02]  /*1b350*/  ISETP.GT.AND P2, PT, R3, 0x21, PT ;  /* 0x000000210300780c */ /* 0x000fe40003f44270 */
[----:B------:R-:W-:Y:S02]  /*1b360*/  F2FP.F16.F32.PACK_AB R17, RZ, R17 ;  /* 0x00000011ff11723e */ /* 0x000fe400000000ff */
[C---:B------:R-:W-:Y:S02]  /*1b370*/  ISETP.GT.AND P4, PT, R0.reuse, RZ, P2 ;  /* 0x000000ff0000720c */ /* 0x040fe40001784270 */
[----:B------:R-:W-:-:S03]  /*1b380*/  ISETP.GT.AND P5, PT, R0, 0x8, P3 ;  /* 0x000000080000780c */ /* 0x000fc60001fa4270 */
[----:B------:R0:W-:Y:S01]  /*1b390*/  @P0 STG.E.U16 desc[UR36][R10.64+0x32], R17 ;  /* 0x000032110a000986 */ /* 0x0001e2000c101524 */
[----:B------:R-:W-:-:S03]  /*1b3a0*/  ISETP.GT.AND P0, PT, R0, RZ, P3 ;  /* 0x000000ff0000720c */ /* 0x000fc60001f04270 */
[----:B0-----:R-:W4:Y:S01]  /*1b3b0*/  LDL.LU R17, [R1+0x12c] ;  /* 0x00012c0001117983 */ /* 0x001f220000300800 */
[-C--:B---3--:R-:W-:Y:S01]  /*1b3c0*/  FMUL R23, R23, R2.reuse ;  /* 0x0000000217177220 */ /* 0x088fe20000400000 */
[----:B-----5:R-:W-:-:S04]  /*1b3d0*/  FMUL R22, R22, R2 ;  /* 0x0000000216167220 */ /* 0x020fc80000400000 */
[----:B------:R-:W-:Y:S02]  /*1b3e0*/  F2FP.F16.F32.PACK_AB R23, RZ, R23 ;  /* 0x00000017ff17723e */ /* 0x000fe400000000ff */
[----:B------:R-:W-:-:S03]  /*1b3f0*/  F2FP.F16.F32.PACK_AB R22, RZ, R22 ;  /* 0x00000016ff16723e */ /* 0x000fc600000000ff */
[----:B------:R-:W-:Y:S01]  /*1b400*/  @P4 STG.E.U16 desc[UR36][R12.64+0x42], R23 ;  /* 0x000042170c004986 */ /* 0x000fe2000c101524 */
[----:B--2---:R-:W-:-:S05]  /*1b410*/  FMUL R232, R232, R2 ;  /* 0x00000002e8e87220 */ /* 0x004fca0000400000 */
[----:B------:R-:W-:-:S05]  /*1b420*/  F2FP.F16.F32.PACK_AB R232, RZ, R232 ;  /* 0x000000e8ffe8723e */ /* 0x000fca00000000ff */
[----:B------:R-:W-:Y:S04]  /*1b430*/  @P0 STG.E.U16 desc[UR36][R12.64+0x40], R232 ;  /* 0x000040e80c000986 */ /* 0x000fe8000c101524 */
[----:B------:R0:W-:Y:S04]  /*1b440*/  @P5 STG.E.U16 desc[UR36][R20.64+0x40], R22 ;  /* 0x0000401614005986 */ /* 0x0001e8000c101524 */
[----:B0-----:R-:W2:Y:S01]  /*1b450*/  LDL.LU R22, [R1+0x130] ;  /* 0x0001300001167983 */ /* 0x001ea20000300800 */
[----:B------:R-:W-:Y:S02]  /*1b460*/  ISETP.GT.AND P1, PT, R0, 0x8, P2 ;  /* 0x000000080000780c */ /* 0x000fe40001724270 */
[----:B------:R-:W-:Y:S01]  /*1b470*/  ISETP.GT.AND P0, PT, R3, 0x28, PT ;  /* 0x000000280300780c */ /* 0x000fe20003f04270 */
[----:B----4-:R-:W-:-:S03]  /*1b480*/  FMUL R17, R17, R2 ;  /* 0x0000000211117220 */ /* 0x010fc60000400000 */
[----:B------:R-:W-:Y:S02]  /*1b490*/  ISETP.GT.AND P5, PT, R0, RZ, P0 ;  /* 0x000000ff0000720c */ /* 0x000fe400007a4270 */
[----:B------:R-:W-:-:S05]  /*1b4a0*/  F2FP.F16.F32.PACK_AB R17, RZ, R17 ;  /* 0x00000011ff11723e */ /* 0x000fca00000000ff */
[----:B------:R0:W-:Y:S01]  /*1b4b0*/  @P1 STG.E.U16 desc[UR36][R20.64+0x42], R17 ;  /* 0x0000421114001986 */ /* 0x0001e2000c101524 */
[----:B------:R-:W-:-:S04]  /*1b4c0*/  ISETP.GT.AND P1, PT, R3, 0x29, PT ;  /* 0x000000290300780c */ /* 0x000fc80003f24270 */
[----:B------:R-:W-:Y:S01]  /*1b4d0*/  ISETP.GT.AND P4, PT, R0, RZ, P1 ;  /* 0x000000ff0000720c */ /* 0x000fe20000f84270 */
[----:B0-----:R-:W-:Y:S02]  /*1b4e0*/  FMUL R17, R233, R2 ;  /* 0x00000002e9117220 */ /* 0x001fe40000400000 */
[----:B------:R-:W3:Y:S03]  /*1b4f0*/  LDL.LU R233, [R1+0x114] ;  /* 0x0001140001e97983 */ /* 0x000ee60000300800 */
[----:B------:R-:W-:-:S04]  /*1b500*/  F2FP.F16.F32.PACK_AB R17, RZ, R17 ;  /* 0x00000011ff11723e */ /* 0x000fc800000000ff */
[----:B------:R-:W-:Y:S01]  /*1b510*/  PRMT R23, R17, 0x7610, R23 ;  /* 0x0000761011177816 */ /* 0x000fe20000000017 */
[----:B------:R-:W-:-:S04]  /*1b520*/  FMUL R17, R235, R2 ;  /* 0x00000002eb117220 */ /* 0x000fc80000400000 */
[----:B------:R-:W-:Y:S01]  /*1b530*/  @P4 STG.E.U16 desc[UR36][R12.64+0x52], R23 ;  /* 0x000052170c004986 */ /* 0x000fe2000c101524 */
[----:B--2---:R-:W-:-:S05]  /*1b540*/  FMUL R22, R22, R2 ;  /* 0x0000000216167220 */ /* 0x004fca0000400000 */
[----:B------:R-:W-:-:S04]  /*1b550*/  F2FP.F16.F32.PACK_AB R22, RZ, R22 ;  /* 0x00000016ff16723e */ /* 0x000fc800000000ff */
[----:B------:R-:W-:Y:S01]  /*1b560*/  PRMT R232, R22, 0x7610, R232 ;  /* 0x0000761016e87816 */ /* 0x000fe200000000e8 */
[----:B------:R-:W-:Y:S02]  /*1b570*/  FMUL R22, R234, R2 ;  /* 0x00000002ea167220 */ /* 0x000fe40000400000 */
[----:B------:R-:W2:Y:S04]  /*1b580*/  LDL.LU R234, [R1+0x118] ;  /* 0x0001180001ea7983 */ /* 0x000ea80000300800 */
[----:B------:R-:W-:Y:S01]  /*1b590*/  @P5 STG.E.U16 desc[UR36][R12.64+0x50], R232 ;  /* 0x000050e80c005986 */ /* 0x000fe2000c101524 */
[C---:B------:R-:W-:Y:S02]  /*1b5a0*/  ISETP.GT.AND P5, PT, R0.reuse, 0x8, P0 ;  /* 0x000000080000780c */ /* 0x040fe400007a4270 */
[----:B------:R-:W-:Y:S01]  /*1b5b0*/  F2FP.F16.F32.PACK_AB R22, RZ, R22 ;  /* 0x00000016ff16723e */ /* 0x000fe200000000ff */
[----:B------:R-:W4:Y:S10]  /*1b5c0*/  LDL.LU R235, [R1+0x11c] ;  /* 0x00011c0001eb7983 */ /* 0x000f340000300800 */
[----:B------:R0:W-:Y:S04]  /*1b5d0*/  @P5 STG.E.U16 desc[UR36][R20.64+0x50], R22 ;  /* 0x0000501614005986 */ /* 0x0001e8000c101524 */
[----:B0-----:R-:W5:Y:S01]  /*1b5e0*/  LDL.LU R22, [R1+0x100] ;  /* 0x0001000001167983 */ /* 0x001f620000300800 */
[----:B------:R-:W-:-:S02]  /*1b5f0*/  ISETP.GT.AND P4, PT, R0, 0x8, P1 ;  /* 0x000000080000780c */ /* 0x000fc40000f84270 */
[----:B------:R-:W-:-:S11]  /*1b600*/  F2FP.F16.F32.PACK_AB R17, RZ, R17 ;  /* 0x00000011ff11723e */ /* 0x000fd600000000ff */
[----:B------:R0:W-:Y:S01]  /*1b610*/  @P4 STG.E.U16 desc[UR36][R20.64+0x52], R17 ;  /* 0x0000521114004986 */ /* 0x0001e2000c101524 */
[----:B------:R-:W-:-:S03]  /*1b620*/  ISETP.GT.AND P4, PT, R0, 0x80, P3 ;  /* 0x000000800000780c */ /* 0x000fc60001f84270 */
[----:B0-----:R-:W3:Y:S01]  /*1b630*/  LDL.LU R17, [R1+0x104] ;  /* 0x0001040001117983 */ /* 0x001ee20000300800 */
[----:B-----5:R-:W-:-:S05]  /*1b640*/  FMUL R22, R22, R2 ;  /* 0x0000000216167220 */ /* 0x020fca0000400000 */
[----:B------:R-:W-:-:S05]  /*1b650*/  F2FP.F16.F32.PACK_AB R22, RZ, R22 ;  /* 0x00000016ff16723e */ /* 0x000fca00000000ff */
[----:B------:R0:W-:Y:S04]  /*1b660*/  @P4 STG.E.U16 desc[UR36][R8.64+0x40], R22 ;  /* 0x0000401608004986 */ /* 0x0001e8000c101524 */
[----:B0-----:R-:W5:Y:S01]  /*1b670*/  LDL.LU R22, [R1+0x108] ;  /* 0x0001080001167983 */ /* 0x001f620000300800 */
[C---:B------:R-:W-:Y:S01]  /*1b680*/  ISETP.GT.AND P5, PT, R0.reuse, 0x80, P2 ;  /* 0x000000800000780c */ /* 0x040fe200017a4270 */
[----:B---3--:R-:W-:Y:S01]  /*1b690*/  FMUL R17, R17, R2 ;  /* 0x0000000211117220 */ /* 0x008fe20000400000 */
[----:B------:R-:W-:-:S04]  /*1b6a0*/  ISETP.GT.AND P4, PT, R0, 0x88, P3 ;  /* 0x000000880000780c */ /* 0x000fc80001f84270 */
[----:B------:R-:W-:-:S07]  /*1b6b0*/  F2FP.F16.F32.PACK_AB R17, RZ, R17 ;  /* 0x00000011ff11723e */ /* 0x000fce00000000ff */
[----:B------:R0:W-:Y:S04]  /*1b6c0*/  @P5 STG.E.U16 desc[UR36][R8.64+0x42], R17 ;  /* 0x0000421108005986 */ /* 0x0001e8000c101524 */
[----:B0-----:R-:W3:Y:S01]  /*1b6d0*/  LDL.LU R17, [R1+0x10c] ;  /* 0x00010c0001117983 */ /* 0x001ee20000300800 */
[----:B-----5:R-:W-:-:S05]  /*1b6e0*/  FMUL R22, R22, R2 ;  /* 0x0000000216167220 */ /* 0x020fca0000400000 */
[----:B------:R-:W-:-:S05]  /*1b6f0*/  F2FP.F16.F32.PACK_AB R22, RZ, R22 ;  /* 0x00000016ff16723e */ /* 0x000fca00000000ff */
[----:B------:R0:W-:Y:S04]  /*1b700*/  @P4 STG.E.U16 desc[UR36][R18.64+0x40], R22 ;  /* 0x0000401612004986 */ /* 0x0001e8000c101524 */
[----:B0-----:R-:W5:Y:S01]  /*1b710*/  LDL.LU R22, [R1+0x110] ;  /* 0x0001100001167983 */ /* 0x001f620000300800 */
[----:B------:R-:W-:Y:S01]  /*1b720*/  ISETP.GT.AND P5, PT, R0, 0x88, P2 ;  /* 0x000000880000780c */ /* 0x000fe200017a4270 */
[----:B---3--:R-:W-:-:S05]  /*1b730*/  FMUL R17, R17, R2 ;  /* 0x0000000211117220 */ /* 0x008fca0000400000 */
[----:B------:R-:W-:-:S07]  /*1b740*/  F2FP.F16.F32.PACK_AB R17, RZ, R17 ;  /* 0x00000011ff11723e */ /* 0x000fce00000000ff */
[----:B------:R0:W-:Y:S01]  /*1b750*/  @P5 STG.E.U16 desc[UR36][R18.64+0x42], R17 ;  /* 0x0000421112005986 */ /* 0x0001e2000c101524 */
[C---:B------:R-:W-:Y:S02]  /*1b760*/  ISETP.GT.AND P5, PT, R0.reuse, 0x80, P0 ;  /* 0x000000800000780c */ /* 0x040fe400007a4270 */
[----:B------:R-:W-:Y:S01]  /*1b770*/  ISETP.GT.AND P4, PT, R0, 0x80, P1 ;  /* 0x000000800000780c */ /* 0x000fe20000f84270 */
[----:B0-----:R-:W-:-:S05]  /*1b780*/  FMUL R17, R233, R2 ;  /* 0x00000002e9117220 */ /* 0x001fca0000400000 */
[----:B------:R-:W-:-:S04]  /*1b790*/  F2FP.F16.F32.PACK_AB R17, RZ, R17 ;  /* 0x00000011ff11723e */ /* 0x000fc800000000ff */
[----:B------:R-:W-:Y:S01]  /*1b7a0*/  PRMT R23, R17, 0x7610, R23 ;  /* 0x0000761011177816 */ /* 0x000fe20000000017 */
[-C--:B----4-:R-:W-:Y:S02]  /*1b7b0*/  FMUL R17, R235, R2.reuse ;  /* 0x00000002eb117220 */ /* 0x090fe40000400000 */
[----:B------:R-:W3:Y:S04]  /*1b7c0*/  LDL.LU R235, [R1+0xcc] ;  /* 0x0000cc0001eb7983 */ /* 0x000ee80000300800 */
[----:B------:R-:W-:Y:S01]  /*1b7d0*/  @P4 STG.E.U16 desc[UR36][R8.64+0x52], R23 ;  /* 0x0000521708004986 */ /* 0x000fe2000c101524 */
[----:B-----5:R-:W-:-:S05]  /*1b7e0*/  FMUL R22, R22, R2 ;  /* 0x0000000216167220 */ /* 0x020fca0000400000 */
[----:B------:R-:W-:-:S04]  /*1b7f0*/  F2FP.F16.F32.PACK_AB R22, RZ, R22 ;  /* 0x00000016ff16723e */ /* 0x000fc800000000ff */
[----:B------:R-:W-:Y:S01]  /*1b800*/  PRMT R232, R22, 0x7610, R232 ;  /* 0x0000761016e87816 */ /* 0x000fe200000000e8 */
[----:B--2---:R-:W-:Y:S02]  /*1b810*/  FMUL R22, R234, R2 ;  /* 0x00000002ea167220 */ /* 0x004fe40000400000 */
        /* <DEDUP_REMOVED lines=16> */
[----:B------:R-:W-:Y:S01]  /*1b920*/  ISETP.GT.AND P5, PT, R0, 0x100, P2 ;  /* 0x000001000000780c */ /* 0x000fe200017a4270 */
[----:B---3--:R-:W-:-:S05]  /*1b930*/  FMUL R17, R17, R2 ;  /* 0x0000000211117220 */ /* 0x008fca0000400000 */
[----:B------:R-:W-:Y:S02]  /*1b940*/  F2FP.F16.F32.PACK_AB R17, RZ, R17 ;  /* 0x00000011ff11723e */ /* 0x000fe400000000ff */
[----:B------:R-:W-:-:S05]  /*1b950*/  ISETP.GT.AND P4, PT, R0, 0x108, P3 ;  /* 0x000001080000780c */ /* 0x000fca0001f84270 */
        /* <DEDUP_REMOVED lines=9> */
[----:B------:R0:W-:Y:S04]  /*1b9f0*/  @P5 STG.E.U16 desc[UR36][R14.64+0x42], R17 ;  /* 0x000042110e005986 */ /* 0x0001e8000c101524 */
[----:B0-----:R-:W3:Y:S01]  /*1ba00*/  LDL.LU R17, [R1+0xf4] ;  /* 0x0000f40001117983 */ /* 0x001ee20000300800 */
[----:B-----5:R-:W-:-:S05]  /*1ba10*/  FMUL R22, R22, R2 ;  /* 0x0000000216167220 */ /* 0x020fca0000400000 */
[----:B------:R-:W-:-:S04]  /*1ba20*/  F2FP.F16.F32.PACK_AB R22, RZ, R22 ;  /* 0x00000016ff16723e */ /* 0x000fc800000000ff */
[----:B------:R-:W-:Y:S02]  /*1ba30*/  PRMT R232, R22, 0x7610, R232 ;  /* 0x0000761016e87816 */ /* 0x000fe400000000e8 */
[----:B------:R-:W5:Y:S01]  /*1ba40*/  LDL.LU R22, [R1+0xf8] ;  /* 0x0000f80001167983 */ /* 0x000f620000300800 */
[C---:B------:R-:W-:Y:S02]  /*1ba50*/  ISETP.GT.AND P5, PT, R0.reuse, 0x100, P0 ;  /* 0x000001000000780c */ /* 0x040fe400007a4270 */
[----:B------:R-:W-:Y:S01]  /*1ba60*/  ISETP.GT.AND P4, PT, R0, 0x100, P1 ;  /* 0x000001000000780c */ /* 0x000fe20000f84270 */
[----:B---3--:R-:W-:-:S05]  /*1ba70*/  FMUL R17, R17, R2 ;  /* 0x0000000211117220 */ /* 0x008fca0000400000 */
[----:B------:R-:W-:-:S05]  /*1ba80*/  F2FP.F16.F32.PACK_AB R17, RZ, R17 ;  /* 0x00000011ff11723e */ /* 0x000fca00000000ff */
[----:B------:R0:W-:Y:S01]  /*1ba90*/  @P5 STG.E.U16 desc[UR36][R4.64+0x50], R232 ;  /* 0x000050e804005986 */ /* 0x0001e2000c101524 */
[----:B------:R-:W-:Y:S02]  /*1baa0*/  ISETP.GT.AND P5, PT, R0, 0x108, P0 ;  /* 0x000001080000780c */ /* 0x000fe400007a4270 */
[----:B------:R-:W-:Y:S02]  /*1bab0*/  PRMT R23, R17, 0x7610, R23 ;  /* 0x0000761011177816 */ /* 0x000fe40000000017 */
[----:B------:R-:W3:Y:S04]  /*1bac0*/  LDL.LU R17, [R1+0xfc] ;  /* 0x0000fc0001117983 */ /* 0x000ee80000300800 */
[----:B------:R1:W-:Y:S04]  /*1bad0*/  @P4 STG.E.U16 desc[UR36][R4.64+0x52], R23 ;  /* 0x0000521704004986 */ /* 0x0003e8000c101524 */
[----:B0-----:R-:W4:Y:S04]  /*1bae0*/  LDL.LU R232, [R1+0xd0] ;  /* 0x0000d00001e87983 */ /* 0x001f280000300800 */
[----:B-1----:R-:W2:Y:S01]  /*1baf0*/  LDL.LU R23, [R1+0xc0] ;  /* 0x0000c00001177983 */ /* 0x002ea20000300800 */
        /* <DEDUP_REMOVED lines=8> */
[----:B--2---:R-:W-:-:S03]  /*1bb80*/  FMUL R23, R23, R2 ;  /* 0x0000000217177220 */ /* 0x004fc60000400000 */
[----:B0-----:R-:W2:Y:S02]  /*1bb90*/  LDL.LU R17, [R1+0xc8] ;  /* 0x0000c80001117983 */ /* 0x001ea40000300800 */
[----:B------:R-:W-:-:S04]  /*1bba0*/  F2FP.F16.F32.PACK_AB R23, RZ, R23 ;  /* 0x00000017ff17723e */ /* 0x000fc800000000ff */
[----:B------:R-:W-:Y:S01]  /*1bbb0*/  PRMT R236, R23, 0x7610, R236 ;  /* 0x0000761017ec7816 */ /* 0x000fe200000000ec */
[----:B-----5:R-:W-:-:S05]  /*1bbc0*/  FMUL R22, R22, R2 ;  /* 0x0000000216167220 */ /* 0x020fca0000400000 */
[----:B------:R-:W-:-:S04]  /*1bbd0*/  F2FP.F16.F32.PACK_AB R22, RZ, R22 ;  /* 0x00000016ff16723e */ /* 0x000fc800000000ff */
[----:B------:R-:W-:Y:S02]  /*1bbe0*/  PRMT R23, R22, 0x7610, R23 ;  /* 0x0000761016177816 */ /* 0x000fe40000000017 */
[----:B------:R-:W3:Y:S01]  /*1bbf0*/  LDL.LU R22, [R1+0xd8] ;  /* 0x0000d80001167983 */ /* 0x000ee20000300800 */
[C---:B------:R-:W-:Y:S02]  /*1bc00*/  ISETP.GT.AND P5, PT, R0.reuse, 0x180, P3 ;  /* 0x000001800000780c */ /* 0x040fe40001fa4270 */
[C---:B------:R-:W-:Y:S02]  /*1bc10*/  ISETP.GT.AND P4, PT, R0.reuse, 0x180, P2 ;  /* 0x000001800000780c */ /* 0x040fe40001784270 */
[----:B------:R-:W-:Y:S01]  /*1bc20*/  ISETP.GT.AND P3, PT, R0, 0x188, P3 ;  /* 0x000001880000780c */ /* 0x000fe20001f64270 */
[-C--:B------:R-:W-:Y:S01]  /*1bc30*/  FMUL R235, R235, R2.reuse ;  /* 0x00000002ebeb7220 */ /* 0x080fe20000400000 */
[----:B--2---:R-:W-:-:S07]  /*1bc40*/  FMUL R17, R17, R2 ;  /* 0x0000000211117220 */ /* 0x004fce0000400000 */
[----:B------:R-:W-:Y:S01]  /*1bc50*/  @P5 STG.E.U16 desc[UR36][R6.64+0x40], R236 ;  /* 0x000040ec06005986 */ /* 0x000fe2000c101524 */
[----:B------:R-:W-:-:S03]  /*1bc60*/  F2FP.F16.F32.PACK_AB R17, RZ, R17 ;  /* 0x00000011ff11723e */ /* 0x000fc600000000ff */
[----:B------:R0:W-:Y:S01]  /*1bc70*/  @P4 STG.E.U16 desc[UR36][R6.64+0x42], R23 ;  /* 0x0000421706004986 */ /* 0x0001e2000c101524 */
[----:B------:R-:W-:Y:S01]  /*1bc80*/  ISETP.GT.AND P2, PT, R0, 0x188, P2 ;  /* 0x000001880000780c */ /* 0x000fe20001744270 */
[-C--:B------:R-:W-:Y:S01]  /*1bc90*/  FMUL R234, R234, R2.reuse ;  /* 0x00000002eaea7220 */ /* 0x080fe20000400000 */
[C---:B------:R-:W-:Y:S01]  /*1bca0*/  ISETP.GT.AND P4, PT, R0.reuse, 0x180, P0 ;  /* 0x000001800000780c */ /* 0x040fe20000784270 */
[----:B------:R1:W-:Y:S01]  /*1bcb0*/  @P3 STG.E.U16 desc[UR36][R10.64+0x40], R17 ;  /* 0x000040110a003986 */ /* 0x0003e2000c101524 */
[----:B------:R-:W-:Y:S01]  /*1bcc0*/  ISETP.GT.AND P3, PT, R0, 0x180, P1 ;  /* 0x000001800000780c */ /* 0x000fe20000f64270 */
[-C--:B----4-:R-:W-:Y:S01]  /*1bcd0*/  FMUL R232, R232, R2.reuse ;  /* 0x00000002e8e87220 */ /* 0x090fe20000400000 */
[----:B------:R-:W-:Y:S01]  /*1bce0*/  ISETP.GT.AND P0, PT, R0, 0x188, P0 ;  /* 0x000001880000780c */ /* 0x000fe20000704270 */
[----:B------:R-:W-:Y:S01]  /*1bcf0*/  FMUL R233, R233, R2 ;  /* 0x00000002e9e97220 */ /* 0x000fe20000400000 */
[----:B0-----:R-:W-:Y:S02]  /*1bd00*/  F2FP.F16.F32.PACK_AB R23, RZ, R234 ;  /* 0x000000eaff17723e */ /* 0x001fe400000000ff */
[----:B-1----:R-:W-:-:S02]  /*1bd10*/  F2FP.F16.F32.PACK_AB R17, RZ, R235 ;  /* 0x000000ebff11723e */ /* 0x002fc400000000ff */
[----:B------:R-:W-:Y:S01]  /*1bd20*/  F2FP.F16.F32.PACK_AB R232, RZ, R232 ;  /* 0x000000e8ffe8723e */ /* 0x000fe200000000ff */
[----:B------:R-:W2:Y:S01]  /*1bd30*/  LDL.LU R235, [R1+0xbc] ;  /* 0x0000bc0001eb7983 */ /* 0x000ea20000300800 */
[----:B------:R-:W-:Y:S02]  /*1bd40*/  PRMT R234, R17, 0x7610, R234 ;  /* 0x0000761011ea7816 */ /* 0x000fe400000000ea */
[----:B------:R-:W-:Y:S02]  /*1bd50*/  F2FP.F16.F32.PACK_AB R17, RZ, R233 ;  /* 0x000000e9ff11723e */ /* 0x000fe400000000ff */
[----:B------:R-:W4:Y:S04]  /*1bd60*/  LDL.LU R233, [R1+0xb8] ;  /* 0x0000b80001e97983 */ /* 0x000f280000300800 */
[----:B------:R0:W-:Y:S04]  /*1bd70*/  @P2 STG.E.U16 desc[UR36][R10.64+0x42], R234 ;  /* 0x000042ea0a002986 */ /* 0x0001e8000c101524 */
[----:B------:R1:W-:Y:S04]  /*1bd80*/  @P4 STG.E.U16 desc[UR36][R6.64+0x50], R232 ;  /* 0x000050e806004986 */ /* 0x0003e8000c101524 */
[----:B------:R5:W-:Y:S04]  /*1bd90*/  @P3 STG.E.U16 desc[UR36][R6.64+0x52], R23 ;  /* 0x0000521706003986 */ /* 0x000be8000c101524 */
[----:B0-----:R-:W2:Y:S04]  /*1bda0*/  LDL.LU R234, [R1+0xb4] ;  /* 0x0000b40001ea7983 */ /* 0x001ea80000300800 */
[----:B-1----:R-:W4:Y:S04]  /*1bdb0*/  LDL.LU R232, [R1+0xa0] ;  /* 0x0000a00001e87983 */ /* 0x002f280000300800 */
[----:B-----5:R-:W5:Y:S01]  /*1bdc0*/  LDL.LU R23, [R1+0xa4] ;  /* 0x0000a40001177983 */ /* 0x020f620000300800 */
[----:B---3--:R-:W-:-:S05]  /*1bdd0*/  FMUL R22, R22, R2 ;  /* 0x0000000216167220 */ /* 0x008fca0000400000 */
[----:B------:R-:W-:-:S05]  /*1bde0*/  F2FP.F16.F32.PACK_AB R22, RZ, R22 ;  /* 0x00000016ff16723e */ /* 0x000fca00000000ff */
[----:B------:R0:W-:Y:S04]  /*1bdf0*/  @P0 STG.E.U16 desc[UR36][R10.64+0x50], R22 ;  /* 0x000050160a000986 */ /* 0x0001e8000c101524 */
[----:B0-----:R-:W3:Y:S01]  /*1be00*/  LDL.LU R22, [R1+0xa8] ;  /* 0x0000a80001167983 */ /* 0x001ee20000300800 */
[C---:B------:R-:W-:Y:S02]  /*1be10*/  ISETP.GT.AND P3, PT, R3.reuse, 0x30, PT ;  /* 0x000000300300780c */ /* 0x040fe40003f64270 */
[----:B------:R-:W-:Y:S02]  /*1be20*/  ISETP.GT.AND P2, PT, R3, 0x31, PT ;  /* 0x000000310300780c */ /* 0x000fe40003f44270 */
[C---:B------:R-:W-:Y:S02]  /*1be30*/  ISETP.GT.AND P1, PT, R0.reuse, 0x188, P1 ;  /* 0x000001880000780c */ /* 0x040fe40000f24270 */
[----:B------:R-:W-:-:S02]  /*1be40*/  ISETP.GT.AND P0, PT, R0, RZ, P3 ;  /* 0x000000ff0000720c */ /* 0x000fc40001f04270 */
[C---:B------:R-:W-:Y:S02]  /*1be50*/  ISETP.GT.AND P4, PT, R0.reuse, RZ, P2 ;  /* 0x000000ff0000720c */ /* 0x040fe40001784270 */
[----:B------:R-:W-:-:S07]  /*1be60*/  ISETP.GT.AND P5, PT, R0, 0x8, P3 ;  /* 0x000000080000780c */ /* 0x000fce0001fa4270 */
[----:B------:R0:W-:Y:S04]  /*1be70*/  @P1 STG.E.U16 desc[UR36][R10.64+0x52], R17 ;  /* 0x000052110a001986 */ /* 0x0001e8000c101524 */
[----:B0-----:R-:W2:Y:S01]  /*1be80*/  LDL.LU R17, [R1+0xac] ;  /* 0x0000ac0001117983 */ /* 0x001ea20000300800 */
[-C--:B----4-:R-:W-:Y:S01]  /*1be90*/  FMUL R232, R232, R2.reuse ;  /* 0x00000002e8e87220 */ /* 0x090fe20000400000 */
[----:B-----5:R-:W-:-:S04]  /*1bea0*/  FMUL R23, R23, R2 ;  /* 0x0000000217177220 */ /* 0x020fc80000400000 */
[----:B------:R-:W-:Y:S02]  /*1beb0*/  F2FP.F16.F32.PACK_AB R232, RZ, R232 ;  /* 0x000000e8ffe8723e */ /* 0x000fe400000000ff */
[----:B------:R-:W-:-:S03]  /*1bec0*/  F2FP.F16.F32.PACK_AB R23, RZ, R23 ;  /* 0x00000017ff17723e */ /* 0x000fc600000000ff */
[----:B------:R-:W-:Y:S04]  /*1bed0*/  @P0 STG.E.U16 desc[UR36][R12.64+0x60], R232 ;  /* 0x000060e80c000986 */ /* 0x000fe8000c101524 */
[----:B------:R-:W-:Y:S01]  /*1bee0*/  @P4 STG.E.U16 desc[UR36][R12.64+0x62], R23 ;  /* 0x000062170c004986 */ /* 0x000fe2000c101524 */
[----:B---3--:R-:W-:-:S05]  /*1bef0*/  FMUL R22, R22, R2 ;  /* 0x0000000216167220 */ /* 0x008fca0000400000 */
[----:B------:R-:W-:-:S05]  /*1bf00*/  F2FP.F16.F32.PACK_AB R22, RZ, R22 ;  /* 0x00000016ff16723e */ /* 0x000fca00000000ff */
[----:B------:R0:W-:Y:S04]  /*1bf10*/  @P5 STG.E.U16 desc[UR36][R20.64+0x60], R22 ;  /* 0x0000601614005986 */ /* 0x0001e8000c101524 */
[----:B0-----:R-:W3:Y:S01]  /*1bf20*/  LDL.LU R22, [R1+0xb0] ;  /* 0x0000b00001167983 */ /* 0x001ee20000300800 */
[----:B------:R-:W-:Y:S02]  /*1bf30*/  ISETP.GT.AND P1, PT, R0, 0x8, P2 ;  /* 0x000000080000780c */ /* 0x000fe40001724270 */
[----:B------:R-:W-:Y:S01]  /*1bf40*/  ISETP.GT.AND P0, PT, R3, 0x38, PT ;  /* 0x000000380300780c */ /* 0x000fe20003f04270 */
[----:B--2---:R-:W-:-:S03]  /*1bf50*/  FMUL R17, R17, R2 ;  /* 0x0000000211117220 */ /* 0x004fc60000400000 */
[----:B------:R-:W-:Y:S02]  /*1bf60*/  ISETP.GT.AND P5, PT, R0, RZ, P0 ;  /* 0x000000ff0000720c */ /* 0x000fe400007a4270 */
[----:B------:R-:W-:-:S05]  /*1bf70*/  F2FP.F16.F32.PACK_AB R17, RZ, R17 ;  /* 0x00000011ff11723e */ /* 0x000fca00000000ff */
[----:B------:R0:W-:Y:S01]  /*1bf80*/  @P1 STG.E.U16 desc[UR36][R20.64+0x62], R17 ;  /* 0x0000621114001986 */ /* 0x0001e2000c101524 */
[----:B------:R-:W-:-:S04]  /*1bf90*/  ISETP.GT.AND P1, PT, R3, 0x39, PT ;  /* 0x000000390300780c */ /* 0x000fc80003f24270 */
[----:B------:R-:W-:Y:S01]  /*1bfa0*/  ISETP.GT.AND P4, PT, R0, RZ, P1 ;  /* 0x000000ff0000720c */ /* 0x000fe20000f84270 */
[----:B0-----:R-:W-:Y:S02]  /*1bfb0*/  FMUL R17, R234, R2 ;  /* 0x00000002ea117220 */ /* 0x001fe40000400000 */
[----:B------:R-:W2:Y:S03]  /*1bfc0*/  LDL.LU R234, [R1+0x94] ;  /* 0x0000940001ea7983 */ /* 0x000ea60000300800 */
[----:B------:R-:W-:-:S04]  /*1bfd0*/  F2FP.F16.F32.PACK_AB R17, RZ, R17 ;  /* 0x00000011ff11723e */ /* 0x000fc800000000ff */
[----:B------:R-:W-:Y:S01]  /*1bfe0*/  PRMT R23, R17, 0x7610, R23 ;  /* 0x0000761011177816 */ /* 0x000fe20000000017 */
[----:B------:R-:W-:-:S04]  /*1bff0*/  FMUL R17, R235, R2 ;  /* 0x00000002eb117220 */ /* 0x000fc80000400000 */
[----:B------:R-:W-:Y:S01]  /*1c000*/  @P4 STG.E.U16 desc[UR36][R12.64+0x72], R23 ;  /* 0x000072170c004986 */ /* 0x000fe2000c101524 */
[----:B---3--:R-:W-:-:S05]  /*1c010*/  FMUL R22, R22, R2 ;  /* 0x0000000216167220 */ /* 0x008fca0000400000 */
[----:B------:R-:W-:-:S04]  /*1c020*/  F2FP.F16.F32.PACK_AB R22, RZ, R22 ;  /* 0x00000016ff16723e */ /* 0x000fc800000000ff */
[----:B------:R-:W-:Y:S01]  /*1c030*/  PRMT R232, R22, 0x7610, R232 ;  /* 0x0000761016e87816 */ /* 0x000fe200000000e8 */
[----:B------:R-:W-:Y:S02]  /*1c040*/  FMUL R22, R233, R2 ;  /* 0x00000002e9167220 */ /* 0x000fe40000400000 */
[----:B------:R-:W3:Y:S04]  /*1c050*/  LDL.LU R233, [R1+0x98] ;  /* 0x0000980001e97983 */ /* 0x000ee80000300800 */
        /* <DEDUP_REMOVED lines=10> */
[----:B0-----:R-:W2:Y:S01]  /*1c100*/  LDL.LU R17, [R1+0x84] ;  /* 0x0000840001117983 */ /* 0x001ea20000300800 */
[----:B-----5:R-:W-:-:S05]  /*1c110*/  FMUL R22, R22, R2 ;  /* 0x0000000216167220 */ /* 0x020fca0000400000 */
[----:B------:R-:W-:-:S05]  /*1c120*/  F2FP.F16.F32.PACK_AB R22, RZ, R22 ;  /* 0x00000016ff16723e */ /* 0x000fca00000000ff */
[----:B------:R0:W-:Y:S04]  /*1c130*/  @P4 STG.E.U16 desc[UR36][R8.64+0x60], R22 ;  /* 0x0000601608004986 */ /* 0x0001e8000c101524 */
[----:B0-----:R-:W5:Y:S01]  /*1c140*/  LDL.LU R22, [R1+0x88] ;  /* 0x0000880001167983 */ /* 0x001f620000300800 */
[C---:B------:R-:W-:Y:S01]  /*1c150*/  ISETP.GT.AND P5, PT, R0.reuse, 0x80, P2 ;  /* 0x000000800000780c */ /* 0x040fe200017a4270 */
[----:B--2---:R-:W-:Y:S01]  /*1c160*/  FMUL R17, R17, R2 ;  /* 0x0000000211117220 */ /* 0x004fe20000400000 */
[----:B------:R-:W-:-:S04]  /*1c170*/  ISETP.GT.AND P4, PT, R0, 0x88, P3 ;  /* 0x000000880000780c */ /* 0x000fc80001f84270 */
[----:B------:R-:W-:-:S07]  /*1c180*/  F2FP.F16.F32.PACK_AB R17, RZ, R17 ;  /* 0x00000011ff11723e */ /* 0x000fce00000000ff */
[----:B------:R0:W-:Y:S04]  /*1c190*/  @P5 STG.E.U16 desc[UR36][R8.64+0x62], R17 ;  /* 0x0000621108005986 */ /* 0x0001e8000c101524 */
[----:B0-----:R-:W2:Y:S01]  /*1c1a0*/  LDL.LU R17, [R1+0x8c] ;  /* 0x00008c0001117983 */ /* 0x001ea20000300800 */
[----:B-----5:R-:W-:-:S05]  /*1c1b0*/  FMUL R22, R22, R2 ;  /* 0x0000000216167220 */ /* 0x020fca0000400000 */
[----:B------:R-:W-:-:S05]  /*1c1c0*/  F2FP.F16.F32.PACK_AB R22, RZ, R22 ;  /* 0x00000016ff16723e */ /* 0x000fca00000000ff */
[----:B------:R0:W-:Y:S04]  /*1c1d0*/  @P4 STG.E.U16 desc[UR36][R18.64+0x60], R22 ;  /* 0x0000601612004986 */ /* 0x0001e8000c101524 */
[----:B0-----:R-:W5:Y:S01]  /*1c1e0*/  LDL.LU R22, [R1+0x90] ;  /* 0x0000900001167983 */ /* 0x001f620000300800 */
[----:B------:R-:W-:Y:S01]  /*1c1f0*/  ISETP.GT.AND P5, PT, R0, 0x88, P2 ;  /* 0x000000880000780c */ /* 0x000fe200017a4270 */
[----:B--2---:R-:W-:-:S05]  /*1c200*/  FMUL R17, R17, R2 ;  /* 0x0000000211117220 */ /* 0x004fca0000400000 */
        /* <DEDUP_REMOVED lines=8> */
[----:B------:R-:W2:Y:S04]  /*1c290*/  LDL.LU R235, [R1+0x4c] ;  /* 0x00004c0001eb7983 */ /* 0x000ea80000300800 */
[----:B------:R-:W4:Y:S04]  /*1c2a0*/  LDL.LU R234, [R1+0x54] ;  /* 0x0000540001ea7983 */ /* 0x000f280000300800 */
[----:B------:R-:W-:Y:S01]  /*1c2b0*/  @P4 STG.E.U16 desc[UR36][R8.64+0x72], R23 ;  /* 0x0000721708004986 */ /* 0x000fe2000c101524 */
[----:B-----5:R-:W-:-:S05]  /*1c2c0*/  FMUL R22, R22, R2 ;  /* 0x0000000216167220 */ /* 0x020fca0000400000 */
[----:B------:R-:W-:-:S04]  /*1c2d0*/  F2FP.F16.F32.PACK_AB R22, RZ, R22 ;  /* 0x00000016ff16723e */ /* 0x000fc800000000ff */
[----:B------:R-:W-:Y:S01]  /*1c2e0*/  PRMT R232, R22, 0x7610, R232 ;  /* 0x0000761016e87816 */ /* 0x000fe200000000e8 */
[----:B---3--:R-:W-:Y:S02]  /*1c2f0*/  FMUL R22, R233, R2 ;  /* 0x00000002e9167220 */ /* 0x008fe40000400000 */
[----:B------:R-:W3:Y:S04]  /*1c300*/  LDL.LU R233, [R1+0x5c] ;  /* 0x00005c0001e97983 */ /* 0x000ee80000300800 */
[----:B------:R-:W-:Y:S01]  /*1c310*/  @P5 STG.E.U16 desc[UR36][R8.64+0x70], R232 ;  /* 0x000070e808005986 */ /* 0x000fe2000c101524 */
[----:B------:R-:W-:Y:S02]  /*1c320*/  ISETP.GT.AND P5, PT, R0, 0x88, P0 ;  /* 0x000000880000780c */ /* 0x000fe400007a4270 */
[----:B------:R-:W-:-:S11]  /*1c330*/  F2FP.F16.F32.PACK_AB R22, RZ, R22 ;  /* 0x00000016ff16723e */ /* 0x000fd600000000ff */
[----:B------:R0:W-:Y:S04]  /*1c340*/  @P5 STG.E.U16 desc[UR36][R18.64+0x70], R22 ;  /* 0x0000701612005986 */ /* 0x0001e8000c101524 */
[----:B0-----:R-:W5:Y:S01]  /*1c350*/  LDL.LU R22, [R1+0x60] ;  /* 0x0000600001167983 */ /* 0x001f620000300800 */
[----:B------:R-:W-:Y:S02]  /*1c360*/  ISETP.GT.AND P4, PT, R0, 0x88, P1 ;  /* 0x000000880000780c */ /* 0x000fe40000f84270 */
        /* <DEDUP_REMOVED lines=8> */
[----:B------:R-:W-:Y:S01]  /*1c3f0*/  ISETP.GT.AND P5, PT, R0, 0x100, P2 ;  /* 0x000001000000780c */ /* 0x000fe200017a4270 */
[----:B--2---:R-:W-:-:S05]  /*1c400*/  FMUL R17, R17, R2 ;  /* 0x0000000211117220 */ /* 0x004fca0000400000 */
[----:B------:R-:W-:Y:S02]  /*1c410*/  F2FP.F16.F32.PACK_AB R17, RZ, R17 ;  /* 0x00000011ff11723e */ /* 0x000fe400000000ff */
[----:B------:R-:W-:-:S05]  /*1c420*/  ISETP.GT.AND P4, PT, R0, 0x108, P3 ;  /* 0x000001080000780c */ /* 0x000fca0001f84270 */
        /* <DEDUP_REMOVED lines=9> */
[----:B------:R0:W-:Y:S04]  /*1c4c0*/  @P5 STG.E.U16 desc[UR36][R14.64+0x62], R17 ;  /* 0x000062110e005986 */ /* 0x0001e8000c101524 */
[----:B0-----:R-:W2:Y:S01]  /*1c4d0*/  LDL.LU R17, [R1+0x74] ;  /* 0x0000740001117983 */ /* 0x001ea20000300800 */
[----:B-----5:R-:W-:-:S05]  /*1c4e0*/  FMUL R22, R22, R2 ;  /* 0x0000000216167220 */ /* 0x020fca0000400000 */
[----:B------:R-:W-:-:S04]  /*1c4f0*/  F2FP.F16.F32.PACK_AB R22, RZ, R22 ;  /* 0x00000016ff16723e */ /* 0x000fc800000000ff */
[----:B------:R-:W-:Y:S02]  /*1c500*/  PRMT R232, R22, 0x7610, R232 ;  /* 0x0000761016e87816 */ /* 0x000fe400000000e8 */
[----:B------:R-:W5:Y:S01]  /*1c510*/  LDL.LU R22, [R1+0x78] ;  /* 0x0000780001167983 */ /* 0x000f620000300800 */
[C---:B------:R-:W-:Y:S02]  /*1c520*/  ISETP.GT.AND P5, PT, R0.reuse, 0x100, P0 ;  /* 0x000001000000780c */ /* 0x040fe400007a4270 */
[----:B------:R-:W-:Y:S01]  /*1c530*/  ISETP.GT.AND P4, PT, R0, 0x100, P1 ;  /* 0x000001000000780c */ /* 0x000fe20000f84270 */
[----:B--2---:R-:W-:-:S05]  /*1c540*/  FMUL R17, R17, R2 ;  /* 0x0000000211117220 */ /* 0x004fca0000400000 */
[----:B------:R-:W-:-:S05]  /*1c550*/  F2FP.F16.F32.PACK_AB R17, RZ, R17 ;  /* 0x00000011ff11723e */ /* 0x000fca00000000ff */
[----:B------:R0:W-:Y:S01]  /*1c560*/  @P5 STG.E.U16 desc[UR36][R4.64+0x70], R232 ;  /* 0x000070e804005986 */ /* 0x0001e2000c101524 */
[----:B------:R-:W-:Y:S02]  /*1c570*/  ISETP.GT.AND P5, PT, R0, 0x108, P0 ;  /* 0x000001080000780c */ /* 0x000fe400007a4270 */
[----:B------:R-:W-:Y:S02]  /*1c580*/  PRMT R23, R17, 0x7610, R23 ;  /* 0x0000761011177816 */ /* 0x000fe40000000017 */
[----:B------:R-:W2:Y:S04]  /*1c590*/  LDL.LU R17, [R1+0x7c] ;  /* 0x00007c0001117983 */ /* 0x000ea80000300800 */
[----:B------:R1:W-:Y:S04]  /*1c5a0*/  @P4 STG.E.U16 desc[UR36][R4.64+0x72], R23 ;  /* 0x0000721704004986 */ /* 0x0003e8000c101524 */
[----:B0-----:R-:W3:Y:S04]  /*1c5b0*/  LDL.LU R232, [R1+0x50] ;  /* 0x0000500001e87983 */ /* 0x001ee80000300800 */
[----:B-1----:R-:W4:Y:S01]  /*1c5c0*/  LDL.LU R23, [R1+0x40] ;  /* 0x0000400001177983 */ /* 0x002f220000300800 */
        /* <DEDUP_REMOVED lines=8> */
[----:B----4-:R-:W-:-:S03]  /*1c650*/  FMUL R23, R23, R2 ;  /* 0x0000000217177220 */ /* 0x010fc60000400000 */
[----:B0-----:R-:W2:Y:S02]  /*1c660*/  LDL.LU R17, [R1+0x48] ;  /* 0x0000480001117983 */ /* 0x001ea40000300800 */
[----:B------:R-:W-:-:S04]  /*1c670*/  F2FP.F16.F32.PACK_AB R23, RZ, R23 ;  /* 0x00000017ff17723e */ /* 0x000fc800000000ff */
[----:B------:R-:W-:Y:S01]  /*1c680*/  PRMT R236, R23, 0x7610, R236 ;  /* 0x0000761017ec7816 */ /* 0x000fe200000000ec */
[----:B-----5:R-:W-:-:S05]  /*1c690*/  FMUL R22, R22, R2 ;  /* 0x0000000216167220 */ /* 0x020fca0000400000 */
[----:B------:R-:W-:-:S04]  /*1c6a0*/  F2FP.F16.F32.PACK_AB R22, RZ, R22 ;  /* 0x00000016ff16723e */ /* 0x000fc800000000ff */
[----:B------:R-:W-:Y:S02]  /*1c6b0*/  PRMT R23, R22, 0x7610, R23 ;  /* 0x0000761016177816 */ /* 0x000fe40000000017 */
[----:B------:R-:W4:Y:S01]  /*1c6c0*/  LDL.LU R22, [R1+0x58] ;  /* 0x0000580001167983 */ /* 0x000f220000300800 */
        /* <DEDUP_REMOVED lines=13> */
[-C--:B---3--:R-:W-:Y:S01]  /*1c7a0*/  FMUL R232, R232, R2.reuse ;  /* 0x00000002e8e87220 */ /* 0x088fe20000400000 */
        /* <DEDUP_REMOVED lines=8> */
[----:B------:R-:W3:Y:S04]  /*1c830*/  LDL.LU R233, [R1+0x38] ;  /* 0x0000380001e97983 */ /* 0x000ee80000300800 */
[----:B------:R0:W-:Y:S04]  /*1c840*/  @P2 STG.E.U16 desc[UR36][R10.64+0x62], R234 ;  /* 0x000062ea0a002986 */ /* 0x0001e8000c101524 */
[----:B------:R1:W-:Y:S04]  /*1c850*/  @P4 STG.E.U16 desc[UR36][R6.64+0x70], R232 ;  /* 0x000070e806004986 */ /* 0x0003e8000c101524 */
[----:B------:R5:W-:Y:S04]  /*1c860*/  @P3 STG.E.U16 desc[UR36][R6.64+0x72], R23 ;  /* 0x0000721706003986 */ /* 0x000be8000c101524 */
[----:B0-----:R-:W2:Y:S04]  /*1c870*/  LDL.LU R234, [R1+0x34] ;  /* 0x0000340001ea7983 */ /* 0x001ea80000300800 */
[----:B-1----:R-:W3:Y:S04]  /*1c880*/  LDL.LU R232, [R1+0x20] ;  /* 0x0000200001e87983 */ /* 0x002ee80000300800 */
[----:B-----5:R-:W5:Y:S01]  /*1c890*/  LDL.LU R23, [R1+0x24] ;  /* 0x0000240001177983 */ /* 0x020f620000300800 */
[----:B----4-:R-:W-:-:S05]  /*1c8a0*/  FMUL R22, R22, R2 ;  /* 0x0000000216167220 */ /* 0x010fca0000400000 */
[----:B------:R-:W-:-:S05]  /*1c8b0*/  F2FP.F16.F32.PACK_AB R22, RZ, R22 ;  /* 0x00000016ff16723e */ /* 0x000fca00000000ff */
[----:B------:R0:W-:Y:S04]  /*1c8c0*/  @P0 STG.E.U16 desc[UR36][R10.64+0x70], R22 ;  /* 0x000070160a000986 */ /* 0x0001e8000c101524 */
[----:B0-----:R-:W4:Y:S01]  /*1c8d0*/  LDL.LU R22, [R1+0x28] ;  /* 0x0000280001167983 */ /* 0x001f220000300800 */
[C---:B------:R-:W-:Y:S02]  /*1c8e0*/  ISETP.GT.AND P1, PT, R0.reuse, 0x188, P1 ;  /* 0x000001880000780c */ /* 0x040fe40000f24270 */
[C---:B------:R-:W-:Y:S02]  /*1c8f0*/  ISETP.GT.AND P3, PT, R3.reuse, 0x40, PT ;  /* 0x000000400300780c */ /* 0x040fe40003f64270 */
[----:B------:R-:W-:Y:S02]  /*1c900*/  ISETP.GT.AND P2, PT, R3, 0x41, PT ;  /* 0x000000410300780c */ /* 0x000fe40003f44270 */
[----:B------:R-:W-:-:S02]  /*1c910*/  ISETP.GT.AND P0, PT, R0, RZ, P3 ;  /* 0x000000ff0000720c */ /* 0x000fc40001f04270 */
[C---:B------:R-:W-:Y:S02]  /*1c920*/  ISETP.GT.AND P4, PT, R0.reuse, RZ, P2 ;  /* 0x000000ff0000720c */ /* 0x040fe40001784270 */
[----:B------:R-:W-:-:S03]  /*1c930*/  ISETP.GT.AND P5, PT, R0, 0x8, P3 ;  /* 0x000000080000780c */ /* 0x000fc60001fa4270 */
[----:B------:R0:W-:Y:S04]  /*1c940*/  @P1 STG.E.U16 desc[UR36][R10.64+0x72], R17 ;  /* 0x000072110a001986 */ /* 0x0001e8000c101524 */
[----:B0-----:R-:W2:Y:S01]  /*1c950*/  LDL.LU R17, [R1+0x2c] ;  /* 0x00002c0001117983 */ /* 0x001ea20000300800 */
[-C--:B---3--:R-:W-:Y:S01]  /*1c960*/  FMUL R232, R232, R2.reuse ;  /* 0x00000002e8e87220 */ /* 0x088fe20000400000 */
[----:B-----5:R-:W-:-:S04]  /*1c970*/  FMUL R23, R23, R2 ;  /* 0x0000000217177220 */ /* 0x020fc80000400000 */
[----:B------:R-:W-:Y:S02]  /*1c980*/  F2FP.F16.F32.PACK_AB R232, RZ, R232 ;  /* 0x000000e8ffe8723e */ /* 0x000fe400000000ff */
[----:B------:R-:W-:-:S03]  /*1c990*/  F2FP.F16.F32.PACK_AB R23, RZ, R23 ;  /* 0x00000017ff17723e */ /* 0x000fc600000000ff */
[----:B------:R-:W-:Y:S04]  /*1c9a0*/  @P0 STG.E.U16 desc[UR36][R12.64+0x80], R232 ;  /* 0x000080e80c000986 */ /* 0x000fe8000c101524 */
[----:B------:R-:W-:Y:S01]  /*1c9b0*/  @P4 STG.E.U16 desc[UR36][R12.64+0x82], R23 ;  /* 0x000082170c004986 */ /* 0x000fe2000c101524 */
[----:B----4-:R-:W-:-:S05]  /*1c9c0*/  FMUL R22, R22, R2 ;  /* 0x0000000216167220 */ /* 0x010fca0000400000 */
[----:B------:R-:W-:-:S05]  /*1c9d0*/  F2FP.F16.F32.PACK_AB R22, RZ, R22 ;  /* 0x00000016ff16723e */ /* 0x000fca00000000ff */
[----:B------:R0:W-:Y:S04]  /*1c9e0*/  @P5 STG.E.U16 desc[UR36][R20.64+0x80], R22 ;  /* 0x0000801614005986 */ /* 0x0001e8000c101524 */
[----:B0-----:R-:W3:Y:S01]  /*1c9f0*/  LDL.LU R22, [R1+0x30] ;  /* 0x0000300001167983 */ /* 0x001ee20000300800 */
[----:B------:R-:W-:Y:S01]  /*1ca00*/  ISETP.GT.AND P1, PT, R0, 0x8, P2 ;  /* 0x000000080000780c */ /* 0x000fe20001724270 */
[----:B--2---:R-:W-:-:S05]  /*1ca10*/  FMUL R17, R17, R2 ;  /* 0x0000000211117220 */ /* 0x004fca0000400000 */
[----:B------:R-:W-:Y:S02]  /*1ca20*/  F2FP.F16.F32.PACK_AB R17, RZ, R17 ;  /* 0x00000011ff11723e */ /* 0x000fe400000000ff */
[----:B------:R-:W-:-:S05]  /*1ca30*/  ISETP.GT.AND P0, PT, R3, 0x48, PT ;  /* 0x000000480300780c */ /* 0x000fca0003f04270 */
[----:B------:R0:W-:Y:S01]  /*1ca40*/  @P1 STG.E.U16 desc[UR36][R20.64+0x82], R17 ;  /* 0x0000821114001986 */ /* 0x0001e2000c101524 */
[----:B------:R-:W-:Y:S02]  /*1ca50*/  ISETP.GT.AND P1, PT, R3, 0x49, PT ;  /* 0x000000490300780c */ /* 0x000fe40003f24270 */
[C---:B------:R-:W-:Y:S02]  /*1ca60*/  ISETP.GT.AND P5, PT, R0.reuse, RZ, P0 ;  /* 0x000000ff0000720c */ /* 0x040fe400007a4270 */
[----:B------:R-:W-:Y:S01]  /*1ca70*/  ISETP.GT.AND P4, PT, R0, RZ, P1 ;  /* 0x000000ff0000720c */ /* 0x000fe20000f84270 */
[----:B0-----:R-:W-:Y:S02]  /*1ca80*/  FMUL R17, R234, R2 ;  /* 0x00000002ea117220 */ /* 0x001fe40000400000 */
[----:B------:R-:W2:Y:S03]  /*1ca90*/  LDL.LU R234, [R1+0x14] ;  /* 0x0000140001ea7983 */ /* 0x000ea60000300800 */
[----:B------:R-:W-:-:S04]  /*1caa0*/  F2FP.F16.F32.PACK_AB R17, RZ, R17 ;  /* 0x00000011ff11723e */ /* 0x000fc800000000ff */
[----:B------:R-:W-:Y:S01]  /*1cab0*/  PRMT R23, R17, 0x7610, R23 ;  /* 0x0000761011177816 */ /* 0x000fe20000000017 */
[----:B------:R-:W-:-:S04]  /*1cac0*/  FMUL R17, R235, R2 ;  /* 0x00000002eb117220 */ /* 0x000fc80000400000 */
[----:B------:R0:W-:Y:S01]  /*1cad0*/  @P4 STG.E.U16 desc[UR36][R12.64+0x92], R23 ;  /* 0x000092170c004986 */ /* 0x0001e2000c101524 */
[----:B------:R-:W-:Y:S02]  /*1cae0*/  ISETP.GT.AND P4, PT, R0, 0x8, P1 ;  /* 0x000000080000780c */ /* 0x000fe40000f84270 */
[----:B------:R-:W-:Y:S01]  /*1caf0*/  F2FP.F16.F32.PACK_AB R17, RZ, R17 ;  /* 0x00000011ff11723e */ /* 0x000fe200000000ff */
        /* <DEDUP_REMOVED lines=8> */
[----:B------:R-:W4:Y:S04]  /*1cb80*/  LDL.LU R235, [R1+0x1c] ;  /* 0x00001c0001eb7983 */ /* 0x000f280000300800 */
[----:B0-----:R-:W5:Y:S04]  /*1cb90*/  LDL.LU R23, [R1+0x10] ;  /* 0x0000100001177983 */ /* 0x001f680000300800 */
[----:B------:R-:W-:Y:S04]  /*1cba0*/  @P4 STG.E.U16 desc[UR36][R20.64+0x92], R17 ;  /* 0x0000921114004986 */ /* 0x000fe8000c101524 */
[----:B------:R0:W-:Y:S04]  /*1cbb0*/  @P5 STG.E.U16 desc[UR36][R20.64+0x90], R22 ;  /* 0x0000901614005986 */ /* 0x0001e8000c101524 */
[----:B0-----:R-:W2:Y:S04]  /*1cbc0*/  LDL.LU R22, [R1] ;  /* 0x0000000001167983 */ /* 0x001ea80000300800 */
[----:B------:R-:W3:Y:S01]  /*1cbd0*/  LDL.LU R17, [R1+0x4] ;  /* 0x0000040001117983 */ /* 0x000ee20000300800 */
[----:B------:R-:W-:-:S02]  /*1cbe0*/  ISETP.GT.AND P4, PT, R0, 0x80, P3 ;  /* 0x000000800000780c */ /* 0x000fc40001f84270 */
[----:B------:R-:W-:Y:S01]  /*1cbf0*/  ISETP.GT.AND P5, PT, R0, 0x80, P2 ;  /* 0x000000800000780c */ /* 0x000fe200017a4270 */
[-C--:B--2---:R-:W-:Y:S01]  /*1cc00*/  FMUL R22, R22, R2.reuse ;  /* 0x0000000216167220 */ /* 0x084fe20000400000 */
[----:B---3--:R-:W-:-:S04]  /*1cc10*/  FMUL R17, R17, R2 ;  /* 0x0000000211117220 */ /* 0x008fc80000400000 */
[----:B------:R-:W-:Y:S02]  /*1cc20*/  F2FP.F16.F32.PACK_AB R22, RZ, R22 ;  /* 0x00000016ff16723e */ /* 0x000fe400000000ff */
[----:B------:R-:W-:-:S03]  /*1cc30*/  F2FP.F16.F32.PACK_AB R17, RZ, R17 ;  /* 0x00000011ff11723e */ /* 0x000fc600000000ff */
[----:B------:R0:W-:Y:S04]  /*1cc40*/  @P4 STG.E.U16 desc[UR36][R8.64+0x80], R22 ;  /* 0x0000801608004986 */ /* 0x0001e8000c101524 */
[----:B------:R1:W-:Y:S04]  /*1cc50*/  @P5 STG.E.U16 desc[UR36][R8.64+0x82], R17 ;  /* 0x0000821108005986 */ /* 0x0003e8000c101524 */
[----:B0-----:R-:W2:Y:S04]  /*1cc60*/  LDL.LU R22, [R1+0x8] ;  /* 0x0000080001167983 */ /* 0x001ea80000300800 */
[----:B-1----:R-:W3:Y:S01]  /*1cc70*/  LDL.LU R17, [R1+0xc] ;  /* 0x00000c0001117983 */ /* 0x002ee20000300800 */
[----:B------:R-:W-:-:S02]  /*1cc80*/  ISETP.GT.AND P4, PT, R0, 0x88, P3 ;  /* 0x000000880000780c */ /* 0x000fc40001f84270 */
[----:B------:R-:W-:Y:S01]  /*1cc90*/  ISETP.GT.AND P5, PT, R0, 0x88, P2 ;  /* 0x000000880000780c */ /* 0x000fe200017a4270 */
[----:B------:R-:W-:-:S05]  /*1cca0*/  FMUL R233, R233, R2 ;  /* 0x00000002e9e97220 */ /* 0x000fca0000400000 */
[----:B------:R-:W-:Y:S01]  /*1ccb0*/  F2FP.F16.F32.PACK_AB R233, RZ, R233 ;  /* 0x000000e9ffe9723e */ /* 0x000fe200000000ff */
[-C--:B------:R-:W-:Y:S01]  /*1ccc0*/  FMUL R224, R224, R2.reuse ;  /* 0x00000002e0e07220 */ /* 0x080fe20000400000 */
[----:B------:R-:W-:-:S04]  /*1ccd0*/  FMUL R225, R225, R2 ;  /* 0x00000002e1e17220 */ /* 0x000fc80000400000 */
[----:B------:R-:W-:Y:S02]  /*1cce0*/  F2FP.F16.F32.PACK_AB R224, RZ, R224 ;  /* 0x000000e0ffe0723e */ /* 0x000fe400000000ff */
        /* <DEDUP_REMOVED lines=14> */
[-C--:B------:R-:W-:Y:S01]  /*1cdd0*/  FMUL R217, R217, R2.reuse ;  /* 0x00000002d9d97220 */ /* 0x080fe20000400000 */
[----:B------:R-:W-:-:S03]  /*1cde0*/  FMUL R218, R218, R2 ;  /* 0x00000002dada7220 */ /* 0x000fc60000400000 */
[----:B------:R-:W-:Y:S02]  /*1cdf0*/  F2FP.F16.F32.PACK_AB R216, RZ, R216 ;  /* 0x000000d8ffd8723e */ /* 0x000fe400000000ff */
[----:B------:R-:W-:Y:S02]  /*1ce00*/  F2FP.F16.F32.PACK_AB R217, RZ, R217 ;  /* 0x000000d9ffd9723e */ /* 0x000fe400000000ff */
[----:B------:R-:W-:Y:S01]  /*1ce10*/  F2FP.F16.F32.PACK_AB R218, RZ, R218 ;  /* 0x000000daffda723e */ /* 0x000fe200000000ff */
[-C--:B------:R-:W-:Y:S01]  /*1ce20*/  FMUL R219, R219, R2.reuse ;  /* 0x00000002dbdb7220 */ /* 0x080fe20000400000 */
[-C--:B------:R-:W-:Y:S01]  /*1ce30*/  FMUL R221, R221, R2.reuse ;  /* 0x00000002dddd7220 */ /* 0x080fe20000400000 */
[-C--:B------:R-:W-:Y:S01]  /*1ce40*/  FMUL R220, R220, R2.reuse ;  /* 0x00000002dcdc7220 */ /* 0x080fe20000400000 */
[-C--:B------:R-:W-:Y:S01]  /*1ce50*/  FMUL R222, R222, R2.reuse ;  /* 0x00000002dede7220 */ /* 0x080fe20000400000 */
[----:B------:R-:W-:Y:S01]  /*1ce60*/  FMUL R223, R223, R2 ;  /* 0x00000002dfdf7220 */ /* 0x000fe20000400000 */
[----:B------:R-:W-:-:S02]  /*1ce70*/  F2FP.F16.F32.PACK_AB R219, RZ, R219 ;  /* 0x000000dbffdb723e */ /* 0x000fc400000000ff */
[----:B------:R-:W-:Y:S02]  /*1ce80*/  F2FP.F16.F32.PACK_AB R221, RZ, R221 ;  /* 0x000000ddffdd723e */ /* 0x000fe400000000ff */
[----:B------:R-:W-:Y:S02]  /*1ce90*/  F2FP.F16.F32.PACK_AB R220, RZ, R220 ;  /* 0x000000dcffdc723e */ /* 0x000fe400000000ff */
[----:B------:R-:W-:Y:S02]  /*1cea0*/  F2FP.F16.F32.PACK_AB R222, RZ, R222 ;  /* 0x000000deffde723e */ /* 0x000fe400000000ff */
[----:B------:R-:W-:Y:S01]  /*1ceb0*/  F2FP.F16.F32.PACK_AB R223, RZ, R223 ;  /* 0x000000dfffdf723e */ /* 0x000fe200000000ff */
[-C--:B------:R-:W-:Y:S01]  /*1cec0*/  FMUL R208, R208, R2.reuse ;  /* 0x00000002d0d07220 */ /* 0x080fe20000400000 */
[-C--:B------:R-:W-:Y:S01]  /*1ced0*/  FMUL R209, R209, R2.reuse ;  /* 0x00000002d1d17220 */ /* 0x080fe20000400000 */
[-C--:B------:R-:W-:Y:S01]  /*1cee0*/  FMUL R211, R211, R2.reuse ;  /* 0x00000002d3d37220 */ /* 0x080fe20000400000 */
[----:B------:R-:W-:-:S02]  /*1cef0*/  FMUL R210, R210, R2 ;  /* 0x00000002d2d27220 */ /* 0x000fc40000400000 */
[----:B------:R-:W-:Y:S02]  /*1cf00*/  F2FP.F16.F32.PACK_AB R208, RZ, R208 ;  /* 0x000000d0ffd0723e */ /* 0x000fe400000000ff */
[----:B------:R-:W-:Y:S02]  /*1cf10*/  F2FP.F16.F32.PACK_AB R209, RZ, R209 ;  /* 0x000000d1ffd1723e */ /* 0x000fe400000000ff */
        /* <DEDUP_REMOVED lines=16> */
[-C--:B--2---:R-:W-:Y:S01]  /*1d020*/  FMUL R22, R22, R2.reuse ;  /* 0x0000000216167220 */ /* 0x084fe20000400000 */
[----:B---3--:R-:W-:-:S04]  /*1d030*/  FMUL R17, R17, R2 ;  /* 0x0000000211117220 */ /* 0x008fc80000400000 */
[----:B------:R-:W-:Y:S02]  /*1d040*/  F2FP.F16.F32.PACK_AB R22, RZ, R22 ;  /* 0x00000016ff16723e */ /* 0x000fe400000000ff */
[----:B------:R-:W-:-:S03]  /*1d050*/  F2FP.F16.F32.PACK_AB R17, RZ, R17 ;  /* 0x00000011ff11723e */ /* 0x000fc600000000ff */
[----:B------:R5:W-:Y:S01]  /*1d060*/  @P4 STG.E.U16 desc[UR36][R18.64+0x80], R22 ;  /* 0x0000801612004986 */ /* 0x000be2000c101524 */
[----:B------:R-:W-:-:S03]  /*1d070*/  ISETP.GT.AND P4, PT, R0, 0x80, P1 ;  /* 0x000000800000780c */ /* 0x000fc60000f84270 */
[----:B------:R0:W-:Y:S01]  /*1d080*/  @P5 STG.E.U16 desc[UR36][R18.64+0x82], R17 ;  /* 0x0000821112005986 */ /* 0x0001e2000c101524 */
[----:B------:R-:W-:Y:S01]  /*1d090*/  ISETP.GT.AND P5, PT, R0, 0x80, P0 ;  /* 0x000000800000780c */ /* 0x000fe200007a4270 */
[-C--:B-----5:R-:W-:Y:S01]  /*1d0a0*/  FMUL R22, R23, R2.reuse ;  /* 0x0000000217167220 */ /* 0x0a0fe20000400000 */
[----:B------:R-:W-:-:S04]  /*1d0b0*/  FMUL R23, R234, R2 ;  /* 0x00000002ea177220 */ /* 0x000fc80000400000 */
[----:B------:R-:W-:Y:S02]  /*1d0c0*/  F2FP.F16.F32.PACK_AB R232, RZ, R22 ;  /* 0x00000016ffe8723e */ /* 0x000fe400000000ff */
[----:B------:R-:W-:-:S05]  /*1d0d0*/  F2FP.F16.F32.PACK_AB R23, RZ, R23 ;  /* 0x00000017ff17723e */ /* 0x000fca00000000ff */
[----:B------:R0:W-:Y:S01]  /*1d0e0*/  @P5 STG.E.U16 desc[UR36][R8.64+0x90], R232 ;  /* 0x000090e808005986 */ /* 0x0001e2000c101524 */
[----:B------:R-:W-:-:S03]  /*1d0f0*/  ISETP.GT.AND P5, PT, R0, 0x88, P0 ;  /* 0x000000880000780c */ /* 0x000fc600007a4270 */
[----:B------:R0:W-:Y:S01]  /*1d100*/  @P4 STG.E.U16 desc[UR36][R8.64+0x92], R23 ;  /* 0x0000921708004986 */ /* 0x0001e2000c101524 */
[----:B------:R-:W-:Y:S01]  /*1d110*/  ISETP.GT.AND P4, PT, R0, 0x88, P1 ;  /* 0x000000880000780c */ /* 0x000fe20000f84270 */
[----:B----4-:R-:W-:-:S05]  /*1d120*/  FMUL R22, R235, R2 ;  /* 0x00000002eb167220 */ /* 0x010fca0000400000 */
[----:B------:R-:W-:-:S03]  /*1d130*/  F2FP.F16.F32.PACK_AB R22, RZ, R22 ;  /* 0x00000016ff16723e */ /* 0x000fc600000000ff */
[----:B------:R0:W-:Y:S01]  /*1d140*/  @P5 STG.E.U16 desc[UR36][R18.64+0x90], R233 ;  /* 0x000090e912005986 */ /* 0x0001e2000c101524 */
[----:B------:R-:W-:-:S03]  /*1d150*/  ISETP.GT.AND P5, PT, R0, 0x100, P2 ;  /* 0x000001000000780c */ /* 0x000fc600017a4270 */
[----:B------:R0:W-:Y:S01]  /*1d160*/  @P4 STG.E.U16 desc[UR36][R18.64+0x92], R22 ;  /* 0x0000921612004986 */ /* 0x0001e2000c101524 */
[----:B------:R-:W-:-:S09]  /*1d170*/  ISETP.GT.AND P4, PT, R0, 0x100, P3 ;  /* 0x000001000000780c */ /* 0x000fd20001f84270 */
        /* <DEDUP_REMOVED lines=15> */
[C---:B------:R-:W-:Y:S02]  /*1d270*/  ISETP.GT.AND P4, PT, R0.reuse, 0x180, P2 ;  /* 0x000001800000780c */ /* 0x040fe40001784270 */
[C---:B------:R-:W-:Y:S02]  /*1d280*/  ISETP.GT.AND P3, PT, R0.reuse, 0x188, P3 ;  /* 0x000001880000780c */ /* 0x040fe40001f64270 */
[----:B------:R-:W-:-:S05]  /*1d290*/  ISETP.GT.AND P2, PT, R0, 0x188, P2 ;  /* 0x000001880000780c */ /* 0x000fca0001744270 */
[----:B------:R0:W-:Y:S04]  /*1d2a0*/  @P5 STG.E.U16 desc[UR36][R6.64+0x80], R216 ;  /* 0x000080d806005986 */ /* 0x0001e8000c101524 */
[----:B------:R0:W-:Y:S04]  /*1d2b0*/  @P4 STG.E.U16 desc[UR36][R6.64+0x82], R217 ;  /* 0x000082d906004986 */ /* 0x0001e8000c101524 */
[----:B------:R0:W-:Y:S01]  /*1d2c0*/  @P3 STG.E.U16 desc[UR36][R10.64+0x80], R218 ;  /* 0x000080da0a003986 */ /* 0x0001e2000c101524 */
[C---:B------:R-:W-:Y:S02]  /*1d2d0*/  ISETP.GT.AND P3, PT, R0.reuse, 0x180, P1 ;  /* 0x000001800000780c */ /* 0x040fe40000f64270 */
[----:B------:R-:W-:-:S02]  /*1d2e0*/  ISETP.GT.AND P4, PT, R0, 0x180, P0 ;  /* 0x000001800000780c */ /* 0x000fc40000784270 */
[C---:B------:R-:W-:Y:S02]  /*1d2f0*/  ISETP.GT.AND P0, PT, R0.reuse, 0x188, P0 ;  /* 0x000001880000780c */ /* 0x040fe40000704270 */
[----:B------:R-:W-:Y:S01]  /*1d300*/  ISETP.GT.AND P1, PT, R0, 0x188, P1 ;  /* 0x000001880000780c */ /* 0x000fe20000f24270 */
[----:B------:R0:W-:Y:S01]  /*1d310*/  @P2 STG.E.U16 desc[UR36][R10.64+0x82], R219 ;  /* 0x000082db0a002986 */ /* 0x0001e2000c101524 */
[----:B------:R-:W-:-:S05]  /*1d320*/  ISETP.GT.AND P2, PT, R3, 0x51, PT ;  /* 0x000000510300780c */ /* 0x000fca0003f44270 */
[----:B------:R0:W-:Y:S01]  /*1d330*/  @P3 STG.E.U16 desc[UR36][R6.64+0x92], R221 ;  /* 0x000092dd06003986 */ /* 0x0001e2000c101524 */
[----:B------:R-:W-:-:S03]  /*1d340*/  ISETP.GT.AND P3, PT, R3, 0x50, PT ;  /* 0x000000500300780c */ /* 0x000fc60003f64270 */
[----:B------:R0:W-:Y:S01]  /*1d350*/  @P4 STG.E.U16 desc[UR36][R6.64+0x90], R220 ;  /* 0x000090dc06004986 */ /* 0x0001e2000c101524 */
[----:B------:R-:W-:-:S03]  /*1d360*/  ISETP.GT.AND P4, PT, R0, RZ, P2 ;  /* 0x000000ff0000720c */ /* 0x000fc60001784270 */
[----:B------:R0:W-:Y:S01]  /*1d370*/  @P0 STG.E.U16 desc[UR36][R10.64+0x90], R222 ;  /* 0x000090de0a000986 */ /* 0x0001e2000c101524 */
[----:B------:R-:W-:-:S03]  /*1d380*/  ISETP.GT.AND P0, PT, R0, RZ, P3 ;  /* 0x000000ff0000720c */ /* 0x000fc60001f04270 */
[----:B------:R0:W-:Y:S01]  /*1d390*/  @P1 STG.E.U16 desc[UR36][R10.64+0x92], R223 ;  /* 0x000092df0a001986 */ /* 0x0001e2000c101524 */
[C---:B------:R-:W-:Y:S02]  /*1d3a0*/  ISETP.GT.AND P1, PT, R0.reuse, 0x8, P2 ;  /* 0x000000080000780c */ /* 0x040fe40001724270 */
[----:B------:R-:W-:-:S03]  /*1d3b0*/  ISETP.GT.AND P5, PT, R0, 0x8, P3 ;  /* 0x000000080000780c */ /* 0x000fc60001fa4270 */
[----:B------:R0:W-:Y:S04]  /*1d3c0*/  @P4 STG.E.U16 desc[UR36][R12.64+0xa2], R209 ;  /* 0x0000a2d10c004986 */ /* 0x0001e8000c101524 */
[----:B------:R0:W-:Y:S01]  /*1d3d0*/  @P0 STG.E.U16 desc[UR36][R12.64+0xa0], R208 ;  /* 0x0000a0d00c000986 */ /* 0x0001e2000c101524 */
[----:B------:R-:W-:-:S03]  /*1d3e0*/  ISETP.GT.AND P0, PT, R3, 0x58, PT ;  /* 0x000000580300780c */ /* 0x000fc60003f04270 */
[----:B------:R0:W-:Y:S01]  /*1d3f0*/  @P1 STG.E.U16 desc[UR36][R20.64+0xa2], R211 ;  /* 0x0000a2d314001986 */ /* 0x0001e2000c101524 */
[----:B------:R-:W-:-:S03]  /*1d400*/  ISETP.GT.AND P1, PT, R3, 0x59, PT ;  /* 0x000000590300780c */ /* 0x000fc60003f24270 */
[----:B------:R0:W-:Y:S01]  /*1d410*/  @P5 STG.E.U16 desc[UR36][R20.64+0xa0], R210 ;  /* 0x0000a0d214005986 */ /* 0x0001e2000c101524 */
[C---:B------:R-:W-:Y:S02]  /*1d420*/  ISETP.GT.AND P5, PT, R0.reuse, RZ, P0 ;  /* 0x000000ff0000720c */ /* 0x040fe400007a4270 */
[----:B------:R-:W-:-:S11]  /*1d430*/  ISETP.GT.AND P4, PT, R0, RZ, P1 ;  /* 0x000000ff0000720c */ /* 0x000fd60000f84270 */
        /* <DEDUP_REMOVED lines=11> */
[----:B------:R-:W-:Y:S02]  /*1d4f0*/  ISETP.GT.AND P4, PT, R0, 0x88, P3 ;  /* 0x000000880000780c */ /* 0x000fe40001f84270 */
[----:B------:R-:W-:Y:S02]  /*1d500*/  F2FP.F16.F32.PACK_AB R202, RZ, R202 ;  /* 0x000000caffca723e */ /* 0x000fe400000000ff */
[----:B------:R-:W-:Y:S01]  /*1d510*/  F2FP.F16.F32.PACK_AB R203, RZ, R203 ;  /* 0x000000cbffcb723e */ /* 0x000fe200000000ff */
[----:B------:R-:W-:-:S04]  /*1d520*/  FMUL R204, R204, R2 ;  /* 0x00000002cccc7220 */ /* 0x000fc80000400000 */
[----:B------:R0:W-:Y:S01]  /*1d530*/  @P5 STG.E.U16 desc[UR36][R18.64+0xa2], R203 ;  /* 0x0000a2cb12005986 */ /* 0x0001e2000c101524 */
[----:B------:R-:W-:-:S03]  /*1d540*/  ISETP.GT.AND P5, PT, R0, 0x80, P0 ;  /* 0x000000800000780c */ /* 0x000fc600007a4270 */
[----:B------:R0:W-:Y:S01]  /*1d550*/  @P4 STG.E.U16 desc[UR36][R18.64+0xa0], R202 ;  /* 0x0000a0ca12004986 */ /* 0x0001e2000c101524 */
[----:B------:R-:W-:Y:S01]  /*1d560*/  ISETP.GT.AND P4, PT, R0, 0x80, P1 ;  /* 0x000000800000780c */ /* 0x000fe20000f84270 */
[----:B------:R-:W-:Y:S01]  /*1d570*/  FMUL R205, R205, R2 ;  /* 0x00000002cdcd7220 */ /* 0x000fe20000400000 */
[----:B------:R-:W-:-:S04]  /*1d580*/  F2FP.F16.F32.PACK_AB R204, RZ, R204 ;  /* 0x000000ccffcc723e */ /* 0x000fc800000000ff */
[----:B------:R-:W-:-:S03]  /*1d590*/  F2FP.F16.F32.PACK_AB R205, RZ, R205 ;  /* 0x000000cdffcd723e */ /* 0x000fc600000000ff */
[----:B------:R0:W-:Y:S01]  /*1d5a0*/  @P5 STG.E.U16 desc[UR36][R8.64+0xb0], R204 ;  /* 0x0000b0cc08005986 */ /* 0x0001e2000c101524 */
[----:B------:R-:W-:-:S03]  /*1d5b0*/  ISETP.GT.AND P5, PT, R0, 0x88, P0 ;  /* 0x000000880000780c */ /* 0x000fc600007a4270 */
[----:B------:R0:W-:Y:S01]  /*1d5c0*/  @P4 STG.E.U16 desc[UR36][R8.64+0xb2], R205 ;  /* 0x0000b2cd08004986 */ /* 0x0001e2000c101524 */
[----:B------:R-:W-:Y:S01]  /*1d5d0*/  ISETP.GT.AND P4, PT, R0, 0x88, P1 ;  /* 0x000000880000780c */ /* 0x000fe20000f84270 */
[-C--:B------:R-:W-:Y:S01]  /*1d5e0*/  FMUL R206, R206, R2.reuse ;  /* 0x00000002cece7220 */ /* 0x080fe20000400000 */
[----:B------:R-:W-:-:S04]  /*1d5f0*/  FMUL R207, R207, R2 ;  /* 0x00000002cfcf7220 */ /* 0x000fc80000400000 */
[----:B------:R-:W-:Y:S02]  /*1d600*/  F2FP.F16.F32.PACK_AB R206, RZ, R206 ;  /* 0x000000ceffce723e */ /* 0x000fe400000000ff */
        /* <DEDUP_REMOVED lines=36> */
[C---:B------:R-:W-:Y:S02]  /*1d850*/  ISETP.GT.AND P4, PT, R0.reuse, 0x180, P2 ;  /* 0x000001800000780c */ /* 0x040fe40001784270 */
[----:B------:R-:W-:Y:S01]  /*1d860*/  ISETP.GT.AND P3, PT, R0, 0x188, P3 ;  /* 0x000001880000780c */ /* 0x000fe20001f64270 */
[-C--:B------:R-:W-:Y:S01]  /*1d870*/  FMUL R184, R184, R2.reuse ;  /* 0x00000002b8b87220 */ /* 0x080fe20000400000 */
[-C--:B------:R-:W-:Y:S01]  /*1d880*/  FMUL R185, R185, R2.reuse ;  /* 0x00000002b9b97220 */ /* 0x080fe20000400000 */
[----:B------:R-:W-:-:S03]  /*1d890*/  FMUL R186, R186, R2 ;  /* 0x00000002baba7220 */ /* 0x000fc60000400000 */
[----:B------:R-:W-:Y:S02]  /*1d8a0*/  F2FP.F16.F32.PACK_AB R184, RZ, R184 ;  /* 0x000000b8ffb8723e */ /* 0x000fe400000000ff */
[----:B------:R-:W-:Y:S02]  /*1d8b0*/  F2FP.F16.F32.PACK_AB R185, RZ, R185 ;  /* 0x000000b9ffb9723e */ /* 0x000fe400000000ff */
[----:B------:R-:W-:Y:S01]  /*1d8c0*/  F2FP.F16.F32.PACK_AB R186, RZ, R186 ;  /* 0x000000baffba723e */ /* 0x000fe200000000ff */
[----:B------:R0:W-:Y:S01]  /*1d8d0*/  @P5 STG.E.U16 desc[UR36][R6.64+0xa0], R184 ;  /* 0x0000a0b806005986 */ /* 0x0001e2000c101524 */
[----:B------:R-:W-:-:S03]  /*1d8e0*/  ISETP.GT.AND P2, PT, R0, 0x188, P2 ;  /* 0x000001880000780c */ /* 0x000fc60001744270 */
[----:B------:R0:W-:Y:S01]  /*1d8f0*/  @P4 STG.E.U16 desc[UR36][R6.64+0xa2], R185 ;  /* 0x0000a2b906004986 */ /* 0x0001e2000c101524 */
[----:B------:R-:W-:-:S03]  /*1d900*/  FMUL R187, R187, R2 ;  /* 0x00000002bbbb7220 */ /* 0x000fc60000400000 */
[----:B------:R0:W-:Y:S01]  /*1d910*/  @P3 STG.E.U16 desc[UR36][R10.64+0xa0], R186 ;  /* 0x0000a0ba0a003986 */ /* 0x0001e2000c101524 */
[C---:B------:R-:W-:Y:S01]  /*1d920*/  ISETP.GT.AND P3, PT, R0.reuse, 0x180, P1 ;  /* 0x000001800000780c */ /* 0x040fe20000f64270 */
[-C--:B------:R-:W-:Y:S01]  /*1d930*/  FMUL R189, R189, R2.reuse ;  /* 0x00000002bdbd7220 */ /* 0x080fe20000400000 */
[C---:B------:R-:W-:Y:S02]  /*1d940*/  ISETP.GT.AND P4, PT, R0.reuse, 0x180, P0 ;  /* 0x000001800000780c */ /* 0x040fe40000784270 */
[----:B------:R-:W-:Y:S01]  /*1d950*/  ISETP.GT.AND P0, PT, R0, 0x188, P0 ;  /* 0x000001880000780c */ /* 0x000fe20000704270 */
[-C--:B------:R-:W-:Y:S01]  /*1d960*/  FMUL R188, R188, R2.reuse ;  /* 0x00000002bcbc7220 */ /* 0x080fe20000400000 */
[----:B------:R-:W-:Y:S01]  /*1d970*/  ISETP.GT.AND P1, PT, R0, 0x188, P1 ;  /* 0x000001880000780c */ /* 0x000fe20000f24270 */
[-C--:B------:R-:W-:Y:S01]  /*1d980*/  FMUL R190, R190, R2.reuse ;  /* 0x00000002bebe7220 */ /* 0x080fe20000400000 */
[----:B------:R-:W-:Y:S01]  /*1d990*/  F2FP.F16.F32.PACK_AB R187, RZ, R187 ;  /* 0x000000bbffbb723e */ /* 0x000fe200000000ff */
[----:B------:R-:W-:Y:S01]  /*1d9a0*/  FMUL R191, R191, R2 ;  /* 0x00000002bfbf7220 */ /* 0x000fe20000400000 */
[----:B------:R-:W-:-:S02]  /*1d9b0*/  F2FP.F16.F32.PACK_AB R189, RZ, R189 ;  /* 0x000000bdffbd723e */ /* 0x000fc400000000ff */
[----:B------:R-:W-:Y:S01]  /*1d9c0*/  F2FP.F16.F32.PACK_AB R188, RZ, R188 ;  /* 0x000000bcffbc723e */ /* 0x000fe200000000ff */
[----:B------:R0:W-:Y:S01]  /*1d9d0*/  @P2 STG.E.U16 desc[UR36][R10.64+0xa2], R187 ;  /* 0x0000a2bb0a002986 */ /* 0x0001e2000c101524 */
[----:B------:R-:W-:Y:S02]  /*1d9e0*/  F2FP.F16.F32.PACK_AB R190, RZ, R190 ;  /* 0x000000beffbe723e */ /* 0x000fe400000000ff */
[----:B------:R-:W-:Y:S01]  /*1d9f0*/  F2FP.F16.F32.PACK_AB R191, RZ, R191 ;  /* 0x000000bfffbf723e */ /* 0x000fe200000000ff */
[----:B------:R0:W-:Y:S01]  /*1da00*/  @P3 STG.E.U16 desc[UR36][R6.64+0xb2], R189 ;  /* 0x0000b2bd06003986 */ /* 0x0001e2000c101524 */
[C---:B------:R-:W-:Y:S02]  /*1da10*/  ISETP.GT.AND P3, PT, R3.reuse, 0x60, PT ;  /* 0x000000600300780c */ /* 0x040fe40003f64270 */
[----:B------:R-:W-:Y:S01]  /*1da20*/  ISETP.GT.AND P2, PT, R3, 0x61, PT ;  /* 0x000000610300780c */ /* 0x000fe20003f44270 */
[----:B------:R0:W-:Y:S03]  /*1da30*/  @P4 STG.E.U16 desc[UR36][R6.64+0xb0], R188 ;  /* 0x0000b0bc06004986 */ /* 0x0001e6000c101524 */
[C---:B------:R-:W-:Y:S01]  /*1da40*/  ISETP.GT.AND P4, PT, R0.reuse, RZ, P2 ;  /* 0x000000ff0000720c */ /* 0x040fe20001784270 */
[----:B------:R0:W-:Y:S01]  /*1da50*/  @P0 STG.E.U16 desc[UR36][R10.64+0xb0], R190 ;  /* 0x0000b0be0a000986 */ /* 0x0001e2000c101524 */
[----:B------:R-:W-:-:S03]  /*1da60*/  ISETP.GT.AND P0, PT, R0, RZ, P3 ;  /* 0x000000ff0000720c */ /* 0x000fc60001f04270 */
[----:B------:R0:W-:Y:S01]  /*1da70*/  @P1 STG.E.U16 desc[UR36][R10.64+0xb2], R191 ;  /* 0x0000b2bf0a001986 */ /* 0x0001e2000c101524 */
[----:B------:R-:W-:Y:S01]  /*1da80*/  ISETP.GT.AND P1, PT, R0, 0x8, P2 ;  /* 0x000000080000780c */ /* 0x000fe20001724270 */
[-C--:B------:R-:W-:Y:S01]  /*1da90*/  FMUL R176, R176, R2.reuse ;  /* 0x00000002b0b07220 */ /* 0x080fe20000400000 */
[-C--:B------:R-:W-:Y:S01]  /*1daa0*/  FMUL R177, R177, R2.reuse ;  /* 0x00000002b1b17220 */ /* 0x080fe20000400000 */
[-C--:B------:R-:W-:Y:S01]  /*1dab0*/  FMUL R179, R179, R2.reuse ;  /* 0x00000002b3b37220 */ /* 0x080fe20000400000 */
[----:B------:R-:W-:Y:S01]  /*1dac0*/  ISETP.GT.AND P5, PT, R0, 0x8, P3 ;  /* 0x000000080000780c */ /* 0x000fe20001fa4270 */
[----:B------:R-:W-:Y:S01]  /*1dad0*/  FMUL R178, R178, R2 ;  /* 0x00000002b2b27220 */ /* 0x000fe20000400000 */
[----:B------:R-:W-:Y:S02]  /*1dae0*/  F2FP.F16.F32.PACK_AB R176, RZ, R176 ;  /* 0x000000b0ffb0723e */ /* 0x000fe400000000ff */
[----:B------:R-:W-:Y:S02]  /*1daf0*/  F2FP.F16.F32.PACK_AB R177, RZ, R177 ;  /* 0x000000b1ffb1723e */ /* 0x000fe400000000ff */
[----:B------:R-:W-:Y:S01]  /*1db00*/  F2FP.F16.F32.PACK_AB R179, RZ, R179 ;  /* 0x000000b3ffb3723e */ /* 0x000fe200000000ff */
[----:B------:R0:W-:Y:S01]  /*1db10*/  @P0 STG.E.U16 desc[UR36][R12.64+0xc0], R176 ;  /* 0x0000c0b00c000986 */ /* 0x0001e2000c101524 */
[----:B------:R-:W-:-:S03]  /*1db20*/  F2FP.F16.F32.PACK_AB R178, RZ, R178 ;  /* 0x000000b2ffb2723e */ /* 0x000fc600000000ff */
[----:B------:R0:W-:Y:S01]  /*1db30*/  @P4 STG.E.U16 desc[UR36][R12.64+0xc2], R177 ;  /* 0x0000c2b10c004986 */ /* 0x0001e2000c101524 */
[----:B------:R-:W-:-:S03]  /*1db40*/  ISETP.GT.AND P0, PT, R3, 0x68, PT ;  /* 0x000000680300780c */ /* 0x000fc60003f04270 */
[----:B------:R0:W-:Y:S01]  /*1db50*/  @P1 STG.E.U16 desc[UR36][R20.64+0xc2], R179 ;  /* 0x0000c2b314001986 */ /* 0x0001e2000c101524 */
[----:B------:R-:W-:-:S03]  /*1db60*/  ISETP.GT.AND P1, PT, R3, 0x69, PT ;  /* 0x000000690300780c */ /* 0x000fc60003f24270 */
[----:B------:R0:W-:Y:S01]  /*1db70*/  @P5 STG.E.U16 desc[UR36][R20.64+0xc0], R178 ;  /* 0x0000c0b214005986 */ /* 0x0001e2000c101524 */
[C---:B------:R-:W-:Y:S02]  /*1db80*/  ISETP.GT.AND P5, PT, R0.reuse, RZ, P0 ;  /* 0x000000ff0000720c */ /* 0x040fe400007a4270 */
[----:B------:R-:W-:Y:S01]  /*1db90*/  ISETP.GT.AND P4, PT, R0, RZ, P1 ;  /* 0x000000ff0000720c */ /* 0x000fe20000f84270 */
        /* <DEDUP_REMOVED lines=227> */
[C---:B------:R-:W-:Y:S02]  /*1e9d0*/  ISETP.GT.AND P1, PT, R0.reuse, 0x188, P1 ;  /* 0x000001880000780c */ /* 0x040fe40000f24270 */
[----:B------:R-:W-:Y:S01]  /*1e9e0*/  ISETP.GT.AND P0, PT, R0, 0x188, P0 ;  /* 0x000001880000780c */ /* 0x000fe20000704270 */
[-C--:B------:R-:W-:Y:S01]  /*1e9f0*/  FMUL R124, R124, R2.reuse ;  /* 0x000000027c7c7220 */ /* 0x080fe20000400000 */
[-C--:B------:R-:W-:Y:S01]  /*1ea00*/  FMUL R126, R126, R2.reuse ;  /* 0x000000027e7e7220 */ /* 0x080fe20000400000 */
[----:B------:R-:W-:Y:S01]  /*1ea10*/  FMUL R127, R127, R2 ;  /* 0x000000027f7f7220 */ /* 0x000fe20000400000 */
[----:B------:R-:W-:-:S02]  /*1ea20*/  F2FP.F16.F32.PACK_AB R123, RZ, R123 ;  /* 0x0000007bff7b723e */ /* 0x000fc400000000ff */
[----:B------:R-:W-:Y:S02]  /*1ea30*/  F2FP.F16.F32.PACK_AB R125, RZ, R125 ;  /* 0x0000007dff7d723e */ /* 0x000fe400000000ff */
[----:B------:R-:W-:Y:S01]  /*1ea40*/  F2FP.F16.F32.PACK_AB R124, RZ, R124 ;  /* 0x0000007cff7c723e */ /* 0x000fe200000000ff */
[----:B------:R0:W-:Y:S01]  /*1ea50*/  @P3 STG.E.U16 desc[UR36][R10.64+0xe2], R123 ;  /* 0x0000e27b0a003986 */ /* 0x0001e2000c101524 */
[----:B------:R-:W-:Y:S02]  /*1ea60*/  F2FP.F16.F32.PACK_AB R126, RZ, R126 ;  /* 0x0000007eff7e723e */ /* 0x000fe400000000ff */
[----:B------:R-:W-:Y:S01]  /*1ea70*/  F2FP.F16.F32.PACK_AB R127, RZ, R127 ;  /* 0x0000007fff7f723e */ /* 0x000fe200000000ff */
[----:B------:R0:W-:Y:S01]  /*1ea80*/  @P2 STG.E.U16 desc[UR36][R6.64+0xf2], R125 ;  /* 0x0000f27d06002986 */ /* 0x0001e2000c101524 */
[C---:B------:R-:W-:Y:S02]  /*1ea90*/  ISETP.GT.AND P3, PT, R3.reuse, 0x80, PT ;  /* 0x000000800300780c */ /* 0x040fe40003f64270 */
[----:B------:R-:W-:Y:S01]  /*1eaa0*/  ISETP.GT.AND P2, PT, R3, 0x81, PT ;  /* 0x000000810300780c */ /* 0x000fe20003f44270 */
[----:B------:R0:W-:Y:S04]  /*1eab0*/  @P4 STG.E.U16 desc[UR36][R6.64+0xf0], R124 ;  /* 0x0000f07c06004986 */ /* 0x0001e8000c101524 */
[----:B------:R0:W-:Y:S01]  /*1eac0*/  @P1 STG.E.U16 desc[UR36][R10.64+0xf0], R126 ;  /* 0x0000f07e0a001986 */ /* 0x0001e2000c101524 */
[----:B------:R-:W-:-:S03]  /*1ead0*/  ISETP.GT.AND P1, PT, R0, RZ, P2 ;  /* 0x000000ff0000720c */ /* 0x000fc60001724270 */
[----:B------:R0:W-:Y:S01]  /*1eae0*/  @P0 STG.E.U16 desc[UR36][R10.64+0xf2], R127 ;  /* 0x0000f27f0a000986 */ /* 0x0001e2000c101524 */
[----:B------:R-:W-:Y:S01]  /*1eaf0*/  ISETP.GT.AND P0, PT, R0, RZ, P3 ;  /* 0x000000ff0000720c */ /* 0x000fe20001f04270 */
[-C--:B------:R-:W-:Y:S01]  /*1eb00*/  FMUL R112, R112, R2.reuse ;  /* 0x0000000270707220 */ /* 0x080fe20000400000 */
[-C--:B------:R-:W-:Y:S01]  /*1eb10*/  FMUL R113, R113, R2.reuse ;  /* 0x0000000271717220 */ /* 0x080fe20000400000 */
[C---:B------:R-:W-:Y:S02]  /*1eb20*/  ISETP.GT.AND P5, PT, R0.reuse, 0x8, P3 ;  /* 0x000000080000780c */ /* 0x040fe40001fa4270 */
[----:B------:R-:W-:Y:S01]  /*1eb30*/  ISETP.GT.AND P4, PT, R0, 0x8, P2 ;  /* 0x000000080000780c */ /* 0x000fe20001784270 */
[-C--:B------:R-:W-:Y:S01]  /*1eb40*/  FMUL R114, R114, R2.reuse ;  /* 0x0000000272727220 */ /* 0x080fe20000400000 */
[----:B------:R-:W-:Y:S01]  /*1eb50*/  FMUL R115, R115, R2 ;  /* 0x0000000273737220 */ /* 0x000fe20000400000 */
[----:B------:R-:W-:Y:S02]  /*1eb60*/  F2FP.F16.F32.PACK_AB R112, RZ, R112 ;  /* 0x00000070ff70723e */ /* 0x000fe400000000ff */
[----:B------:R-:W-:-:S02]  /*1eb70*/  F2FP.F16.F32.PACK_AB R113, RZ, R113 ;  /* 0x00000071ff71723e */ /* 0x000fc400000000ff */
[----:B------:R-:W-:Y:S01]  /*1eb80*/  F2FP.F16.F32.PACK_AB R114, RZ, R114 ;  /* 0x00000072ff72723e */ /* 0x000fe200000000ff */
[----:B------:R0:W-:Y:S01]  /*1eb90*/  @P0 STG.E.U16 desc[UR36][R12.64+0x100], R112 ;  /* 0x000100700c000986 */ /* 0x0001e2000c101524 */
[----:B------:R-:W-:Y:S02]  /*1eba0*/  F2FP.F16.F32.PACK_AB R115, RZ, R115 ;  /* 0x00000073ff73723e */ /* 0x000fe400000000ff */
[C---:B------:R-:W-:Y:S01]  /*1ebb0*/  ISETP.GT.AND P0, PT, R3.reuse, 0x88, PT ;  /* 0x000000880300780c */ /* 0x040fe20003f04270 */
[----:B------:R0:W-:Y:S01]  /*1ebc0*/  @P1 STG.E.U16 desc[UR36][R12.64+0x102], R113 ;  /* 0x000102710c001986 */ /* 0x0001e2000c101524 */
[----:B------:R-:W-:-:S03]  /*1ebd0*/  ISETP.GT.AND P1, PT, R3, 0x89, PT ;  /* 0x000000890300780c */ /* 0x000fc60003f24270 */
[----:B------:R0:W-:Y:S01]  /*1ebe0*/  @P5 STG.E.U16 desc[UR36][R20.64+0x100], R114 ;  /* 0x0001007214005986 */ /* 0x0001e2000c101524 */
[----:B------:R-:W-:-:S03]  /*1ebf0*/  ISETP.GT.AND P5, PT, R0, RZ, P0 ;  /* 0x000000ff0000720c */ /* 0x000fc600007a4270 */
[----:B------:R0:W-:Y:S01]  /*1ec00*/  @P4 STG.E.U16 desc[UR36][R20.64+0x102], R115 ;  /* 0x0001027314004986 */ /* 0x0001e2000c101524 */
        /* <DEDUP_REMOVED lines=348> */
[----:B------:R-:W-:Y:S02]  /*201d0*/  F2FP.F16.F32.PACK_AB R25, RZ, R25 ;  /* 0x00000019ff19723e */ /* 0x000fe400000000ff */
[C---:B------:R-:W-:Y:S02]  /*201e0*/  ISETP.GT.AND P2, PT, R0.reuse, 0x188, P2 ;  /* 0x000001880000780c */ /* 0x040fe40001744270 */
[C---:B------:R-:W-:Y:S01]  /*201f0*/  ISETP.GT.AND P3, PT, R0.reuse, 0x188, P3 ;  /* 0x000001880000780c */ /* 0x040fe20001f64270 */
[----:B------:R0:W-:Y:S01]  /*20200*/  @P4 STG.E.U16 desc[UR36][R6.64+0x140], R24 ;  /* 0x0001401806004986 */ /* 0x0001e2000c101524 */
[----:B------:R-:W-:-:S03]  /*20210*/  ISETP.GT.AND P4, PT, R0, 0x180, P0 ;  /* 0x000001800000780c */ /* 0x000fc60000784270 */
[----:B------:R0:W-:Y:S01]  /*20220*/  @P5 STG.E.U16 desc[UR36][R6.64+0x142], R25 ;  /* 0x0001421906005986 */ /* 0x0001e2000c101524 */
[----:B------:R-:W-:Y:S01]  /*20230*/  ISETP.GT.AND P5, PT, R0, 0x180, P1 ;  /* 0x000001800000780c */ /* 0x000fe20000fa4270 */
[-C--:B------:R-:W-:Y:S01]  /*20240*/  FMUL R26, R26, R2.reuse ;  /* 0x000000021a1a7220 */ /* 0x080fe20000400000 */
[C---:B------:R-:W-:Y:S01]  /*20250*/  ISETP.GT.AND P1, PT, R0.reuse, 0x188, P1 ;  /* 0x000001880000780c */ /* 0x040fe20000f24270 */
[-C--:B------:R-:W-:Y:S01]  /*20260*/  FMUL R27, R27, R2.reuse ;  /* 0x000000021b1b7220 */ /* 0x080fe20000400000 */
[----:B------:R-:W-:Y:S01]  /*20270*/  ISETP.GT.AND P0, PT, R0, 0x188, P0 ;  /* 0x000001880000780c */ /* 0x000fe20000704270 */
        /* <DEDUP_REMOVED lines=8> */
[----:B------:R-:W-:Y:S02]  /*20300*/  F2FP.F16.F32.PACK_AB R30, RZ, R30 ;  /* 0x0000001eff1e723e */ /* 0x000fe400000000ff */
[----:B------:R-:W-:Y:S01]  /*20310*/  F2FP.F16.F32.PACK_AB R31, RZ, R31 ;  /* 0x0000001fff1f723e */ /* 0x000fe200000000ff */
[----:B------:R0:W-:Y:S04]  /*20320*/  @P2 STG.E.U16 desc[UR36][R10.64+0x140], R26 ;  /* 0x0001401a0a002986 */ /* 0x0001e8000c101524 */
[----:B------:R0:W-:Y:S04]  /*20330*/  @P3 STG.E.U16 desc[UR36][R10.64+0x142], R27 ;  /* 0x0001421b0a003986 */ /* 0x0001e8000c101524 */
[----:B------:R0:W-:Y:S04]  /*20340*/  @P5 STG.E.U16 desc[UR36][R6.64+0x150], R28 ;  /* 0x0001501c06005986 */ /* 0x0001e8000c101524 */
[----:B------:R0:W-:Y:S04]  /*20350*/  @P4 STG.E.U16 desc[UR36][R6.64+0x152], R29 ;  /* 0x0001521d06004986 */ /* 0x0001e8000c101524 */
[----:B------:R0:W-:Y:S04]  /*20360*/  @P1 STG.E.U16 desc[UR36][R10.64+0x150], R30 ;  /* 0x0001501e0a001986 */ /* 0x0001e8000c101524 */
[----:B------:R0:W-:Y:S02]  /*20370*/  @P0 STG.E.U16 desc[UR36][R10.64+0x152], R31 ;  /* 0x0001521f0a000986 */ /* 0x0001e4000c101524 */
.L_x_719:
[----:B------:R-:W-:Y:S05]  /*20380*/  BSYNC B0 ;  /* 0x0000000000007941 */ /* 0x000fea0003800000 */
.L_x_29:
[----:B0-----:R-:W2:Y:S04]  /*20390*/  LDL.LU R5, [R1+0x264] ;  /* 0x0002640001057983 */ /* 0x001ea80000300800 */
[----:B------:R-:W2:Y:S01]  /*203a0*/  LDL.LU R4, [R1+0x27c] ;  /* 0x00027c0001047983 */ /* 0x000ea20000300800 */
[----:B------:R-:W-:Y:S01]  /*203b0*/  ULDC UR4, c[0x0][0xc] ;  /* 0x0000030000047ab9 */ /* 0x000fe20000000800 */
[----:B------:R-:W-:Y:S01]  /*203c0*/  ULDC UR5, c[0x0][0x10] ;  /* 0x0000040000057ab9 */ /* 0x000fe20000000800 */
[----:B------:R-:W2:Y:S01]  /*203d0*/  LDC R3, c[0x0][0x14] ;  /* 0x00000500ff037b82 */ /* 0x000ea20000000800 */
[----:B------:R-:W-:Y:S01]  /*203e0*/  UIMAD.WIDE.U32 UR4, UR4, UR5, URZ ;  /* 0x00000005040472a5 */ /* 0x000fe2000f8e003f */
[----:B------:R-:W-:Y:S01]  /*203f0*/  PRMT R0, RZ, 0x7610, R0 ;  /* 0x00007610ff007816 */ /* 0x000fe20000000000 */
[----:B------:R-:W-:Y:S01]  /*20400*/  UMOV UR61, 0xffffffff ;  /* 0xffffffff003d7882 */ /* 0x000fe20000000000 */
[----:B------:R-:W-:-:S03]  /*20410*/  UMOV UR56, 0xffffffff ;  /* 0xffffffff00387882 */ /* 0x000fc60000000000 */
[----:B--2---:R-:W-:-:S04]  /*20420*/  IMAD.WIDE.U32 R4, R3, UR4, R4 ;  /* 0x0000000403047c25 */ /* 0x004fc8000f8e0004 */
[----:B------:R-:W-:Y:S01]  /*20430*/  IMAD R3, R3, UR5, RZ ;  /* 0x0000000503037c24 */ /* 0x000fe2000f8e02ff */
[----:B------:R-:W-:Y:S01]  /*20440*/  ULDC.64 UR4, c[0x0][0x650] ;  /* 0x0001940000047ab9 */ /* 0x000fe20000000a00 */
[----:B------:R-:W-:Y:S01]  /*20450*/  IMAD.MOV.U32 R21, RZ, RZ, R4 ;  /* 0x000000ffff157224 */ /* 0x000fe200078e0004 */
[----:B------:R-:W-:Y:S01]  /*20460*/  ISETP.GE.U32.AND P0, PT, R4, UR4, PT ;  /* 0x0000000404007c0c */ /* 0x000fe2000bf06070 */
[----:B------:R-:W-:-:S05]  /*20470*/  IMAD.IADD R23, R5, 0x1, R3 ;  /* 0x0000000105177824 */ /* 0x000fca00078e0203 */
[----:B------:R0:W-:Y:S01]  /*20480*/  STL [R1+0x264], R23 ;  /* 0x0002641701007387 */ /* 0x0001e20000100800 */
[----:B------:R-:W-:-:S03]  /*20490*/  ISETP.GE.U32.AND.EX P0, PT, R23, UR5, PT, P0 ;  /* 0x0000000517007c0c */ /* 0x000fc6000bf06100 */
[----:B------:R0:W-:Y:S10]  /*204a0*/  STL [R1+0x27c], R21 ;  /* 0x00027c1501007387 */ /* 0x0001f40000100800 */
[----:B0-----:R-:W-:Y:S05]  /*204b0*/  @P0 BRA `(.L_x_720) ;  /* 0x0000000400780947 */ /* 0x001fea0003800000 */
[----:B-----5:R-:W0:Y:S01]  /*204c0*/  S2R R17, SR_CTAID.X ;  /* 0x0000000000117919 */ /* 0x020e220000002500 */
[----:B------:R-:W2:Y:S01]  /*204d0*/  LDC.64 R10, c[0x0][0x628] ;  /* 0x00018a00ff0a7b82 */ /* 0x000ea20000000a00 */
[----:B------:R-:W-:Y:S01]  /*204e0*/  ULDC UR4, c[0x0][0x150] ;  /* 0x0000540000047ab9 */ /* 0x000fe20000000800 */
[----:B------:R-:W-:Y:S01]  /*204f0*/  IMAD.MOV.U32 R8, RZ, RZ, R21 ;  /* 0x000000ffff087224 */ /* 0x000fe200078e0015 */
[----:B------:R-:W0:Y:S01]  /*20500*/  S2R R19, SR_CTAID.Y ;  /* 0x0000000000137919 */ /* 0x000e220000002600 */
[----:B------:R-:W-:-:S04]  /*20510*/  IMAD.MOV.U32 R9, RZ, RZ, R23 ;  /* 0x000000ffff097224 */ /* 0x000fc800078e0017 */
[----:B------:R-:W1:Y:S08]  /*20520*/  LDC R20, c[0x0][0x144] ;  /* 0x00005100ff147b82 */ /* 0x000e700000000800 */
[----:B------:R-:W1:Y:S08]  /*20530*/  LDC R12, c[0x0][0x630] ;  /* 0x00018c00ff0c7b82 */ /* 0x000e700000000800 */
[----:B------:R-:W1:Y:S01]  /*20540*/  LDC.64 R14, c[0x0][0x620] ;  /* 0x00018800ff0e7b82 */ /* 0x000e620000000a00 */
[----:B--2---:R-:W-:-:S04]  /*20550*/  ISETP.NE.U32.AND P0, PT, R10, RZ, PT ;  /* 0x000000ff0a00720c */ /* 0x004fc80003f05070 */
[----:B------:R-:W-:Y:S02]  /*20560*/  ISETP.NE.AND.EX P0, PT, R11, RZ, PT, P0 ;  /* 0x000000ff0b00720c */ /* 0x000fe40003f05300 */
[----:B0-----:R-:W-:-:S05]  /*20570*/  I2FP.F32.U32 R0, R17 ;  /* 0x0000001100007245 */ /* 0x001fca0000201000 */
[----:B------:R-:W-:-:S04]  /*20580*/  FMUL R0, R0, UR4 ;  /* 0x0000000400007c20 */ /* 0x000fc80008400000 */
[----:B------:R0:W2:Y:S02]  /*20590*/  F2I.U32.TRUNC.NTZ R18, R0 ;  /* 0x0000000000127305 */ /* 0x0000a4000020f000 */
[----:B------:R-:W-:Y:S05]  /*205a0*/  @!P0 BRA `(.L_x_721) ;  /* 0x0000000000288947 */ /* 0x000fea0003800000 */
[----:B0-----:R-:W0:Y:S02]  /*205b0*/  LDC R0, c[0x0][0x634] ;  /* 0x00018d00ff007b82 */ /* 0x001e240000000800 */
        /* <DEDUP_REMOVED lines=9> */
.L_x_721:
[-CC-:B-1----:R-:W-:Y:S01]  /*20650*/  SHF.R.U64 R27, R8, R12.reuse, R9.reuse ;  /* 0x0000000c081b7219 */ /* 0x182fe20000001209 */
[----:B------:R-:W1:Y:S01]  /*20660*/  LDC.64 R24, c[0x0][0x640] ;  /* 0x00019000ff187b82 */ /* 0x000e620000000a00 */
[----:B0-----:R-:W-:Y:S01]  /*20670*/  SHF.R.U32.HI R0, RZ, R12, R9 ;  /* 0x0000000cff007219 */ /* 0x001fe20000011609 */
[----:B------:R-:W-:Y:S01]  /*20680*/  IMAD.MOV.U32 R4, RZ, RZ, R21 ;  /* 0x000000ffff047224 */ /* 0x000fe200078e0015 */
[----:B------:R-:W-:Y:S01]  /*20690*/  IADD3 R3, P0, RZ, -R27, RZ ;  /* 0x8000001bff037210 */ /* 0x000fe20007f1e0ff */
[----:B--2---:R-:W-:Y:S01]  /*206a0*/  IMAD.MOV R18, RZ, RZ, -R18 ;  /* 0x000000ffff127224 */ /* 0x004fe200078e0a12 */
[----:B------:R-:W-:Y:S01]  /*206b0*/  ULDC UR4, c[0x0][0x154] ;  /* 0x0000550000047ab9 */ /* 0x000fe20000000800 */
[----:B------:R-:W-:Y:S02]  /*206c0*/  IMAD.MOV.U32 R7, RZ, RZ, 0x1 ;  /* 0x00000001ff077424 */ /* 0x000fe400078e00ff */
[----:B------:R-:W0:Y:S01]  /*206d0*/  LDC R6, c[0x0][0x618] ;  /* 0x00018600ff067b82 */ /* 0x000e220000000800 */
[----:B------:R-:W-:-:S02]  /*206e0*/  IMAD.X R5, RZ, RZ, ~R0, P0 ;  /* 0x000000ffff057224 */ /* 0x000fc400000e0e00 */
[----:B------:R-:W-:Y:S02]  /*206f0*/  IMAD R17, R20, R18, R17 ;  /* 0x0000001214117224 */ /* 0x000fe400078e0211 */
[-C--:B------:R-:W-:Y:S02]  /*20700*/  IMAD R0, R5, R14.reuse, RZ ;  /* 0x0000000e05007224 */ /* 0x080fe400078e02ff */
[----:B------:R-:W-:Y:S01]  /*20710*/  IMAD.MOV.U32 R5, RZ, RZ, R23 ;  /* 0x000000ffff057224 */ /* 0x000fe200078e0017 */
[----:B------:R-:W2:Y:S01]  /*20720*/  LDC R8, c[0x0][0x608] ;  /* 0x00018200ff087b82 */ /* 0x000ea20000000800 */
[----:B------:R-:W-:-:S04]  /*20730*/  IMAD.WIDE.U32 R4, R3, R14, R4 ;  /* 0x0000000e03047225 */ /* 0x000fc800078e0004 */
[----:B------:R-:W-:-:S03]  /*20740*/  IMAD R3, R3, R15, R0 ;  /* 0x0000000f03037224 */ /* 0x000fc600078e0200 */
[----:B------:R-:W5:Y:S01]  /*20750*/  LDC R22, c[0x0][0x658] ;  /* 0x00019600ff167b82 */ /* 0x000f620000000800 */
[----:B------:R-:W-:Y:S01]  /*20760*/  I2FP.F32.U32 R0, R19 ;  /* 0x0000001300007245 */ /* 0x000fe20000201000 */
[----:B------:R-:W-:Y:S01]  /*20770*/  IMAD.IADD R3, R5, 0x1, R3 ;  /* 0x0000000105037824 */ /* 0x000fe200078e0203 */
[----:B-1----:R-:W-:Y:S01]  /*20780*/  ISETP.NE.U32.AND P0, PT, R24, RZ, PT ;  /* 0x000000ff1800720c */ /* 0x002fe20003f05070 */
[----:B------:R-:W-:Y:S02]  /*20790*/  IMAD.MOV.U32 R5, RZ, RZ, -0x1 ;  /* 0xffffffffff057424 */ /* 0x000fe400078e00ff */
[----:B------:R-:W-:Y:S02]  /*207a0*/  FMUL R0, R0, UR4 ;  /* 0x0000000400007c20 */ /* 0x000fe40008400000 */
[----:B------:R-:W1:Y:S01]  /*207b0*/  LDC R18, c[0x0][0x148] ;  /* 0x00005200ff127b82 */ /* 0x000e620000000800 */
[----:B0-----:R-:W-:Y:S01]  /*207c0*/  SHF.R.U64 R12, R4, R6, R3 ;  /* 0x00000006040c7219 */ /* 0x001fe20000001203 */
[----:B------:R0:W0:Y:S01]  /*207d0*/  F2I.U32.TRUNC.NTZ R13, R0 ;  /* 0x00000000000d7305 */ /* 0x000022000020f000 */
[----:B------:R-:W-:-:S02]  /*207e0*/  ISETP.NE.AND.EX P0, PT, R25, RZ, PT, P0 ;  /* 0x000000ff1900720c */ /* 0x000fc40003f05300 */
[----:B------:R-:W-:-:S03]  /*207f0*/  SHF.R.U32.HI R3, RZ, R6, R3 ;  /* 0x00000006ff037219 */ /* 0x000fc60000011603 */
[----:B------:R-:W0:Y:S01]  /*20800*/  LDC R15, c[0x0][0x600] ;  /* 0x00018000ff0f7b82 */ /* 0x000e220000000800 */
[-CC-:B--2---:R-:W-:Y:S02]  /*20810*/  SHF.R.U64 R10, R12, R8.reuse, R3.reuse ;  /* 0x000000080c0a7219 */ /* 0x184fe40000001203 */
[----:B------:R-:W-:-:S05]  /*20820*/  SHF.R.U32.HI R3, RZ, R8, R3 ;  /* 0x00000008ff037219 */ /* 0x000fca0000011603 */
[----:B------:R-:W2:Y:S01]  /*20830*/  LDC R20, c[0x0][0x648] ;  /* 0x00019200ff147b82 */ /* 0x000ea20000000800 */
[-C--:B-----5:R-:W-:Y:S02]  /*20840*/  SHF.L.U32 R4, R5, R22.reuse, RZ ;  /* 0x0000001605047219 */ /* 0x0a0fe400000006ff */
[-CC-:B------:R-:W-:Y:S02]  /*20850*/  SHF.R.U64 R14, R10, R22.reuse, R3.reuse ;  /* 0x000000160a0e7219 */ /* 0x180fe40000001203 */
[----:B------:R-:W-:Y:S02]  /*20860*/  SHF.R.U32.HI R5, RZ, R22, R3 ;  /* 0x00000016ff057219 */ /* 0x000fe40000011603 */
[----:B------:R-:W-:Y:S01]  /*20870*/  LOP3.LUT R21, RZ, R4, RZ, 0x33, !PT ;  /* 0x00000004ff157212 */ /* 0x000fe200078e33ff */
[----:B------:R-:W0:Y:S01]  /*20880*/  LDC R23, c[0x0][0x638] ;  /* 0x00018e00ff177b82 */ /* 0x000e220000000800 */
[----:B------:R-:W-:Y:S01]  /*20890*/  SHF.L.U32 R22, R7, R22, RZ ;  /* 0x0000001607167219 */ /* 0x000fe200000006ff */
[----:B------:R-:W-:-:S06]  /*208a0*/  IMAD.MOV.U32 R4, RZ, RZ, R14 ;  /* 0x000000ffff047224 */ /* 0x000fcc00078e000e */
[----:B------:R-:W0:Y:S01]  /*208b0*/  LDC R26, c[0x0][0x610] ;  /* 0x00018400ff1a7b82 */ /* 0x000e220000000800 */
[----:B------:R-:W-:Y:S05]  /*208c0*/  @!P0 BRA `(.L_x_722) ;  /* 0x0000000000288947 */ /* 0x000fea0003800000 */
[----:B------:R-:W5:Y:S02]  /*208d0*/  LDC R3, c[0x0][0x64c] ;  /* 0x00019300ff037b82 */ /* 0x000f640000000800 */
[----:B-----5:R-:W-:-:S05]  /*208e0*/  IADD3 R3, P0, R14, R3, RZ ;  /* 0x000000030e037210 */ /* 0x020fca0007f1e0ff */
        /* <DEDUP_REMOVED lines=8> */
.L_x_722:
[----:B------:R-:W5:Y:S01]  /*20970*/  LDC R3, c[0x0][0x65c] ;  /* 0x00019700ff037b82 */ /* 0x000f620000000800 */
[----:B0-2---:R-:W-:Y:S01]  /*20980*/  SHF.R.U64 R0, R4, R20, R5 ;  /* 0x0000001404007219 */ /* 0x005fe20000001205 */
[----:B------:R-:W-:Y:S01]  /*20990*/  VIADD R7, R15, 0xffffffff ;  /* 0xffffffff0f077836 */ /* 0x000fe20000000000 */
[----:B------:R-:W-:Y:S01]  /*209a0*/  LOP3.LUT R5, R10, R21, RZ, 0xc0, !PT ;  /* 0x000000150a057212 */ /* 0x000fe200078ec0ff */
[----:B------:R-:W-:Y:S01]  /*209b0*/  IMAD.MOV R13, RZ, RZ, -R13 ;  /* 0x000000ffff0d7224 */ /* 0x000fe200078e0a0d */
[----:B------:R-:W-:Y:S02]  /*209c0*/  R2UR UR56, R27 ;  /* 0x000000001b3872ca */ /* 0x000fe400000e0000 */
[----:B------:R-:W-:Y:S02]  /*209d0*/  LOP3.LUT R12, R12, R7, RZ, 0xc0, !PT ;  /* 0x000000070c0c7212 */ /* 0x000fe400078ec0ff */
[----:B-----5:R-:W-:Y:S01]  /*209e0*/  ISETP.NE.AND P0, PT, R3, 0x1, PT ;  /* 0x000000010300780c */ /* 0x020fe20003f05270 */
[----:B------:R-:W-:-:S02]  /*209f0*/  IMAD.MOV R3, RZ, RZ, -R0 ;  /* 0x000000ffff037224 */ /* 0x000fc400078e0a00 */
[----:B------:R-:W-:Y:S02]  /*20a00*/  IMAD R0, R22, R0, R5 ;  /* 0x0000000016007224 */ /* 0x000fe400078e0205 */
[----:B------:R-:W-:-:S04]  /*20a10*/  IMAD R3, R3, R23, R14 ;  /* 0x0000001703037224 */ /* 0x000fc800078e020e */
[----:B------:R-:W-:-:S04]  /*20a20*/  IMAD R3, R3, R15, R12 ;  /* 0x0000000f03037224 */ /* 0x000fc800078e020c */
[----:B-1----:R-:W-:-:S04]  /*20a30*/  @P0 IMAD R17, R18, R13, R19 ;  /* 0x0000000d12110224 */ /* 0x002fc800078e0213 */
[----:B------:R-:W-:-:S05]  /*20a40*/  IMAD R0, R0, R26, R17 ;  /* 0x0000001a00007224 */ /* 0x000fca00078e0211 */
[----:B------:R-:W-:Y:S02]  /*20a50*/  SEL R4, R3, R0, !P0 ;  /* 0x0000000003047207 */ /* 0x000fe40004000000 */
[----:B------:R-:W-:Y:S02]  /*20a60*/  SEL R0, R0, R3, !P0 ;  /* 0x0000000300007207 */ /* 0x000fe40004000000 */
[----:B------:R-:W-:Y:S02]  /*20a70*/  R2UR UR61, R4 ;  /* 0x00000000043d72ca */ /* 0x000fe400000e0000 */
[----:B------:R-:W-:Y:S01]  /*20a80*/  R2UR UR6, R0 ;  /* 0x00000000000672ca */ /* 0x000fe200000e0000 */
[----:B------:R-:W-:-:S14]  /*20a90*/  IMAD.MOV.U32 R0, RZ, RZ, 0x1 ;  /* 0x00000001ff007424 */ /* 0x000fdc00078e00ff */
.L_x_720:
[----:B------:R-:W-:Y:S01]  /*20aa0*/  LOP3.LUT P0, RZ, R0, 0xff, RZ, 0xc0, !PT ;  /* 0x000000ff00ff7812 */ /* 0x000fe2000780c0ff */
[----:B-----5:R-:W-:-:S12]  /*20ab0*/  IMAD.U32 R17, RZ, RZ, UR6 ;  /* 0x00000006ff117e24 */ /* 0x020fd8000f8e00ff */
[----:B------:R-:W-:Y:S05]  /*20ac0*/  @P0 BRA `(.L_x_723) ;  /* 0xfffffe0400880947 */ /* 0x000fea000383ffff */
[----:B------:R-:W-:Y:S05]  /*20ad0*/  EXIT ;  /* 0x000000000000794d */ /* 0x000fea0003800000 */
.L_x_4:
[----:B------:R-:W2:Y:S01]  /*20ae0*/  LDL R17, [R1+0x27c] ;  /* 0x00027c0001117983 */ /* 0x000ea20000100800 */
[----:B------:R-:W-:-:S03]  /*20af0*/  ULDC.64 UR4, c[0x0][0x650] ;  /* 0x0001940000047ab9 */ /* 0x000fc60000000a00 */
[----:B------:R-:W3:Y:S01]  /*20b00*/  LDL R18, [R1+0x264] ;  /* 0x0002640001127983 */ /* 0x000ee20000100800 */
[----:B------:R-:W-:Y:S01]  /*20b10*/  PRMT R6, RZ, 0x7610, R6 ;  /* 0x00007610ff067816 */ /* 0x000fe20000000006 */
[----:B------:R-:W-:Y:S02]  /*20b20*/  IMAD.MOV.U32 R3, RZ, RZ, -0x1 ;  /* 0xffffffffff037424 */ /* 0x000fe400078e00ff */
[----:B------:R-:W-:Y:S02]  /*20b30*/  IMAD.MOV.U32 R2, RZ, RZ, -0x1 ;  /* 0xffffffffff027424 */ /* 0x000fe400078e00ff */
[----:B------:R-:W-:Y:S01]  /*20b40*/  IMAD.MOV.U32 R10, RZ, RZ, -0x1 ;  /* 0xffffffffff0a7424 */ /* 0x000fe200078e00ff */
[----:B--2---:R-:W-:-:S04]  /*20b50*/  ISETP.GE.U32.AND P0, PT, R17, UR4, PT ;  /* 0x0000000411007c0c */ /* 0x004fc8000bf06070 */
[----:B---3--:R-:W-:-:S13]  /*20b60*/  ISETP.GE.U32.AND.EX P0, PT, R18, UR5, PT, P0 ;  /* 0x0000000512007c0c */ /* 0x008fda000bf06100 */
        /* <DEDUP_REMOVED lines=19> */
.L_x_725:
[--C-:B------:R-:W-:Y:S01]  /*20ca0*/  SHF.R.U64 R10, R8, R12, R9.reuse ;  /* 0x0000000c080a7219 */ /* 0x100fe20000001209 */
[----:B------:R-:W-:Y:S01]  /*20cb0*/  IMAD.MOV.U32 R3, RZ, RZ, R18 ;  /* 0x000000ffff037224 */ /* 0x000fe200078e0012 */
[----:B------:R-:W-:Y:S01]  /*20cc0*/  I2FP.F32.U32 R6, R4 ;  /* 0x0000000400067245 */ /* 0x000fe20000201000 */
[----:B------:R-:W0:Y:S01]  /*20cd0*/  LDC R16, c[0x0][0x618] ;  /* 0x00018600ff107b82 */ /* 0x000e220000000800 */
[----:B------:R-:W-:Y:S01]  /*20ce0*/  SHF.R.U32.HI R2, RZ, R12, R9 ;  /* 0x0000000cff027219 */ /* 0x000fe20000011609 */
[----:B------:R-:W-:Y:S01]  /*20cf0*/  ULDC UR4, c[0x0][0x150] ;  /* 0x0000540000047ab9 */ /* 0x000fe20000000800 */
[----:B------:R-:W-:Y:S01]  /*20d00*/  IADD3 R5, P0, RZ, -R10, RZ ;  /* 0x8000000aff057210 */ /* 0x000fe20007f1e0ff */
[----:B------:R-:W-:Y:S01]  /*20d10*/  FMUL R9, R6, UR4 ;  /* 0x0000000406097c20 */ /* 0x000fe20008400000 */
[----:B------:R-:W-:-:S03]  /*20d20*/  ULDC UR4, c[0x0][0x154] ;  /* 0x0000550000047ab9 */ /* 0x000fc60000000800 */
[----:B------:R-:W1:Y:S01]  /*20d30*/  LDC.64 R18, c[0x0][0x640] ;  /* 0x00019000ff127b82 */ /* 0x000e620000000a00 */
[----:B------:R-:W-:Y:S01]  /*20d40*/  IMAD.X R7, RZ, RZ, ~R2, P0 ;  /* 0x000000ffff077224 */ /* 0x000fe200000e0e02 */
[----:B------:R-:W2:Y:S01]  /*20d50*/  F2I.U32.TRUNC.NTZ R9, R9 ;  /* 0x0000000900097305 */ /* 0x000ea2000020f000 */
[----:B------:R-:W-:Y:S02]  /*20d60*/  IMAD.MOV.U32 R2, RZ, RZ, R17 ;  /* 0x000000ffff027224 */ /* 0x000fe400078e0011 */
[-C--:B------:R-:W-:Y:S02]  /*20d70*/  IMAD R6, R7, R14.reuse, RZ ;  /* 0x0000000e07067224 */ /* 0x080fe400078e02ff */
[C---:B------:R-:W-:Y:S01]  /*20d80*/  IMAD.WIDE.U32 R2, R5.reuse, R14, R2 ;  /* 0x0000000e05027225 */ /* 0x040fe200078e0002 */
[----:B------:R-:W3:Y:S03]  /*20d90*/  LDC R11, c[0x0][0x144] ;  /* 0x00005100ff0b7b82 */ /* 0x000ee60000000800 */
[----:B------:R-:W-:-:S02]  /*20da0*/  IMAD R5, R5, R15, R6 ;  /* 0x0000000f05057224 */ /* 0x000fc400078e0206 */
[----:B------:R-:W-:Y:S02]  /*20db0*/  IMAD.MOV.U32 R6, RZ, RZ, -0x1 ;  /* 0xffffffffff067424 */ /* 0x000fe400078e00ff */
[----:B------:R-:W-:Y:S01]  /*20dc0*/  IMAD.IADD R3, R3, 0x1, R5 ;  /* 0x0000000103037824 */ /* 0x000fe200078e0205 */
[----:B------:R-:W4:Y:S01]  /*20dd0*/  LDC R12, c[0x0][0x608] ;  /* 0x00018200ff0c7b82 */ /* 0x000f220000000800 */
[----:B------:R-:W-:-:S03]  /*20de0*/  I2FP.F32.U32 R5, R0 ;  /* 0x0000000000057245 */ /* 0x000fc60000201000 */
[-C--:B0-----:R-:W-:Y:S01]  /*20df0*/  SHF.R.U64 R8, R2, R16.reuse, R3 ;  /* 0x0000001002087219 */ /* 0x081fe20000001203 */
[----:B--2---:R-:W-:Y:S01]  /*20e00*/  IMAD.MOV R2, RZ, RZ, -R9 ;  /* 0x000000ffff027224 */ /* 0x004fe200078e0a09 */
[----:B------:R-:W-:Y:S01]  /*20e10*/  SHF.R.U32.HI R3, RZ, R16, R3 ;  /* 0x00000010ff037219 */ /* 0x000fe20000011603 */
[----:B------:R-:W-:Y:S01]  /*20e20*/  FMUL R5, R5, UR4 ;  /* 0x0000000405057c20 */ /* 0x000fe20008400000 */
[----:B------:R-:W0:Y:S01]  /*20e30*/  LDC R7, c[0x0][0x658] ;  /* 0x00019600ff077b82 */ /* 0x000e220000000800 */
[----:B-1----:R-:W-:-:S04]  /*20e40*/  ISETP.NE.U32.AND P0, PT, R18, RZ, PT ;  /* 0x000000ff1200720c */ /* 0x002fc80003f05070 */
[----:B------:R-:W-:-:S03]  /*20e50*/  ISETP.NE.AND.EX P0, PT, R19, RZ, PT, P0 ;  /* 0x000000ff1300720c */ /* 0x000fc60003f05300 */
[----:B------:R-:W1:Y:S01]  /*20e60*/  LDC R15, c[0x0][0x148] ;  /* 0x00005200ff0f7b82 */ /* 0x000e620000000800 */
[----:B---3--:R-:W-:Y:S02]  /*20e70*/  IMAD R16, R11, R2, R4 ;  /* 0x000000020b107224 */ /* 0x008fe400078e0204 */
[----:B------:R-:W-:-:S05]  /*20e80*/  IMAD.MOV.U32 R4, RZ, RZ, 0x1 ;  /* 0x00000001ff047424 */ /* 0x000fca00078e00ff */
[----:B------:R-:W2:Y:S01]  /*20e90*/  LDC R14, c[0x0][0x600] ;  /* 0x00018000ff0e7b82 */ /* 0x000ea20000000800 */
[-CC-:B----4-:R-:W-:Y:S02]  /*20ea0*/  SHF.R.U64 R11, R8, R12.reuse, R3.reuse ;  /* 0x0000000c080b7219 */ /* 0x190fe40000001203 */
[----:B------:R-:W-:Y:S02]  /*20eb0*/  SHF.R.U32.HI R2, RZ, R12, R3 ;  /* 0x0000000cff027219 */ /* 0x000fe40000011603 */
[----:B------:R3:W4:Y:S03]  /*20ec0*/  F2I.U32.TRUNC.NTZ R12, R5 ;  /* 0x00000005000c7305 */ /* 0x000726000020f000 */
[----:B------:R-:W1:Y:S01]  /*20ed0*/  LDC R17, c[0x0][0x648] ;  /* 0x00019200ff117b82 */ /* 0x000e620000000800 */
[-C--:B0-----:R-:W-:Y:S02]  /*20ee0*/  SHF.R.U64 R13, R11, R7.reuse, R2 ;  /* 0x000000070b0d7219 */ /* 0x081fe40000001202 */
[----:B------:R-:W-:-:S02]  /*20ef0*/  SHF.L.U32 R6, R6, R7, RZ ;  /* 0x0000000706067219 */ /* 0x000fc400000006ff */
[-C--:B------:R-:W-:Y:S01]  /*20f00*/  SHF.R.U32.HI R3, RZ, R7.reuse, R2 ;  /* 0x00000007ff037219 */ /* 0x080fe20000011602 */
[----:B------:R-:W-:Y:S01]  /*20f10*/  IMAD.MOV.U32 R2, RZ, RZ, R13 ;  /* 0x000000ffff027224 */ /* 0x000fe200078e000d */
[----:B------:R-:W-:Y:S01]  /*20f20*/  SHF.L.U32 R21, R4, R7, RZ ;  /* 0x0000000704157219 */ /* 0x000fe200000006ff */
[----:B------:R-:W0:Y:S01]  /*20f30*/  LDC R20, c[0x0][0x638] ;  /* 0x00018e00ff147b82 */ /* 0x000e220000000800 */
[----:B------:R-:W-:-:S07]  /*20f40*/  LOP3.LUT R22, RZ, R6, RZ, 0x33, !PT ;  /* 0x00000006ff167212 */ /* 0x000fce00078e33ff */
[----:B------:R-:W0:Y:S01]  /*20f50*/  LDC R23, c[0x0][0x610] ;  /* 0x00018400ff177b82 */ /* 0x000e220000000800 */
[----:B---34-:R-:W-:Y:S05]  /*20f60*/  @!P0 BRA `(.L_x_726) ;  /* 0x0000000000288947 */ /* 0x018fea0003800000 */
        /* <DEDUP_REMOVED lines=10> */
.L_x_726:
[----:B------:R-:W3:Y:S01]  /*21010*/  LDC R4, c[0x0][0x65c] ;  /* 0x00019700ff047b82 */ /* 0x000ee20000000800 */
[----:B-1----:R-:W-:Y:S01]  /*21020*/  SHF.R.U64 R3, R2, R17, R3 ;  /* 0x0000001102037219 */ /* 0x002fe20000001203 */
[----:B--2---:R-:W-:Y:S01]  /*21030*/  VIADD R5, R14, 0xffffffff ;  /* 0xffffffff0e057836 */ /* 0x004fe20000000000 */
[----:B------:R-:W-:Y:S01]  /*21040*/  LOP3.LUT R2, R11, R22, RZ, 0xc0, !PT ;  /* 0x000000160b027212 */ /* 0x000fe200078ec0ff */
[----:B------:R-:W-:Y:S02]  /*21050*/  IMAD.MOV R12, RZ, RZ, -R12 ;  /* 0x000000ffff0c7224 */ /* 0x000fe400078e0a0c */
[----:B------:R-:W-:Y:S01]  /*21060*/  IMAD.MOV.U32 R6, RZ, RZ, 0x1 ;  /* 0x00000001ff067424 */ /* 0x000fe200078e00ff */
[----:B------:R-:W-:Y:S02]  /*21070*/  LOP3.LUT R5, R8, R5, RZ, 0xc0, !PT ;  /* 0x0000000508057212 */ /* 0x000fe400078ec0ff */
[----:B---3--:R-:W-:Y:S01]  /*21080*/  ISETP.NE.AND P0, PT, R4, 0x1, PT ;  /* 0x000000010400780c */ /* 0x008fe20003f05270 */
[----:B------:R-:W-:-:S02]  /*21090*/  IMAD.MOV R4, RZ, RZ, -R3 ;  /* 0x000000ffff047224 */ /* 0x000fc400078e0a03 */
[----:B------:R-:W-:-:S10]  /*210a0*/  IMAD R3, R21, R3, R2 ;  /* 0x0000000315037224 */ /* 0x000fd400078e0202 */
[----:B------:R-:W-:Y:S02]  /*210b0*/  @P0 IMAD R16, R15, R12, R0 ;  /* 0x0000000c0f100224 */ /* 0x000fe400078e0200 */
[----:B0-----:R-:W-:Y:S02]  /*210c0*/  IMAD R0, R4, R20, R13 ;  /* 0x0000001404007224 */ /* 0x001fe400078e020d */
[----:B------:R-:W-:Y:S02]  /*210d0*/  IMAD R3, R3, R23, R16 ;  /* 0x0000001703037224 */ /* 0x000fe400078e0210 */
[----:B------:R-:W-:-:S05]  /*210e0*/  IMAD R0, R0, R14, R5 ;  /* 0x0000000e00007224 */ /* 0x000fca00078e0205 */
[----:B------:R-:W-:Y:S02]  /*210f0*/  SEL R2, R0, R3, !P0 ;  /* 0x0000000300027207 */ /* 0x000fe40004000000 */
[----:B------:R-:W-:-:S07]  /*21100*/  SEL R3, R3, R0, !P0 ;  /* 0x0000000003037207 */ /* 0x000fce0004000000 */
.L_x_724:
[----:B------:R-:W-:-:S08]  /*21110*/  NOP ;  /* 0x0000000000007918 */ /* 0x000fd00000000000 */
[----:B------:R-:W0:-:S00]  /*21120*/  USETMAXREG.DEALLOC.CTAPOOL 0x18 ;  /* 0x00000018000079c8 */ /* 0x000e0000080e0500 */
[----:B------:R-:W-:-:S13]  /*21130*/  ISETP.NE.AND P0, PT, RZ, UR8, PT ;  /* 0x00000008ff007c0c */ /* 0x000fda000bf05270 */
[----:B------:R-:W-:Y:S05]  /*21140*/  @P0 EXIT ;  /* 0x000000000000094d */ /* 0x000fea0003800000 */
[----:B0-----:R-:W-:Y:S01]  /*21150*/  LOP3.LUT P0, RZ, R6, 0xff, RZ, 0xc0, !PT ;  /* 0x000000ff06ff7812 */ /* 0x001fe2000780c0ff */
[----:B------:R-:W-:Y:S02]  /*21160*/  IMAD.MOV.U32 R0, RZ, RZ, 0x1 ;  /* 0x00000001ff007424 */ /* 0x000fe400078e00ff */
[----:B------:R-:W-:-:S10]  /*21170*/  IMAD.MOV.U32 R7, RZ, RZ, RZ ;  /* 0x000000ffff077224 */ /* 0x000fd400078e00ff */
[----:B------:R-:W-:Y:S05]  /*21180*/  @!P0 BRA `(.L_x_727) ;  /* 0x0000000c00548947 */ /* 0x000fea0003800000 */
[----:B------:R-:W0:Y:S01]  /*21190*/  LDC R0, c[0x0][0x28c] ;  /* 0x0000a300ff007b82 */ /* 0x000e220000000800 */
[----:B------:R-:W1:Y:S01]  /*211a0*/  S2R R4, SR_TID.X ;  /* 0x0000000000047919 */ /* 0x000e620000002100 */
[----:B------:R-:W-:Y:S01]  /*211b0*/  ULDC UR5, c[0x0][0x658] ;  /* 0x0001960000057ab9 */ /* 0x000fe20000000800 */
[----:B------:R-:W-:Y:S01]  /*211c0*/  UMOV UR7, 0xffffffff ;  /* 0xffffffff00077882 */ /* 0x000fe20000000000 */
[----:B------:R-:W-:Y:S01]  /*211d0*/  ULDC UR6, c[0x0][0xc] ;  /* 0x0000030000067ab9 */ /* 0x000fe20000000800 */
[----:B------:R-:W-:Y:S01]  /*211e0*/  USHF.L.U32 UR8, UR7, UR5, URZ ;  /* 0x0000000507087299 */ /* 0x000fe2000800063f */
[----:B------:R-:W-:Y:S01]  /*211f0*/  BSSY B0, `(.L_x_727) ;  /* 0x00000ce000007945 */ /* 0x000fe20003800000 */
[----:B------:R-:W-:Y:S01]  /*21200*/  UMOV UR9, 0x1 ;  /* 0x0000000100097882 */ /* 0x000fe20000000000 */
[----:B------:R-:W-:Y:S01]  /*21210*/  ULDC UR7, c[0x0][0x10] ;  /* 0x0000040000077ab9 */ /* 0x000fe20000000800 */
[----:B------:R-:W-:Y:S01]  /*21220*/  USHF.L.U32 UR18, UR9, UR5, URZ ;  /* 0x0000000509127299 */ /* 0x000fe2000800063f */
[----:B------:R-:W-:Y:S01]  /*21230*/  IMAD.MOV.U32 R9, RZ, RZ, 0x1 ;  /* 0x00000001ff097424 */ /* 0x000fe200078e00ff */
[----:B------:R-:W-:Y:S01]  /*21240*/  UIMAD.WIDE.U32 UR6, UR6, UR7, URZ ;  /* 0x00000007060672a5 */ /* 0x000fe2000f8e003f */
[----:B------:R-:W-:Y:S01]  /*21250*/  IMAD.MOV.U32 R7, RZ, RZ, RZ ;  /* 0x000000ffff077224 */ /* 0x000fe200078e00ff */
[----:B------:R-:W-:Y:S01]  /*21260*/  ULDC UR5, c[0x0][0x14] ;  /* 0x0000050000057ab9 */ /* 0x000fe20000000800 */
[----:B------:R-:W-:Y:S01]  /*21270*/  ULDC UR4, c[0x0][0x600] ;  /* 0x0001800000047ab9 */ /* 0x000fe20000000800 */
[----:B------:R-:W-:-:S02]  /*21280*/  UIMAD.WIDE.U32 UR20, UR6, UR5, URZ ;  /* 0x00000005061472a5 */ /* 0x000fc4000f8e003f */
[----:B------:R-:W-:Y:S02]  /*21290*/  UIMAD UR13, UR7, UR5, URZ ;  /* 0x00000005070d72a4 */ /* 0x000fe4000f8e023f */
[----:B------:R-:W-:Y:S02]  /*212a0*/  ULOP3.LUT UR24, UR57, 0x2, URZ, 0xfc, !UPT ;  /* 0x0000000239187892 */ /* 0x000fe4000f8efc3f */
[----:B------:R-:W-:Y:S02]  /*212b0*/  UIADD3 UR4, UR4, -0x1, URZ ;  /* 0xffffffff04047890 */ /* 0x000fe4000fffe03f */
[----:B------:R-:W-:Y:S01]  /*212c0*/  ULOP3.LUT UR17, URZ, UR8, URZ, 0x33, !UPT ;  /* 0x000000083f117292 */ /* 0x000fe2000f8e333f */
[----:B0-----:R-:W-:Y:S01]  /*212d0*/  VIADD R0, R0, 0xf ;  /* 0x0000000f00007836 */ /* 0x001fe20000000000 */
[----:B------:R-:W-:Y:S01]  /*212e0*/  UIADD3 UR13, UR21, UR13, URZ ;  /* 0x0000000d150d7290 */ /* 0x000fe2000fffe03f */
[----:B------:R-:W-:-:S03]  /*212f0*/  ULDC.64 UR22, c[0x0][0x198] ;  /* 0x0000660000167ab9 */ /* 0x000fc60000000a00 */
[----:B------:R-:W-:-:S04]  /*21300*/  SHF.R.S32.HI R5, RZ, 0x1f, R0 ;  /* 0x0000001fff057819 */ /* 0x000fc80000011400 */
[----:B------:R-:W-:Y:S01]  /*21310*/  LEA.HI R5, R5, R0, RZ, 0x4 ;  /* 0x0000000005057211 */ /* 0x000fe200078f20ff */
[----:B------:R-:W-:Y:S01]  /*21320*/  IMAD.MOV.U32 R0, RZ, RZ, 0x1 ;  /* 0x00000001ff007424 */ /* 0x000fe200078e00ff */
[C---:B-1----:R-:W-:Y:S02]  /*21330*/  LOP3.LUT P2, RZ, R4.reuse, 0x7f, RZ, 0xc0, !PT ;  /* 0x0000007f04ff7812 */ /* 0x042fe4000784c0ff */
[----:B------:R-:W-:Y:S02]  /*21340*/  SHF.R.S32.HI R6, RZ, 0x4, R5 ;  /* 0x00000004ff067819 */ /* 0x000fe40000011405 */
[----:B------:R-:W-:-:S03]  /*21350*/  LOP3.LUT P0, RZ, R4, 0x1f, RZ, 0xc0, !PT ;  /* 0x0000001f04ff7812 */ /* 0x000fc6000780c0ff */
[----:B------:R-:W-:Y:S01]  /*21360*/  VIADD R16, R6, 0x1 ;  /* 0x0000000106107836 */ /* 0x000fe20000000000 */
[----:B------:R-:W-:-:S13]  /*21370*/  PLOP3.LUT P0, PT, P0, P2, PT, 0x8a, 0x0 ;  /* 0x000000000000781c */ /* 0x000fda0000705172 */
.L_x_739:
[----:B------:R-:W-:-:S03]  /*21380*/  UMOV UR5, 0xffffffff ;  /* 0xffffffff00057882 */ /* 0x000fc60000000000 */
[----:B------:R-:W-:Y:S05]  /*21390*/  BRA.DIV UR5, `(.L_x_728) ;  /* 0x0000001205987947 */ /* 0x000fea000b800000 */
[----:B------:R-:W-:-:S13]  /*213a0*/  ELECT P6, URZ, PT ;  /* 0x00000000003f782f */ /* 0x000fda00038c0000 */
.L_x_756:
[----:B------:R-:W0:Y:S01]  /*213b0*/  LDC R4, c[0x0][0x28c] ;  /* 0x0000a300ff047b82 */ /* 0x000e220000000800 */
[----:B------:R-:W-:Y:S01]  /*213c0*/  BSSY B1, `(.L_x_729) ;  /* 0x0000038000017945 */ /* 0x000fe20003800000 */
[----:B0-----:R-:W-:-:S13]  /*213d0*/  ISETP.LT.OR P6, PT, R4, 0x1, !P6 ;  /* 0x000000010400780c */ /* 0x001fda00077c1670 */
[----:B------:R-:W-:Y:S05]  /*213e0*/  @P6 BRA `(.L_x_730) ;  /* 0x0000000000d46947 */ /* 0x000fea0003800000 */
[----:B------:R-:W-:Y:S02]  /*213f0*/  IMAD R2, R2, 0xb0, RZ ;  /* 0x000000b002027824 */ /* 0x000fe400078e02ff */
[----:B------:R-:W-:Y:S02]  /*21400*/  IMAD.SHL.U32 R3, R3, 0x200, RZ ;  /* 0x0000020003037824 */ /* 0x000fe400078e00ff */
[----:B------:R-:W-:Y:S02]  /*21410*/  IMAD.MOV.U32 R13, RZ, RZ, RZ ;  /* 0x000000ffff0d7224 */ /* 0x000fe400078e00ff */
[----:B------:R-:W-:Y:S02]  /*21420*/  IMAD.MOV.U32 R4, RZ, RZ, R16 ;  /* 0x000000ffff047224 */ /* 0x000fe400078e0010 */
[----:B------:R-:W-:Y:S02]  /*21430*/  IMAD.MOV.U32 R5, RZ, RZ, R0 ;  /* 0x000000ffff057224 */ /* 0x000fe400078e0000 */
[----:B------:R-:W-:-:S07]  /*21440*/  IMAD.MOV.U32 R8, RZ, RZ, R7 ;  /* 0x000000ffff087224 */ /* 0x000fce00078e0007 */
.L_x_734:
[----:B------:R-:W0:Y:S01]  /*21450*/  S2R R12, SR_CgaCtaId ;  /* 0x00000000000c7919 */ /* 0x000e220000008800 */
[----:B------:R-:W-:-:S04]  /*21460*/  MOV R11, 0x400 ;  /* 0x00000400000b7802 */ /* 0x000fc80000000f00 */
[----:B0-----:R-:W-:Y:S02]  /*21470*/  LEA R15, R12, R11, 0x18 ;  /* 0x0000000b0c0f7211 */ /* 0x001fe400078ec0ff */
[----:B------:R-:W-:Y:S01]  /*21480*/  SHF.L.U32 R11, R5, 0x1f, RZ ;  /* 0x0000001f050b7819 */ /* 0x000fe200000006ff */
[----:B------:R-:W0:Y:S02]  /*21490*/  @!P2 LDC R12, c[0x0][0x500] ;  /* 0x00014000ff0cab82 */ /* 0x000e240000000800 */
[----:B------:R-:W-:-:S04]  /*214a0*/  IMAD R14, R8, 0x8, R15 ;  /* 0x00000008080e7824 */ /* 0x000fc800078e020f */
[----:B------:R-:W1:Y:S02]  /*214b0*/  SYNCS.PHASECHK.TRANS64.TRYWAIT P1, [R14+URZ+0x50], R11 ;  /* 0x0000500b0e0075a7 */ /* 0x000e64000802017f */
[----:B-1----:R-:W-:Y:S05]  /*214c0*/  @!P1 BRA `(.L_x_731) ;  /* 0x00000010006c9947 */ /* 0x002fea0003800000 */
.L_x_757:
[----:B------:R-:W-:Y:S01]  /*214d0*/  UPRMT UR5, UR24, 0x9910, URZ ;  /* 0x0000991018057896 */ /* 0x000fe2000800003f */
[----:B0-----:R0:W-:Y:S03]  /*214e0*/  @!P2 SYNCS.ARRIVE.TRANS64 RZ, [R14+URZ], R12 ;  /* 0x0000000c0effa9a7 */ /* 0x0011e6000800003f */
[----:B------:R-:W-:-:S06]  /*214f0*/  UISETP.NE.AND UP0, UPT, UR5, 0x2, UPT ;  /* 0x000000020500788c */ /* 0x000fcc000bf05270 */
[----:B------:R-:W-:-:S13]  /*21500*/  PLOP3.LUT P1, PT, PT, PT, UP0, 0x80, 0x0 ;  /* 0x000000000000781c */ /* 0x000fda0003f2f008 */
[----:B0-----:R-:W-:Y:S05]  /*21510*/  @P1 BRA `(.L_x_732) ;  /* 0x0000000000041947 */ /* 0x001fea0003800000 */
[----:B------:R-:W-:Y:S01]  /*21520*/  BPT.TRAP 0x1 ;  /* 0x000000040000795c */ /* 0x000fe20000300000 */
.L_x_732:
[----:B------:R-:W-:Y:S05]  /*21530*/  @P0 BRA `(.L_x_733) ;  /* 0x0000000000040947 */ /* 0x000fea0003800000 */
[----:B------:R-:W-:Y:S01]  /*21540*/  BPT.TRAP 0x1 ;  /* 0x000000040000795c */ /* 0x000fe20000300000 */
.L_x_733:
[--C-:B-1----:R-:W-:Y:S01]  /*21550*/  IMAD R11, R8, 0x4000, R15.reuse ;  /* 0x00004000080b7824 */ /* 0x102fe200078e020f */
[----:B------:R-:W-:Y:S01]  /*21560*/  R2UR UR9, R14 ;  /* 0x000000000e0972ca */ /* 0x000fe200000e0000 */
[----:B------:R-:W-:Y:S01]  /*21570*/  IMAD R15, R8, 0x1600, R15 ;  /* 0x00001600080f7824 */ /* 0x000fe200078e020f */
[----:B------:R-:W-:Y:S01]  /*21580*/  UIADD3 UR6, UP0, UR22, 0xf0, URZ ;  /* 0x000000f016067890 */ /* 0x000fe2000ff1e03f */
[----:B------:R-:W-:Y:S01]  /*21590*/  VIADD R4, R4, 0xffffffff ;  /* 0xffffffff04047836 */ /* 0x000fe20000000000 */
[----:B------:R-:W-:Y:S01]  /*215a0*/  R2UR UR5, R11 ;  /* 0x000000000b0572ca */ /* 0x000fe200000e0000 */
[----:B------:R-:W-:Y:S01]  /*215b0*/  UIADD3 UR26, UP1, UR22, 0x1f0, URZ ;  /* 0x000001f0161a7890 */ /* 0x000fe2000ff3e03f */
[----:B------:R-:W-:Y:S01]  /*215c0*/  R2UR UR8, R15 ;  /* 0x000000000f0872ca */ /* 0x000fe200000e0000 */
[----:B------:R-:W-:Y:S01]  /*215d0*/  UIADD3.X UR7, URZ, UR23, URZ, UP0, !UPT ;  /* 0x000000173f077290 */ /* 0x000fe200087fe43f */
[----:B------:R-:W-:Y:S01]  /*215e0*/  R2UR UR11, R3 ;  /* 0x00000000030b72ca */ /* 0x000fe200000e0000 */
[----:B------:R-:W-:Y:S01]  /*215f0*/  VIADD R8, R8, 0x1 ;  /* 0x0000000108087836 */ /* 0x000fe20000000000 */
[C---:B------:R-:W-:Y:S01]  /*21600*/  R2UR UR10, R13.reuse ;  /* 0x000000000d0a72ca */ /* 0x040fe200000e0000 */
[----:B------:R-:W-:Y:S01]  /*21610*/  UIADD3.X UR27, URZ, UR23, URZ, UP1, !UPT ;  /* 0x000000173f1b7290 */ /* 0x000fe20008ffe43f */
[----:B------:R-:W-:Y:S01]  /*21620*/  R2UR UR12, R10 ;  /* 0x000000000a0c72ca */ /* 0x000fe200000e0000 */
[----:B------:R-:W-:Y:S01]  /*21630*/  UMOV UR14, 0x0 ;  /* 0x00000000000e7882 */ /* 0x000fe20000000000 */
[----:B------:R-:W-:Y:S01]  /*21640*/  R2UR UR19, R2 ;  /* 0x00000000021372ca */ /* 0x000fe200000e0000 */
[----:B------:R-:W-:Y:S01]  /*21650*/  UMOV UR15, 0x10000000 ;  /* 0x10000000000f7882 */ /* 0x000fe20000000000 */
[----:B------:R-:W-:Y:S01]  /*21660*/  ISETP.GT.AND P3, PT, R4, 0x1, PT ;  /* 0x000000010400780c */ /* 0x000fe20003f64270 */
[----:B------:R-:W-:Y:S01]  /*21670*/  UIADD3 UR5, UR5, 0x180, URZ ;  /* 0x0000018005057890 */ /* 0x000fe2000fffe03f */
[----:B------:R-:W-:Y:S01]  /*21680*/  ISETP.NE.AND P1, PT, R8, 0xa, PT ;  /* 0x0000000a0800780c */ /* 0x000fe20003f25270 */
[----:B------:R-:W-:Y:S01]  /*21690*/  UIADD3 UR16, UR8, 0x28180, URZ ;  /* 0x0002818008107890 */ /* 0x000fe2000fffe03f */
[----:B------:R-:W-:-:S02]  /*216a0*/  VIADD R13, R13, 0x10 ;  /* 0x000000100d0d7836 */ /* 0x000fc40000000000 */
[----:B------:R-:W-:Y:S02]  /*216b0*/  SEL R12, RZ, 0x1, P1 ;  /* 0x00000001ff0c7807 */ /* 0x000fe40000800000 */
[----:B------:R-:W-:Y:S01]  /*216c0*/  UMOV UR8, UR5 ;  /* 0x0000000500087c82 */ /* 0x000fe20008000000 */
[----:B------:R-:W-:Y:S01]  /*216d0*/  SEL R8, R8, RZ, P1 ;  /* 0x000000ff08087207 */ /* 0x000fe20000800000 */
[----:B------:R0:W-:Y:S01]  /*216e0*/  UTMALDG.3D [UR8], [UR6], desc[UR14] ;  /* 0x00000e08060075b4 */ /* 0x0001e20008011000 */
[----:B------:R-:W-:Y:S01]  /*216f0*/  LOP3.LUT R5, R5, R12, RZ, 0x3c, !PT ;  /* 0x0000000c05057212 */ /* 0x000fe200078e3cff */
[----:B0-----:R-:W-:Y:S01]  /*21700*/  UMOV UR8, UR16 ;  /* 0x0000001000087c82 */ /* 0x001fe20008000000 */
[----:B------:R-:W-:Y:S02]  /*21710*/  UMOV UR11, UR19 ;  /* 0x00000013000b7c82 */ /* 0x000fe40008000000 */
[----:B------:R0:W-:Y:S02]  /*21720*/  UTMALDG.3D [UR8], [UR26], desc[UR14] ;  /* 0x00000e081a0075b4 */ /* 0x0001e40008011000 */
[----:B0-----:R-:W-:Y:S05]  /*21730*/  @P3 BRA `(.L_x_734) ;  /* 0xfffffffc00443947 */ /* 0x001fea000383ffff */
.L_x_730:
[----:B------:R-:W-:Y:S05]  /*21740*/  BSYNC B1 ;  /* 0x0000000000017941 */ /* 0x000fea0003800000 */
.L_x_729:
[----:B------:R-:W2:Y:S01]  /*21750*/  LDL.LU R15, [R1+0x264] ;  /* 0x00026400010f7983 */ /* 0x000ea20000300800 */
[----:B------:R-:W-:Y:S01]  /*21760*/  LOP3.LUT P1, RZ, R9, 0xff, RZ, 0xc0, !PT ;  /* 0x000000ff09ff7812 */ /* 0x000fe2000782c0ff */
[C---:B------:R-:W-:Y:S01]  /*21770*/  IMAD.IADD R4, R6.reuse, 0x1, R7 ;  /* 0x0000000106047824 */ /* 0x040fe200078e0207 */
[----:B------:R-:W-:Y:S01]  /*21780*/  ULDC.64 UR6, c[0x0][0x650] ;  /* 0x0001940000067ab9 */ /* 0x000fe20000000a00 */
[----:B------:R-:W3:Y:S01]  /*21790*/  LDL.LU R14, [R1+0x27c] ;  /* 0x00027c00010e7983 */ /* 0x000ee20000300800 */
[----:B------:R-:W-:Y:S01]  /*217a0*/  ISETP.GE.U32.AND P3, PT, R6, 0xa, PT ;  /* 0x0000000a0600780c */ /* 0x000fe20003f66070 */
[----:B------:R-:W-:Y:S01]  /*217b0*/  BSSY B1, `(.L_x_735) ;  /* 0x000006f000017945 */ /* 0x000fe20003800000 */
[----:B------:R-:W-:Y:S01]  /*217c0*/  IMAD.MOV.U32 R10, RZ, RZ, -0x1 ;  /* 0xffffffffff0a7424 */ /* 0x000fe200078e00ff */
[----:B------:R-:W-:-:S06]  /*217d0*/  PRMT R9, RZ, 0x7610, R9 ;  /* 0x00007610ff097816 */ /* 0x000fcc0000000009 */
[----:B------:R-:W0:Y:S01]  /*217e0*/  @P1 S2R R3, SR_CgaCtaId ;  /* 0x0000000000031919 */ /* 0x000e220000008800 */
[----:B------:R-:W-:-:S04]  /*217f0*/  @P1 MOV R2, 0x400 ;  /* 0x0000040000021802 */ /* 0x000fc80000000f00 */
[----:B0-----:R-:W-:-:S04]  /*21800*/  @P1 LEA R2, R3, R2, 0x18 ;  /* 0x0000000203021211 */ /* 0x001fc800078ec0ff */
[----:B------:R0:W-:Y:S01]  /*21810*/  @P1 SYNCS.ARRIVE.TRANS64.A1T0 RZ, [R2+URZ+0xb8], RZ ;  /* 0x0000b8ff02ff19a7 */ /* 0x0001e2000810003f */
[----:B------:R-:W-:-:S04]  /*21820*/  ISETP.GT.U32.AND P1, PT, R4, 0x9, PT ;  /* 0x000000090400780c */ /* 0x000fc80003f24070 */
[----:B------:R-:W-:Y:S01]  /*21830*/  ISETP.LT.U32.AND P1, PT, R6, 0xa, P1 ;  /* 0x0000000a0600780c */ /* 0x000fe20000f21070 */
[----:B0-----:R-:W-:-:S04]  /*21840*/  IMAD.WIDE.U32 R2, R4, -0x33333333, RZ ;  /* 0xcccccccd04027825 */ /* 0x001fc800078e00ff */
[----:B------:R-:W-:Y:S01]  /*21850*/  IMAD.MOV.U32 R2, RZ, RZ, -0x1 ;  /* 0xffffffffff027424 */ /* 0x000fe200078e00ff */
[----:B------:R-:W-:Y:S02]  /*21860*/  SHF.R.U32.HI R5, RZ, 0x3, R3 ;  /* 0x00000003ff057819 */ /* 0x000fe40000011603 */
[----:B------:R-:W-:-:S03]  /*21870*/  SEL R3, RZ, 0x1, !P1 ;  /* 0x00000001ff037807 */ /* 0x000fc60004800000 */
[--C-:B------:R-:W-:Y:S01]  /*21880*/  IMAD R7, R5, -0xa, R4.reuse ;  /* 0xfffffff605077824 */ /* 0x100fe200078e0204 */
[----:B------:R-:W-:Y:S01]  /*21890*/  LOP3.LUT R0, R0, R3, RZ, 0x3c, !PT ;  /* 0x0000000300007212 */ /* 0x000fe200078e3cff */
[----:B------:R-:W-:Y:S01]  /*218a0*/  IMAD.MOV.U32 R3, RZ, RZ, -0x1 ;  /* 0xffffffffff037424 */ /* 0x000fe200078e00ff */
[----:B------:R-:W-:Y:S02]  /*218b0*/  PRMT R4, RZ, 0x7610, R4 ;  /* 0x00007610ff047816 */ /* 0x000fe40000000004 */
[----:B------:R-:W-:Y:S02]  /*218c0*/  @P3 LOP3.LUT R0, R0, 0x1, R5, 0x78, !PT ;  /* 0x0000000100003812 */ /* 0x000fe400078e7805 */
[----:B---3--:R-:W-:-:S04]  /*218d0*/  IADD3 R14, P1, R14, UR20, RZ ;  /* 0x000000140e0e7c10 */ /* 0x008fc8000ff3e0ff */
[----:B--2---:R-:W-:Y:S01]  /*218e0*/  IADD3.X R15, R15, UR13, RZ, P1, !PT ;  /* 0x0000000d0f0f7c10 */ /* 0x004fe20008ffe4ff */
[----:B------:R0:W-:Y:S01]  /*218f0*/  STL [R1+0x27c], R14 ;  /* 0x00027c0e01007387 */ /* 0x0001e20000100800 */
[----:B------:R-:W-:-:S03]  /*21900*/  ISETP.GE.U32.AND P1, PT, R14, UR6, PT ;  /* 0x000000060e007c0c */ /* 0x000fc6000bf26070 */
[----:B------:R0:W-:Y:S01]  /*21910*/  STL [R1+0x264], R15 ;  /* 0x0002640f01007387 */ /* 0x0001e20000100800 */
[----:B------:R-:W-:-:S13]  /*21920*/  ISETP.GE.U32.AND.EX P1, PT, R15, UR7, PT, P1 ;  /* 0x000000070f007c0c */ /* 0x000fda000bf26110 */
[----:B0-----:R-:W-:Y:S05]  /*21930*/  @P1 BRA `(.L_x_736) ;  /* 0x0000000400581947 */ /* 0x001fea0003800000 */
[----:B------:R-:W0:Y:S01]  /*21940*/  S2R R8, SR_CTAID.X ;  /* 0x0000000000087919 */ /* 0x000e220000002500 */
[----:B------:R-:W1:Y:S01]  /*21950*/  LDC R11, c[0x0][0x65c] ;  /* 0x00019700ff0b7b82 */ /* 0x000e620000000800 */
[----:B------:R-:W-:Y:S01]  /*21960*/  ULDC UR5, c[0x0][0x150] ;  /* 0x0000540000057ab9 */ /* 0x000fe20000000800 */
[----:B------:R-:W-:Y:S01]  /*21970*/  ULDC.64 UR6, c[0x0][0x628] ;  /* 0x00018a0000067ab9 */ /* 0x000fe20000000a00 */
[----:B------:R-:W2:Y:S01]  /*21980*/  S2R R5, SR_CTAID.Y ;  /* 0x0000000000057919 */ /* 0x000ea20000002600 */
[----:B------:R-:W-:Y:S01]  /*21990*/  ISETP.NE.U32.AND P1, PT, RZ, UR6, PT ;  /* 0x00000006ff007c0c */ /* 0x000fe2000bf25070 */
[----:B------:R-:W-:-:S03]  /*219a0*/  ULDC UR8, c[0x0][0x630] ;  /* 0x00018c0000087ab9 */ /* 0x000fc60000000800 */
[----:B------:R-:W3:Y:S01]  /*219b0*/  LDC R3, c[0x0][0x144] ;  /* 0x00005100ff037b82 */ /* 0x000ee20000000800 */
[----:B------:R-:W-:-:S07]  /*219c0*/  ISETP.NE.AND.EX P1, PT, RZ, UR7, PT, P1 ;  /* 0x00000007ff007c0c */ /* 0x000fce000bf25310 */
[----:B------:R-:W4:Y:S01]  /*219d0*/  LDC R12, c[0x0][0x148] ;  /* 0x00005200ff0c7b82 */ /* 0x000f220000000800 */
[----:B-1----:R-:W-:Y:S02]  /*219e0*/  ISETP.NE.AND P4, PT, R11, 0x1, PT ;  /* 0x000000010b00780c */ /* 0x002fe40003f85270 */
[----:B0-----:R-:W-:Y:S02]  /*219f0*/  I2FP.F32.U32 R2, R8 ;  /* 0x0000000800027245 */ /* 0x001fe40000201000 */
[----:B--2---:R-:W-:-:S03]  /*21a00*/  I2FP.F32.U32 R4, R5 ;  /* 0x0000000500047245 */ /* 0x004fc60000201000 */
[----:B------:R-:W-:Y:S01]  /*21a10*/  FMUL R2, R2, UR5 ;  /* 0x0000000502027c20 */ /* 0x000fe20008400000 */
[----:B------:R-:W-:Y:S02]  /*21a20*/  ULDC UR5, c[0x0][0x154] ;  /* 0x0000550000057ab9 */ /* 0x000fe40000000800 */
[----:B------:R-:W-:-:S03]  /*21a30*/  FMUL R10, R4, UR5 ;  /* 0x00000005040a7c20 */ /* 0x000fc60008400000 */
[----:B------:R-:W0:Y:S08]  /*21a40*/  F2I.U32.TRUNC.NTZ R2, R2 ;  /* 0x0000000200027305 */ /* 0x000e30000020f000 */
[----:B------:R-:W1:Y:S01]  /*21a50*/  F2I.U32.TRUNC.NTZ R10, R10 ;  /* 0x0000000a000a7305 */ /* 0x000e62000020f000 */
[----:B0-----:R-:W-:Y:S02]  /*21a60*/  IMAD.MOV R4, RZ, RZ, -R2 ;  /* 0x000000ffff047224 */ /* 0x001fe400078e0a02 */
[----:B------:R-:W-:-:S02]  /*21a70*/  IMAD.MOV.U32 R2, RZ, RZ, R14 ;  /* 0x000000ffff027224 */ /* 0x000fc400078e000e */
[----:B---3--:R-:W-:Y:S02]  /*21a80*/  IMAD R8, R3, R4, R8 ;  /* 0x0000000403087224 */ /* 0x008fe400078e0208 */
[----:B-1----:R-:W-:-:S04]  /*21a90*/  IMAD.MOV R3, RZ, RZ, -R10 ;  /* 0x000000ffff037224 */ /* 0x002fc800078e0a0a */
[----:B----4-:R-:W-:Y:S02]  /*21aa0*/  @P4 IMAD R8, R12, R3, R5 ;  /* 0x000000030c084224 */ /* 0x010fe400078e0205 */
[----:B------:R-:W-:Y:S01]  /*21ab0*/  IMAD.MOV.U32 R3, RZ, RZ, R15 ;  /* 0x000000ffff037224 */ /* 0x000fe200078e000f */
[----:B------:R-:W-:Y:S06]  /*21ac0*/  @!P1 BRA `(.L_x_737) ;  /* 0x0000000000289947 */ /* 0x000fec0003800000 */
[----:B------:R-:W-:Y:S02]  /*21ad0*/  ULDC UR5, c[0x0][0x634] ;  /* 0x00018d0000057ab9 */ /* 0x000fe40000000800 */
[----:B------:R-:W-:-:S05]  /*21ae0*/  IADD3 R3, P1, R14, UR5, RZ ;  /* 0x000000050e037c10 */ /* 0x000fca000ff3e0ff */
[----:B------:R-:W-:-:S04]  /*21af0*/  IMAD.X R11, RZ, RZ, R15, P1 ;  /* 0x000000ffff0b7224 */ /* 0x000fc800008e060f */
[----:B------:R-:W-:-:S04]  /*21b00*/  IMAD.WIDE.U32 R4, R11, UR6, RZ ;  /* 0x000000060b047c25 */ /* 0x000fc8000f8e00ff */
[----:B------:R-:W-:-:S04]  /*21b10*/  IMAD.WIDE.U32 R4, P1, R3, UR7, R4 ;  /* 0x0000000703047c25 */ /* 0x000fc8000f820004 */
[----:B------:R-:W-:-:S04]  /*21b20*/  IMAD.WIDE.U32 R2, R3, UR6, RZ ;  /* 0x0000000603027c25 */ /* 0x000fc8000f8e00ff */
[----:B------:R-:W-:Y:S01]  /*21b30*/  IMAD.MOV.U32 R2, RZ, RZ, R5 ;  /* 0x000000ffff027224 */ /* 0x000fe200078e0005 */
[----:B------:R-:W-:Y:S01]  /*21b40*/  IADD3 RZ, P3, R3, R4, RZ ;  /* 0x0000000403ff7210 */ /* 0x000fe20007f7e0ff */
[----:B------:R-:W-:-:S04]  /*21b50*/  IMAD.X R3, RZ, RZ, RZ, P1 ;  /* 0x000000ffff037224 */ /* 0x000fc800008e06ff */
[----:B------:R-:W-:-:S08]  /*21b60*/  IMAD.WIDE.U32.X R2, R11, UR7, R2, P3 ;  /* 0x000000070b027c25 */ /* 0x000fd000098e0402 */
.L_x_737:
[--C-:B------:R-:W-:Y:S01]  /*21b70*/  SHF.R.U64 R10, R2, UR8, R3.reuse ;  /* 0x00000008020a7c19 */ /* 0x100fe20008001203 */
[----:B------:R-:W-:Y:S01]  /*21b80*/  ULDC.64 UR6, c[0x0][0x620] ;  /* 0x0001880000067ab9 */ /* 0x000fe20000000a00 */
[----:B------:R-:W-:Y:S01]  /*21b90*/  SHF.R.U32.HI R2, RZ, UR8, R3 ;  /* 0x00000008ff027c19 */ /* 0x000fe20008011603 */
[----:B------:R-:W-:Y:S01]  /*21ba0*/  IMAD.MOV.U32 R3, RZ, RZ, R15 ;  /* 0x000000ffff037224 */ /* 0x000fe200078e000f */
[----:B------:R-:W-:Y:S01]  /*21bb0*/  IADD3 R11, P1, RZ, -R10, RZ ;  /* 0x8000000aff0b7210 */ /* 0x000fe20007f3e0ff */
[----:B------:R-:W-:-:S04]  /*21bc0*/  ULDC UR5, c[0x0][0x618] ;  /* 0x0001860000057ab9 */ /* 0x000fc80000000800 */
[----:B------:R-:W-:-:S04]  /*21bd0*/  IMAD.X R2, RZ, RZ, ~R2, P1 ;  /* 0x000000ffff027224 */ /* 0x000fc800008e0e02 */
[----:B------:R-:W-:-:S04]  /*21be0*/  IMAD R2, R2, UR6, RZ ;  /* 0x0000000602027c24 */ /* 0x000fc8000f8e02ff */
[----:B------:R-:W-:Y:S02]  /*21bf0*/  IMAD R5, R11, UR7, R2 ;  /* 0x000000070b057c24 */ /* 0x000fe4000f8e0202 */
[----:B------:R-:W-:-:S04]  /*21c00*/  IMAD.MOV.U32 R2, RZ, RZ, R14 ;  /* 0x000000ffff027224 */ /* 0x000fc800078e000e */
[----:B------:R-:W-:Y:S01]  /*21c10*/  IMAD.WIDE.U32 R2, R11, UR6, R2 ;  /* 0x000000060b027c25 */ /* 0x000fe2000f8e0002 */
[----:B------:R-:W-:Y:S02]  /*21c20*/  ULDC.64 UR6, c[0x0][0x640] ;  /* 0x0001900000067ab9 */ /* 0x000fe40000000a00 */
[----:B------:R-:W-:Y:S01]  /*21c30*/  ISETP.NE.U32.AND P1, PT, RZ, UR6, PT ;  /* 0x00000006ff007c0c */ /* 0x000fe2000bf25070 */
[----:B------:R-:W-:-:S03]  /*21c40*/  IMAD.IADD R3, R3, 0x1, R5 ;  /* 0x0000000103037824 */ /* 0x000fc600078e0205 */
[----:B------:R-:W-:Y:S02]  /*21c50*/  ISETP.NE.AND.EX P1, PT, RZ, UR7, PT, P1 ;  /* 0x00000007ff007c0c */ /* 0x000fe4000bf25310 */
[--C-:B------:R-:W-:Y:S02]  /*21c60*/  SHF.R.U64 R11, R2, UR5, R3.reuse ;  /* 0x00000005020b7c19 */ /* 0x100fe40008001203 */
[----:B------:R-:W-:Y:S01]  /*21c70*/  SHF.R.U32.HI R2, RZ, UR5, R3 ;  /* 0x00000005ff027c19 */ /* 0x000fe20008011603 */
[----:B------:R-:W-:-:S03]  /*21c80*/  ULDC UR5, c[0x0][0x608] ;  /* 0x0001820000057ab9 */ /* 0x000fc60000000800 */
[--C-:B------:R-:W-:Y:S02]  /*21c90*/  SHF.R.U64 R12, R11, UR5, R2.reuse ;  /* 0x000000050b0c7c19 */ /* 0x100fe40008001202 */
[----:B------:R-:W-:Y:S01]  /*21ca0*/  SHF.R.U32.HI R3, RZ, UR5, R2 ;  /* 0x00000005ff037c19 */ /* 0x000fe20008011602 */
[----:B------:R-:W-:-:S03]  /*21cb0*/  ULDC UR5, c[0x0][0x658] ;  /* 0x0001960000057ab9 */ /* 0x000fc60000000800 */
[--C-:B------:R-:W-:Y:S02]  /*21cc0*/  SHF.R.U64 R13, R12, UR5, R3.reuse ;  /* 0x000000050c0d7c19 */ /* 0x100fe40008001203 */
[----:B------:R-:W-:-:S03]  /*21cd0*/  SHF.R.U32.HI R14, RZ, UR5, R3 ;  /* 0x00000005ff0e7c19 */ /* 0x000fc60008011603 */
[----:B------:R-:W-:Y:S02]  /*21ce0*/  IMAD.MOV.U32 R2, RZ, RZ, R13 ;  /* 0x000000ffff027224 */ /* 0x000fe400078e000d */
        /* <DEDUP_REMOVED lines=12> */
.L_x_738:
[----:B------:R-:W-:Y:S01]  /*21db0*/  ULDC UR5, c[0x0][0x648] ;  /* 0x0001920000057ab9 */ /* 0x000fe20000000800 */
[----:B------:R-:W-:Y:S01]  /*21dc0*/  LOP3.LUT R12, R12, UR17, RZ, 0xc0, !PT ;  /* 0x000000110c0c7c12 */ /* 0x000fe2000f8ec0ff */
[----:B------:R-:W-:Y:S01]  /*21dd0*/  IMAD.MOV.U32 R4, RZ, RZ, 0x1 ;  /* 0x00000001ff047424 */ /* 0x000fe200078e00ff */
[----:B------:R-:W-:Y:S01]  /*21de0*/  SHF.R.U64 R3, R2, UR5, R3 ;  /* 0x0000000502037c19 */ /* 0x000fe20008001203 */
[----:B------:R-:W-:-:S04]  /*21df0*/  ULDC UR5, c[0x0][0x638] ;  /* 0x00018e0000057ab9 */ /* 0x000fc80000000800 */
[----:B------:R-:W-:Y:S02]  /*21e00*/  IMAD.MOV R2, RZ, RZ, -R3 ;  /* 0x000000ffff027224 */ /* 0x000fe400078e0a03 */
[----:B------:R-:W-:Y:S02]  /*21e10*/  IMAD R5, R3, UR18, R12 ;  /* 0x0000001203057c24 */ /* 0x000fe4000f8e020c */
[----:B------:R-:W-:Y:S01]  /*21e20*/  IMAD R13, R2, UR5, R13 ;  /* 0x00000005020d7c24 */ /* 0x000fe2000f8e020d */
[----:B------:R-:W-:Y:S01]  /*21e30*/  ULDC UR5, c[0x0][0x610] ;  /* 0x0001840000057ab9 */ /* 0x000fe20000000800 */
[----:B------:R-:W-:Y:S01]  /*21e40*/  LOP3.LUT R2, R11, UR4, RZ, 0xc0, !PT ;  /* 0x000000040b027c12 */ /* 0x000fe2000f8ec0ff */
[----:B------:R-:W-:Y:S01]  /*21e50*/  IMAD R8, R5, UR5, R8 ;  /* 0x0000000505087c24 */ /* 0x000fe2000f8e0208 */
[----:B------:R-:W-:-:S03]  /*21e60*/  ULDC UR5, c[0x0][0x600] ;  /* 0x0001800000057ab9 */ /* 0x000fc60000000800 */
[----:B------:R-:W-:-:S05]  /*21e70*/  IMAD R13, R13, UR5, R2 ;  /* 0x000000050d0d7c24 */ /* 0x000fca000f8e0202 */
[----:B------:R-:W-:Y:S02]  /*21e80*/  SEL R2, R13, R8, !P4 ;  /* 0x000000080d027207 */ /* 0x000fe40006000000 */
[----:B------:R-:W-:-:S07]  /*21e90*/  SEL R3, R8, R13, !P4 ;  /* 0x0000000d08037207 */ /* 0x000fce0006000000 */
.L_x_736:
[----:B------:R-:W-:Y:S05]  /*21ea0*/  BSYNC B1 ;  /* 0x0000000000017941 */ /* 0x000fea0003800000 */
.L_x_735:
[----:B------:R-:W-:-:S13]  /*21eb0*/  LOP3.LUT P1, RZ, R4, 0xff, RZ, 0xc0, !PT ;  /* 0x000000ff04ff7812 */ /* 0x000fda000782c0ff */
[----:B------:R-:W-:Y:S05]  /*21ec0*/  @P1 BRA `(.L_x_739) ;  /* 0xfffffff4002c1947 */ /* 0x000fea000383ffff */
[----:B------:R-:W-:Y:S05]  /*21ed0*/  BSYNC B0 ;  /* 0x0000000000007941 */ /* 0x000fea0003800000 */
.L_x_727:
[----:B------:R-:W-:-:S03]  /*21ee0*/  UMOV UR5, 0xffffffff ;  /* 0xffffffff00057882 */ /* 0x000fc60000000000 */
[----:B------:R-:W-:Y:S05]  /*21ef0*/  BRA.DIV UR5, `(.L_x_740) ;  /* 0x0000000605f47947 */ /* 0x000fea000b800000 */
[----:B------:R-:W-:-:S13]  /*21f00*/  ELECT P6, URZ, PT ;  /* 0x00000000003f782f */ /* 0x000fda00038c0000 */
.L_x_760:
[----:B------:R-:W-:Y:S04]  /*21f10*/  BSSY B0, `(.L_x_741) ;  /* 0x0000062000007945 */ /* 0x000fe80003800000 */
[----:B------:R-:W-:Y:S05]  /*21f20*/  @!P6 BRA `(.L_x_742) ;  /* 0x000000040080e947 */ /* 0x000fea0003800000 */
[----:B------:R-:W-:-:S04]  /*21f30*/  ULOP3.LUT UR5, UR57, 0x2, URZ, 0xfc, !UPT ;  /* 0x0000000239057892 */ /* 0x000fc8000f8efc3f */
[----:B------:R-:W-:-:S06]  /*21f40*/  UISETP.NE.AND UP0, UPT, UR5, 0x3, UPT ;  /* 0x000000030500788c */ /* 0x000fcc000bf05270 */
[----:B------:R-:W-:-:S13]  /*21f50*/  PLOP3.LUT P0, PT, PT, PT, UP0, 0x80, 0x0 ;  /* 0x000000000000781c */ /* 0x000fda0003f0f008 */
[----:B------:R-:W-:Y:S05]  /*21f60*/  @!P0 BRA `(.L_x_743) ;  /* 0x0000000000048947 */ /* 0x000fea0003800000 */
[----:B------:R-:W-:Y:S01]  /*21f70*/  BPT.TRAP 0x1 ;  /* 0x000000040000795c */ /* 0x000fe20000300000 */
.L_x_743:
[----:B------:R-:W0:Y:S01]  /*21f80*/  S2R R3, SR_CgaCtaId ;  /* 0x0000000000037919 */ /* 0x000e220000008800 */
[----:B------:R-:W-:-:S04]  /*21f90*/  MOV R2, 0x400 ;  /* 0x0000040000027802 */ /* 0x000fc80000000f00 */
[----:B0-----:R-:W-:Y:S02]  /*21fa0*/  LEA R2, R3, R2, 0x18 ;  /* 0x0000000203027211 */ /* 0x001fe400078ec0ff */
[----:B------:R-:W-:-:S03]  /*21fb0*/  SHF.L.U32 R3, R0, 0x1f, RZ ;  /* 0x0000001f00037819 */ /* 0x000fc600000006ff */
[----:B------:R-:W-:-:S04]  /*21fc0*/  VIADD R2, R2, 0x50 ;  /* 0x0000005002027836 */ /* 0x000fc80000000000 */
[----:B------:R-:W-:-:S04]  /*21fd0*/  IMAD R4, R7, 0x8, R2 ;  /* 0x0000000807047824 */ /* 0x000fc800078e0202 */
[----:B------:R-:W0:Y:S02]  /*21fe0*/  SYNCS.PHASECHK.TRANS64.TRYWAIT P0, [R4+URZ], R3 ;  /* 0x00000003040075a7 */ /* 0x000e24000800017f */
[----:B0-----:R-:W-:Y:S05]  /*21ff0*/  @!P0 BRA `(.L_x_744) ;  /* 0x0000000400d48947 */ /* 0x001fea0003800000 */
.L_x_761:
[----:B------:R-:W-:-:S05]  /*22000*/  VIADD R7, R7, 0x1 ;  /* 0x0000000107077836 */ /* 0x000fca0000000000 */
[----:B------:R-:W-:-:S04]  /*22010*/  ISETP.NE.AND P0, PT, R7, 0xa, PT ;  /* 0x0000000a0700780c */ /* 0x000fc80003f05270 */
[----:B0-----:R-:W-:Y:S02]  /*22020*/  SEL R3, RZ, 0x1, P0 ;  /* 0x00000001ff037807 */ /* 0x001fe40000000000 */
[----:B------:R-:W-:Y:S02]  /*22030*/  SEL R7, R7, RZ, P0 ;  /* 0x000000ff07077207 */ /* 0x000fe40000000000 */
[----:B------:R-:W-:-:S03]  /*22040*/  LOP3.LUT R4, R0, R3, RZ, 0x3c, !PT ;  /* 0x0000000300047212 */ /* 0x000fc600078e3cff */
[----:B------:R-:W-:Y:S01]  /*22050*/  IMAD R3, R7, 0x8, R2 ;  /* 0x0000000807037824 */ /* 0x000fe200078e0202 */
[----:B------:R-:W-:-:S04]  /*22060*/  SHF.L.U32 R0, R4, 0x1f, RZ ;  /* 0x0000001f04007819 */ /* 0x000fc800000006ff */
[----:B------:R-:W0:Y:S02]  /*22070*/  SYNCS.PHASECHK.TRANS64.TRYWAIT P0, [R3+URZ], R0 ;  /* 0x00000000030075a7 */ /* 0x000e24000800017f */
[----:B0-----:R-:W-:Y:S05]  /*22080*/  @!P0 BRA `(.L_x_745) ;  /* 0x0000000400c48947 */ /* 0x001fea0003800000 */
.L_x_762:
[----:B0-----:R-:W-:-:S05]  /*22090*/  VIADD R0, R7, 0x1 ;  /* 0x0000000107007836 */ /* 0x001fca0000000000 */
[----:B------:R-:W-:-:S04]  /*220a0*/  ISETP.NE.AND P0, PT, R0, 0xa, PT ;  /* 0x0000000a0000780c */ /* 0x000fc80003f05270 */
[----:B------:R-:W-:Y:S02]  /*220b0*/  SEL R3, RZ, 0x1, P0 ;  /* 0x00000001ff037807 */ /* 0x000fe40000000000 */
[----:B------:R-:W-:Y:S02]  /*220c0*/  SEL R5, R0, RZ, P0 ;  /* 0x000000ff00057207 */ /* 0x000fe40000000000 */
[----:B------:R-:W-:-:S03]  /*220d0*/  LOP3.LUT R4, R4, R3, RZ, 0x3c, !PT ;  /* 0x0000000304047212 */ /* 0x000fc600078e3cff */
[----:B------:R-:W-:Y:S01]  /*220e0*/  IMAD R3, R5, 0x8, R2 ;  /* 0x0000000805037824 */ /* 0x000fe200078e0202 */
[----:B------:R-:W-:-:S04]  /*220f0*/  SHF.L.U32 R0, R4, 0x1f, RZ ;  /* 0x0000001f04007819 */ /* 0x000fc800000006ff */
[----:B------:R-:W0:Y:S02]  /*22100*/  SYNCS.PHASECHK.TRANS64.TRYWAIT P0, [R3+URZ], R0 ;  /* 0x00000000030075a7 */ /* 0x000e24000800017f */
[----:B0-----:R-:W-:Y:S05]  /*22110*/  @!P0 BRA `(.L_x_746) ;  /* 0x0000000400b48947 */ /* 0x001fea0003800000 */
.L_x_763:
        /* <DEDUP_REMOVED lines=9> */
.L_x_764:
        /* <DEDUP_REMOVED lines=9> */
.L_x_765:
        /* <DEDUP_REMOVED lines=9> */
.L_x_766:
        /* <DEDUP_REMOVED lines=9> */
.L_x_767:
        /* <DEDUP_REMOVED lines=9> */
.L_x_768:
        /* <DEDUP_REMOVED lines=9> */
.L_x_769:
[----:B0-----:R-:W-:-:S05]  /*22480*/  VIADD R0, R5, 0x1 ;  /* 0x0000000105007836 */ /* 0x001fca0000000000 */
[----:B------:R-:W-:-:S04]  /*22490*/  ISETP.NE.AND P0, PT, R0, 0xa, PT ;  /* 0x0000000a0000780c */ /* 0x000fc80003f05270 */
[----:B------:R-:W-:Y:S02]  /*224a0*/  SEL R4, RZ, 0x1, P0 ;  /* 0x00000001ff047807 */ /* 0x000fe40000000000 */
[----:B------:R-:W-:Y:S02]  /*224b0*/  SEL R3, R0, RZ, P0 ;  /* 0x000000ff00037207 */ /* 0x000fe40000000000 */
[----:B------:R-:W-:-:S03]  /*224c0*/  LOP3.LUT R0, R7, R4, RZ, 0x3c, !PT ;  /* 0x0000000407007212 */ /* 0x000fc600078e3cff */
[----:B------:R-:W-:Y:S01]  /*224d0*/  IMAD R3, R3, 0x8, R2 ;  /* 0x0000000803037824 */ /* 0x000fe200078e0202 */
[----:B------:R-:W-:-:S07]  /*224e0*/  SHF.L.U32 R0, R0, 0x1f, RZ ;  /* 0x0000001f00007819 */ /* 0x000fce00000006ff */
.L_x_753:
[----:B0-----:R0:W1:Y:S02]  /*224f0*/  SYNCS.PHASECHK.TRANS64.TRYWAIT P0, [R3+URZ], R0 ;  /* 0x00000000030075a7 */ /* 0x001064000800017f */
[----:B-1----:R-:W-:Y:S05]  /*22500*/  @!P0 NANOSLEEP.SYNCS 0x989680 ;  /* 0x009896800000895d */ /* 0x002fea0003900000 */
[----:B------:R-:W1:Y:S02]  /*22510*/  @!P0 SYNCS.PHASECHK.TRANS64 P0, [R3+URZ], R0 ;  /* 0x00000000030085a7 */ /* 0x000e64000800007f */
[----:B-1----:R-:W-:Y:S05]  /*22520*/  @!P0 BRA `(.L_x_753) ;  /* 0xfffffffc00f08947 */ /* 0x002fea000383ffff */
.L_x_742:
[----:B------:R-:W-:Y:S05]  /*22530*/  BSYNC B0 ;  /* 0x0000000000007941 */ /* 0x000fea0003800000 */
.L_x_741:
[----:B------:R-:W-:Y:S05]  /*22540*/  EXIT ;  /* 0x000000000000794d */ /* 0x000fea0003800000 */
.L_x_18:
[----:B-1----:R1:W4:Y:S02]  /*22550*/  SYNCS.PHASECHK.TRANS64.TRYWAIT P1, [R3+URZ], R0 ;  /* 0x00000000030075a7 */ /* 0x002324000802017f */
[----:B----4-:R-:W-:Y:S05]  /*22560*/  @!P1 NANOSLEEP.SYNCS 0x989680 ;  /* 0x009896800000995d */ /* 0x010fea0003900000 */
[----:B------:R-:W4:Y:S02]  /*22570*/  @!P1 SYNCS.PHASECHK.TRANS64 P1, [R3+URZ], R0 ;  /* 0x00000000030095a7 */ /* 0x000f24000802007f */
[----:B----4-:R-:W-:Y:S05]  /*22580*/  @!P1 BRA `(.L_x_18) ;  /* 0xfffffffc00f09947 */ /* 0x010fea000383ffff */
[----:B------:R-:W-:Y:S05]  /*22590*/  BRA `(.L_x_17) ;  /* 0xfffffdec00987947 */ /* 0x000fea000383ffff */
.L_x_23:
[----:B-1----:R-:W-:-:S04]  /*225a0*/  IMAD.U32 R6, RZ, RZ, UR5 ;  /* 0x00000005ff067e24 */ /* 0x002fc8000f8e00ff */
[----:B------:R1:W3:Y:S03]  /*225b0*/  SYNCS.PHASECHK.TRANS64.TRYWAIT P1, [R6+URZ], R4 ;  /* 0x00000004060075a7 */ /* 0x0002e6000802017f */
[----:B---3--:R-:W-:Y:S05]  /*225c0*/  @!P1 NANOSLEEP.SYNCS 0x989680 ;  /* 0x009896800000995d */ /* 0x008fea0003900000 */
[----:B------:R-:W3:Y:S02]  /*225d0*/  @!P1 SYNCS.PHASECHK.TRANS64 P1, [R6+URZ], R4 ;  /* 0x00000004060095a7 */ /* 0x000ee4000802007f */
[----:B---3--:R-:W-:Y:S05]  /*225e0*/  @!P1 BRA `(.L_x_23) ;  /* 0xfffffffc00ec9947 */ /* 0x008fea000383ffff */
[----:B------:R-:W-:Y:S05]  /*225f0*/  BRA `(.L_x_22) ;  /* 0xfffffe0400107947 */ /* 0x000fea000383ffff */
.L_x_728:
[----:B------:R-:W-:Y:S01]  /*22600*/  BSSY B1, `(.L_x_754) ;  /* 0x0000006000017945 */ /* 0x000fe20003800000 */
[----:B------:R-:W-:-:S07]  /*22610*/  IMAD.MOV.U32 R15, RZ, RZ, -0x1 ;  /* 0xffffffffff0f7424 */ /* 0x000fce00078e00ff */
[----:B------:R-:W-:Y:S05]  /*22620*/  WARPSYNC.COLLECTIVE R15, `(.L_x_755) ;  /* 0x000000000f0c7348 */ /* 0x000fea0003c00000 */
[----:B------:R-:W-:Y:S02]  /*22630*/  ELECT P6, UR62, PT ;  /* 0x00000000003e782f */ /* 0x000fe400038c0000 */
[----:B------:R-:W-:Y:S01]  /*22640*/  MOV R14, UR62 ;  /* 0x0000003e000e7c02 */ /* 0x000fe20008000f00 */
[----:B------:R-:W-:Y:S10]  /*22650*/  ENDCOLLECTIVE ;  /* 0x000000000000791b */ /* 0x000ff40003800000 */
.L_x_755:
[----:B------:R-:W-:Y:S05]  /*22660*/  BSYNC B1 ;  /* 0x0000000000017941 */ /* 0x000fea0003800000 */
.L_x_754:
[----:B------:R-:W-:Y:S05]  /*22670*/  BRA `(.L_x_756) ;  /* 0xffffffec004c7947 */ /* 0x000fea000383ffff */
.L_x_731:
[----:B-1----:R1:W2:Y:S02]  /*22680*/  SYNCS.PHASECHK.TRANS64.TRYWAIT P1, [R14+URZ+0x50], R11 ;  /* 0x0000500b0e0075a7 */ /* 0x0022a4000802017f */
[----:B--2---:R-:W-:Y:S05]  /*22690*/  @!P1 NANOSLEEP.SYNCS 0x989680 ;  /* 0x009896800000995d */ /* 0x004fea0003900000 */
[----:B------:R-:W2:Y:S02]  /*226a0*/  @!P1 SYNCS.PHASECHK.TRANS64 P1, [R14+URZ+0x50], R11 ;  /* 0x0000500b0e0095a7 */ /* 0x000ea4000802007f */
[----:B--2---:R-:W-:Y:S05]  /*226b0*/  @!P1 BRA `(.L_x_731) ;  /* 0xfffffffc00f09947 */ /* 0x004fea000383ffff */
[----:B------:R-:W-:Y:S05]  /*226c0*/  BRA `(.L_x_757) ;  /* 0xffffffec00807947 */ /* 0x000fea000383ffff */
.L_x_740:
[----:B------:R-:W-:Y:S01]  /*226d0*/  BSSY B0, `(.L_x_758) ;  /* 0x0000006000007945 */ /* 0x000fe20003800000 */
[----:B------:R-:W-:-:S07]  /*226e0*/  IMAD.MOV.U32 R15, RZ, RZ, -0x1 ;  /* 0xffffffffff0f7424 */ /* 0x000fce00078e00ff */
[----:B------:R-:W-:Y:S05]  /*226f0*/  WARPSYNC.COLLECTIVE R15, `(.L_x_759) ;  /* 0x000000000f0c7348 */ /* 0x000fea0003c00000 */
[----:B------:R-:W-:Y:S02]  /*22700*/  ELECT P6, UR62, PT ;  /* 0x00000000003e782f */ /* 0x000fe400038c0000 */
[----:B------:R-:W-:Y:S01]  /*22710*/  MOV R14, UR62 ;  /* 0x0000003e000e7c02 */ /* 0x000fe20008000f00 */
[----:B------:R-:W-:Y:S10]  /*22720*/  ENDCOLLECTIVE ;  /* 0x000000000000791b */ /* 0x000ff40003800000 */
.L_x_759:
[----:B------:R-:W-:Y:S05]  /*22730*/  BSYNC B0 ;  /* 0x0000000000007941 */ /* 0x000fea0003800000 */
.L_x_758:
[----:B------:R-:W-:Y:S05]  /*22740*/  BRA `(.L_x_760) ;  /* 0xfffffff400f07947 */ /* 0x000fea000383ffff */
.L_x_744:
[----:B0-----:R0:W1:Y:S02]  /*22750*/  SYNCS.PHASECHK.TRANS64.TRYWAIT P0, [R4+URZ], R3 ;  /* 0x00000003040075a7 */ /* 0x001064000800017f */
[----:B-1----:R-:W-:Y:S05]  /*22760*/  @!P0 NANOSLEEP.SYNCS 0x989680 ;  /* 0x009896800000895d */ /* 0x002fea0003900000 */
[----:B------:R-:W1:Y:S02]  /*22770*/  @!P0 SYNCS.PHASECHK.TRANS64 P0, [R4+URZ], R3 ;  /* 0x00000003040085a7 */ /* 0x000e64000800007f */
[----:B-1----:R-:W-:Y:S05]  /*22780*/  @!P0 BRA `(.L_x_744) ;  /* 0xfffffffc00f08947 */ /* 0x002fea000383ffff */
[----:B------:R-:W-:Y:S05]  /*22790*/  BRA `(.L_x_761) ;  /* 0xfffffff800187947 */ /* 0x000fea000383ffff */
.L_x_745:
[----:B0-----:R0:W1:Y:S02]  /*227a0*/  SYNCS.PHASECHK.TRANS64.TRYWAIT P0, [R3+URZ], R0 ;  /* 0x00000000030075a7 */ /* 0x001064000800017f */
[----:B-1----:R-:W-:Y:S05]  /*227b0*/  @!P0 NANOSLEEP.SYNCS 0x989680 ;  /* 0x009896800000895d */ /* 0x002fea0003900000 */
[----:B------:R-:W1:Y:S02]  /*227c0*/  @!P0 SYNCS.PHASECHK.TRANS64 P0, [R3+URZ], R0 ;  /* 0x00000000030085a7 */ /* 0x000e64000800007f */
[----:B-1----:R-:W-:Y:S05]  /*227d0*/  @!P0 BRA `(.L_x_745) ;  /* 0xfffffffc00f08947 */ /* 0x002fea000383ffff */
[----:B------:R-:W-:Y:S05]  /*227e0*/  BRA `(.L_x_762) ;  /* 0xfffffff800287947 */ /* 0x000fea000383ffff */
.L_x_746:
[----:B0-----:R0:W1:Y:S02]  /*227f0*/  SYNCS.PHASECHK.TRANS64.TRYWAIT P0, [R3+URZ], R0 ;  /* 0x00000000030075a7 */ /* 0x001064000800017f */
[----:B-1----:R-:W-:Y:S05]  /*22800*/  @!P0 NANOSLEEP.SYNCS 0x989680 ;  /* 0x009896800000895d */ /* 0x002fea0003900000 */
[----:B------:R-:W1:Y:S02]  /*22810*/  @!P0 SYNCS.PHASECHK.TRANS64 P0, [R3+URZ], R0 ;  /* 0x00000000030085a7 */ /* 0x000e64000800007f */
[----:B-1----:R-:W-:Y:S05]  /*22820*/  @!P0 BRA `(.L_x_746) ;  /* 0xfffffffc00f08947 */ /* 0x002fea000383ffff */
[----:B------:R-:W-:Y:S05]  /*22830*/  BRA `(.L_x_763) ;  /* 0xfffffff800387947 */ /* 0x000fea000383ffff */
.L_x_747:
[----:B0-----:R0:W1:Y:S02]  /*22840*/  SYNCS.PHASECHK.TRANS64.TRYWAIT P0, [R3+URZ], R0 ;  /* 0x00000000030075a7 */ /* 0x001064000800017f */
[----:B-1----:R-:W-:Y:S05]  /*22850*/  @!P0 NANOSLEEP.SYNCS 0x989680 ;  /* 0x009896800000895d */ /* 0x002fea0003900000 */
[----:B------:R-:W1:Y:S02]  /*22860*/  @!P0 SYNCS.PHASECHK.TRANS64 P0, [R3+URZ], R0 ;  /* 0x00000000030085a7 */ /* 0x000e64000800007f */
[----:B-1----:R-:W-:Y:S05]  /*22870*/  @!P0 BRA `(.L_x_747) ;  /* 0xfffffffc00f08947 */ /* 0x002fea000383ffff */
[----:B------:R-:W-:Y:S05]  /*22880*/  BRA `(.L_x_764) ;  /* 0xfffffff800487947 */ /* 0x000fea000383ffff */
.L_x_748:
[----:B0-----:R0:W1:Y:S02]  /*22890*/  SYNCS.PHASECHK.TRANS64.TRYWAIT P0, [R3+URZ], R0 ;  /* 0x00000000030075a7 */ /* 0x001064000800017f */
[----:B-1----:R-:W-:Y:S05]  /*228a0*/  @!P0 NANOSLEEP.SYNCS 0x989680 ;  /* 0x009896800000895d */ /* 0x002fea0003900000 */
[----:B------:R-:W1:Y:S02]  /*228b0*/  @!P0 SYNCS.PHASECHK.TRANS64 P0, [R3+URZ], R0 ;  /* 0x00000000030085a7 */ /* 0x000e64000800007f */
[----:B-1----:R-:W-:Y:S05]  /*228c0*/  @!P0 BRA `(.L_x_748) ;  /* 0xfffffffc00f08947 */ /* 0x002fea000383ffff */
[----:B------:R-:W-:Y:S05]  /*228d0*/  BRA `(.L_x_765) ;  /* 0xfffffff800587947 */ /* 0x000fea000383ffff */
.L_x_749:
[----:B0-----:R0:W1:Y:S02]  /*228e0*/  SYNCS.PHASECHK.TRANS64.TRYWAIT P0, [R3+URZ], R0 ;  /* 0x00000000030075a7 */ /* 0x001064000800017f */
[----:B-1----:R-:W-:Y:S05]  /*228f0*/  @!P0 NANOSLEEP.SYNCS 0x989680 ;  /* 0x009896800000895d */ /* 0x002fea0003900000 */
[----:B------:R-:W1:Y:S02]  /*22900*/  @!P0 SYNCS.PHASECHK.TRANS64 P0, [R3+URZ], R0 ;  /* 0x00000000030085a7 */ /* 0x000e64000800007f */
[----:B-1----:R-:W-:Y:S05]  /*22910*/  @!P0 BRA `(.L_x_749) ;  /* 0xfffffffc00f08947 */ /* 0x002fea000383ffff */
[----:B------:R-:W-:Y:S05]  /*22920*/  BRA `(.L_x_766) ;  /* 0xfffffff800687947 */ /* 0x000fea000383ffff */
.L_x_750:
[----:B0-----:R0:W1:Y:S02]  /*22930*/  SYNCS.PHASECHK.TRANS64.TRYWAIT P0, [R3+URZ], R0 ;  /* 0x00000000030075a7 */ /* 0x001064000800017f */
[----:B-1----:R-:W-:Y:S05]  /*22940*/  @!P0 NANOSLEEP.SYNCS 0x989680 ;  /* 0x009896800000895d */ /* 0x002fea0003900000 */
[----:B------:R-:W1:Y:S02]  /*22950*/  @!P0 SYNCS.PHASECHK.TRANS64 P0, [R3+URZ], R0 ;  /* 0x00000000030085a7 */ /* 0x000e64000800007f */
[----:B-1----:R-:W-:Y:S05]  /*22960*/  @!P0 BRA `(.L_x_750) ;  /* 0xfffffffc00f08947 */ /* 0x002fea000383ffff */
[----:B------:R-:W-:Y:S05]  /*22970*/  BRA `(.L_x_767) ;  /* 0xfffffff800787947 */ /* 0x000fea000383ffff */
.L_x_751:
[----:B0-----:R0:W1:Y:S02]  /*22980*/  SYNCS.PHASECHK.TRANS64.TRYWAIT P0, [R3+URZ], R0 ;  /* 0x00000000030075a7 */ /* 0x001064000800017f */
[----:B-1----:R-:W-:Y:S05]  /*22990*/  @!P0 NANOSLEEP.SYNCS 0x989680 ;  /* 0x009896800000895d */ /* 0x002fea0003900000 */
[----:B------:R-:W1:Y:S02]  /*229a0*/  @!P0 SYNCS.PHASECHK.TRANS64 P0, [R3+URZ], R0 ;  /* 0x00000000030085a7 */ /* 0x000e64000800007f */
[----:B-1----:R-:W-:Y:S05]  /*229b0*/  @!P0 BRA `(.L_x_751) ;  /* 0xfffffffc00f08947 */ /* 0x002fea000383ffff */
[----:B------:R-:W-:Y:S05]  /*229c0*/  BRA `(.L_x_768) ;  /* 0xfffffff800887947 */ /* 0x000fea000383ffff */
.L_x_752:
[----:B0-----:R0:W1:Y:S02]  /*229d0*/  SYNCS.PHASECHK.TRANS64.TRYWAIT P0, [R3+URZ], R0 ;  /* 0x00000000030075a7 */ /* 0x001064000800017f */
[----:B-1----:R-:W-:Y:S05]  /*229e0*/  @!P0 NANOSLEEP.SYNCS 0x989680 ;  /* 0x009896800000895d */ /* 0x002fea0003900000 */
[----:B------:R-:W1:Y:S02]  /*229f0*/  @!P0 SYNCS.PHASECHK.TRANS64 P0, [R3+URZ], R0 ;  /* 0x00000000030085a7 */ /* 0x000e64000800007f */
[----:B-1----:R-:W-:Y:S05]  /*22a00*/  @!P0 BRA `(.L_x_752) ;  /* 0xfffffffc00f08947 */ /* 0x002fea000383ffff */
[----:B------:R-:W-:Y:S05]  /*22a10*/  BRA `(.L_x_769) ;  /* 0xfffffff800987947 */ /* 0x000fea000383ffff */
.L_x_770:
[----:B------:R-:W-:-:S00]  /*22a20*/  BRA `(.L_x_770) ;  /* 0xfffffffc00fc7947 */ /* 0x000fc0000383ffff */
[----:B------:R-:W-:-:S00]  /*22a30*/  NOP ;  /* 0x0000000000007918 */ /* 0x000fc00000000000 */
        /* <DEDUP_REMOVED lines=12> */
.L_x_771:


//--------------------- .nv.global.init           --------------------------
	.section	.nv.global.init,"aw",@progbits
.nv.global.init:
	.type		$str$22,@object
	.size		$str$22,($str$23 - $str$22)
$str$22:
        /*0000*/ 	.byte	0x6b, 0x5f, 0x74, 0x69, 0x6c, 0x65, 0x5f, 0x63, 0x6f, 0x75, 0x6e, 0x74, 0x20, 0x3e, 0x3d, 0x20
        /*0010*/ 	.byte	0x31, 0x00
	.type		$str$23,@object
	.size		$str$23,(__unnamed_1 - $str$23)
$str$23:
        /*0012*/ 	.byte	0x2f, 0x74, 0x6d, 0x70, 0x2f, 0x63, 0x75, 0x74, 0x6c, 0x61, 0x73, 0x73, 0x5f, 0x73, 0x77, 0x65
        /*0022*/ 	.byte	0x65, 0x70, 0x5f, 0x73, 0x72, 0x63, 0x2f, 0x69, 0x6e, 0x63, 0x6c, 0x75, 0x64, 0x65, 0x2f, 0x63
        /*0032*/ 	.byte	0x75, 0x74, 0x6c, 0x61, 0x73, 0x73, 0x2f, 0x67, 0x65, 0x6d, 0x6d, 0x2f, 0x63, 0x6f, 0x6c, 0x6c
        /*0042*/ 	.byte	0x65, 0x63, 0x74, 0x69, 0x76, 0x65, 0x2f, 0x73, 0x6d, 0x39, 0x30, 0x5f, 0x6d, 0x6d, 0x61, 0x5f
        /*0052*/ 	.byte	0x74, 0x6d, 0x61, 0x5f, 0x67, 0x6d, 0x6d, 0x61, 0x5f, 0x73, 0x73, 0x5f, 0x77, 0x61, 0x72, 0x70
        /*0062*/ 	.byte	0x73, 0x70, 0x65, 0x63, 0x69, 0x61, 0x6c, 0x69, 0x7a, 0x65, 0x64, 0x2e, 0x68, 0x70, 0x70, 0x00
	.type		__unnamed_1,@object
	.size		__unnamed_1,(.L_0 - __unnamed_1)
__unnamed_1:
        /* <DEDUP_REMOVED lines=180> */
        /*0bb2*/ 	.byte	0x65, 0x3a, 0x3a, 0x69, 0x64, 0x65, 0x6e, 0x74, 0x69, 0x74, 0x79, 0x5d, 0x00
.L_0:


//--------------------- .nv.shared._ZN7cutlass13device_kernelINS_4gemm6kernel13GemmUniversalIN4cute5tupleIJiiiiEEENS1_10collective13CollectiveMmaINS1_34MainloopSm90TmaGmmaWarpSpecializedILi10ENS5_IJNS4_1CILi1EEESB_SB_EEENS1_35KernelTmaWarpSpecializedCooperativeEEENS5_IJNSA_ILi512EEENSA_ILi176EEENSA_ILi16EEEEEENS_6half_tENS5_IJlSB_lEEESJ_SK_NS4_8TiledMMAINS4_8MMA_AtomIJNS4_4SM904GMMA25MMA_64x16x16_F32F16F16_SSILNSO_5MajorE0ELSQ_0ELNSO_7ScaleInE1ELSR_1EEEEEENS4_6LayoutINS5_IJNSA_ILi2EEESB_SB_EEENS5_IJSB_NSA_ILi0EEESX_EEEEENS5_IJNS4_10UnderscoreES10_S10_EEEEENS4_13SM90_TMA_LOADENS4_14ComposedLayoutINS4_7SwizzleILi1ELi4ELi3EEENS4_18smem_ptr_flag_bitsILi16EEENSU_INS5_IJNSA_ILi8EEESH_EEENS5_IJSH_SB_EEEEEEEvNS4_8identityES13_S1D_vS1E_EENS_8epilogue10collective6detail29Sm90TmaWarpSpecializedAdapterINS1H_15DefaultEpilogueISJ_SK_SK_NS1G_6thread17LinearCombinationISJ_Li1EffLNS1L_9ScaleType4KindE0ELNS_15FloatRoundStyleE2ESJ_EENS1_15EpilogueDefaultEEEEEvvEEEEvNT_6ParamsE --------------------------
	.section	.nv.shared._ZN7cutlass13device_kernelINS_4gemm6kernel13GemmUniversalIN4cute5tupleIJiiiiEEENS1_10collective13CollectiveMmaINS1_34MainloopSm90TmaGmmaWarpSpecializedILi10ENS5_IJNS4_1CILi1EEESB_SB_EEENS1_35KernelTmaWarpSpecializedCooperativeEEENS5_IJNSA_ILi512EEENSA_ILi176EEENSA_ILi16EEEEEENS_6half_tENS5_IJlSB_lEEESJ_SK_NS4_8TiledMMAINS4_8MMA_AtomIJNS4_4SM904GMMA25MMA_64x16x16_F32F16F16_SSILNSO_5MajorE0ELSQ_0ELNSO_7ScaleInE1ELSR_1EEEEEENS4_6LayoutINS5_IJNSA_ILi2EEESB_SB_EEENS5_IJSB_NSA_ILi0EEESX_EEEEENS5_IJNS4_10UnderscoreES10_S10_EEEEENS4_13SM90_TMA_LOADENS4_14ComposedLayoutINS4_7SwizzleILi1ELi4ELi3EEENS4_18smem_ptr_flag_bitsILi16EEENSU_INS5_IJNSA_ILi8EEESH_EEENS5_IJSH_SB_EEEEEEEvNS4_8identityES13_S1D_vS1E_EENS_8epilogue10collective6detail29Sm90TmaWarpSpecializedAdapterINS1H_15DefaultEpilogueISJ_SK_SK_NS1G_6thread17LinearCombinationISJ_Li1EffLNS1L_9ScaleType4KindE0ELNS_15FloatRoundStyleE2ESJ_EENS1_15EpilogueDefaultEEEEEvvEEEEvNT_6ParamsE,"aw",@nobits
	.sectionflags	@""
	.align	16
	.zero		1024


//--------------------- .nv.shared.reserved.0     --------------------------
	.section	.nv.shared.reserved.0,"aw",@nobits
	.weak		__nv_reservedSMEM_offset_0_alias
	.size		__nv_reservedSMEM_offset_0_alias, 0, 0
	.other		__nv_reservedSMEM_offset_0_alias,@"STO_CUDA_RESERVED_SHARED STV_DEFAULT"
__nv_reservedSMEM_offset_0_alias:
	.zero		0


//--------------------- .nv.global                --------------------------
	.section	.nv.global,"aw",@nobits
.nv.global:
	.type		_ZN39_INTERNAL_348b3690_4_k_cu_a2e3aa8b_47054cute1_E,@object
	.size		_ZN39_INTERNAL_348b3690_4_k_cu_a2e3aa8b_47054cute1_E,(_ZN39_INTERNAL_348b3690_4_k_cu_a2e3aa8b_47054cuda3std3__45__cpo6cbeginE - _ZN39_INTERNAL_348b3690_4_k_cu_a2e3aa8b_47054cute1_E)
_ZN39_INTERNAL_348b3690_4_k_cu_a2e3aa8b_47054cute1_E:
	.zero		1
	.type		_ZN39_INTERNAL_348b3690_4_k_cu_a2e3aa8b_47054cuda3std3__45__cpo6cbeginE,@object
	.size		_ZN39_INTERNAL_348b3690_4_k_cu_a2e3aa8b_47054cuda3std3__45__cpo6cbeginE,(_ZN39_INTERNAL_348b3690_4_k_cu_a2e3aa8b_47054cuda3std3__48in_placeE - _ZN39_INTERNAL_348b3690_4_k_cu_a2e3aa8b_47054cuda3std3__45__cpo6cbeginE)
_ZN39_INTERNAL_348b3690_4_k_cu_a2e3aa8b_47054cuda3std3__45__cpo6cbeginE:
	.zero		1
	.type		_ZN39_INTERNAL_348b3690_4_k_cu_a2e3aa8b_47054cuda3std3__48in_placeE,@object
	.size		_ZN39_INTERNAL_348b3690_4_k_cu_a2e3aa8b_47054cuda3std3__48in_placeE,(_ZN39_INTERNAL_348b3690_4_k_cu_a2e3aa8b_47054cuda3std6ranges3__45__cpo9iter_moveE - _ZN39_INTERNAL_348b3690_4_k_cu_a2e3aa8b_47054cuda3std3__48in_placeE)
_ZN39_INTERNAL_348b3690_4_k_cu_a2e3aa8b_47054cuda3std3__48in_placeE:
	.zero		1
	.type		_ZN39_INTERNAL_348b3690_4_k_cu_a2e3aa8b_47054cuda3std6ranges3__45__cpo9iter_moveE,@object
	.size		_ZN39_INTERNAL_348b3690_4_k_cu_a2e3aa8b_47054cuda3std6ranges3__45__cpo9iter_moveE,(_ZN39_INTERNAL_348b3690_4_k_cu_a2e3aa8b_47054cuda3std3__45__cpo5beginE - _ZN39_INTERNAL_348b3690_4_k_cu_a2e3aa8b_47054cuda3std6ranges3__45__cpo9iter_moveE)
_ZN39_INTERNAL_348b3690_4_k_cu_a2e3aa8b_47054cuda3std6ranges3__45__cpo9iter_moveE:
	.zero		1
	.type		_ZN39_INTERNAL_348b3690_4_k_cu_a2e3aa8b_47054cuda3std3__45__cpo5beginE,@object
	.size		_ZN39_INTERNAL_348b3690_4_k_cu_a2e3aa8b_47054cuda3std3__45__cpo5beginE,(_ZN39_INTERNAL_348b3690_4_k_cu_a2e3aa8b_47054cuda3std3__441_GLOBAL__N__348b3690_4_k_cu_a2e3aa8b_47056ignoreE - _ZN39_INTERNAL_348b3690_4_k_cu_a2e3aa8b_47054cuda3std3__45__cpo5beginE)
_ZN39_INTERNAL_348b3690_4_k_cu_a2e3aa8b_47054cuda3std3__45__cpo5beginE:
	.zero		1
	.type		_ZN39_INTERNAL_348b3690_4_k_cu_a2e3aa8b_47054cuda3std3__441_GLOBAL__N__348b3690_4_k_cu_a2e3aa8b_47056ignoreE,@object
	.size		_ZN39_INTERNAL_348b3690_4_k_cu_a2e3aa8b_47054cuda3std3__441_GLOBAL__N__348b3690_4_k_cu_a2e3aa8b_47056ignoreE,(_ZN39_INTERNAL_348b3690_4_k_cu_a2e3aa8b_47054cute7productE - _ZN39_INTERNAL_348b3690_4_k_cu_a2e3aa8b_47054cuda3std3__441_GLOBAL__N__348b3690_4_k_cu_a2e3aa8b_47056ignoreE)
_ZN39_INTERNAL_348b3690_4_k_cu_a2e3aa8b_47054cuda3std3__441_GLOBAL__N__348b3690_4_k_cu_a2e3aa8b_47056ignoreE:
	.zero		1
	.type		_ZN39_INTERNAL_348b3690_4_k_cu_a2e3aa8b_47054cute7productE,@object
	.size		_ZN39_INTERNAL_348b3690_4_k_cu_a2e3aa8b_47054cute7productE,(_ZN39_INTERNAL_348b3690_4_k_cu_a2e3aa8b_47054cuda3std3__45__cpo3endE - _ZN39_INTERNAL_348b3690_4_k_cu_a2e3aa8b_47054cute7productE)
_ZN39_INTERNAL_348b3690_4_k_cu_a2e3aa8b_47054cute7productE:
	.zero		1
	.type		_ZN39_INTERNAL_348b3690_4_k_cu_a2e3aa8b_47054cuda3std3__45__cpo3endE,@object
	.size		_ZN39_INTERNAL_348b3690_4_k_cu_a2e3aa8b_47054cuda3std3__45__cpo3endE,(_ZN39_INTERNAL_348b3690_4_k_cu_a2e3aa8b_47054cuda3std3__419piecewise_constructE - _ZN39_INTERNAL_348b3690_4_k_cu_a2e3aa8b_47054cuda3std3__45__cpo3endE)
_ZN39_INTERNAL_348b3690_4_k_cu_a2e3aa8b_47054cuda3std3__45__cpo3endE:
	.zero		1
	.type		_ZN39_INTERNAL_348b3690_4_k_cu_a2e3aa8b_47054cuda3std3__419piecewise_constructE,@object
	.size		_ZN39_INTERNAL_348b3690_4_k_cu_a2e3aa8b_47054cuda3std3__419piecewise_constructE,(_ZN39_INTERNAL_348b3690_4_k_cu_a2e3aa8b_47054cuda3std3__45__cpo4cendE - _ZN39_INTERNAL_348b3690_4_k_cu_a2e3aa8b_47054cuda3std3__419piecewise_constructE)
_ZN39_INTERNAL_348b3690_4_k_cu_a2e3aa8b_47054cuda3std3__419piecewise_constructE:
	.zero		1
	.type		_ZN39_INTERNAL_348b3690_4_k_cu_a2e3aa8b_47054cuda3std3__45__cpo4cendE,@object
	.size		_ZN39_INTERNAL_348b3690_4_k_cu_a2e3aa8b_47054cuda3std3__45__cpo4cendE,(_ZN39_INTERNAL_348b3690_4_k_cu_a2e3aa8b_47054cuda3std6ranges3__45__cpo4swapE - _ZN39_INTERNAL_348b3690_4_k_cu_a2e3aa8b_47054cuda3std3__45__cpo4cendE)
_ZN39_INTERNAL_348b3690_4_k_cu_a2e3aa8b_47054cuda3std3__45__cpo4cendE:
	.zero		1
	.type		_ZN39_INTERNAL_348b3690_4_k_cu_a2e3aa8b_47054cuda3std6ranges3__45__cpo4swapE,@object
	.size		_ZN39_INTERNAL_348b3690_4_k_cu_a2e3aa8b_47054cuda3std6ranges3__45__cpo4swapE,(.L_8 - _ZN39_INTERNAL_348b3690_4_k_cu_a2e3aa8b_47054cuda3std6ranges3__45__cpo4swapE)
_ZN39_INTERNAL_348b3690_4_k_cu_a2e3aa8b_47054cuda3std6ranges3__45__cpo4swapE:
	.zero		1
.L_8:


//--------------------- .nv.constant0._ZN7cutlass13device_kernelINS_4gemm6kernel13GemmUniversalIN4cute5tupleIJiiiiEEENS1_10collective13CollectiveMmaINS1_34MainloopSm90TmaGmmaWarpSpecializedILi10ENS5_IJNS4_1CILi1EEESB_SB_EEENS1_35KernelTmaWarpSpecializedCooperativeEEENS5_IJNSA_ILi512EEENSA_ILi176EEENSA_ILi16EEEEEENS_6half_tENS5_IJlSB_lEEESJ_SK_NS4_8TiledMMAINS4_8MMA_AtomIJNS4_4SM904GMMA25MMA_64x16x16_F32F16F16_SSILNSO_5MajorE0ELSQ_0ELNSO_7ScaleInE1ELSR_1EEEEEENS4_6LayoutINS5_IJNSA_ILi2EEESB_SB_EEENS5_IJSB_NSA_ILi0EEESX_EEEEENS5_IJNS4_10UnderscoreES10_S10_EEEEENS4_13SM90_TMA_LOADENS4_14ComposedLayoutINS4_7SwizzleILi1ELi4ELi3EEENS4_18smem_ptr_flag_bitsILi16EEENSU_INS5_IJNSA_ILi8EEESH_EEENS5_IJSH_SB_EEEEEEEvNS4_8identityES13_S1D_vS1E_EENS_8epilogue10collective6detail29Sm90TmaWarpSpecializedAdapterINS1H_15DefaultEpilogueISJ_SK_SK_NS1G_6thread17LinearCombinationISJ_Li1EffLNS1L_9ScaleType4KindE0ELNS_15FloatRoundStyleE2ESJ_EENS1_15EpilogueDefaultEEEEEvvEEEEvNT_6ParamsE --------------------------
	.section	.nv.constant0._ZN7cutlass13device_kernelINS_4gemm6kernel13GemmUniversalIN4cute5tupleIJiiiiEEENS1_10collective13CollectiveMmaINS1_34MainloopSm90TmaGmmaWarpSpecializedILi10ENS5_IJNS4_1CILi1EEESB_SB_EEENS1_35KernelTmaWarpSpecializedCooperativeEEENS5_IJNSA_ILi512EEENSA_ILi176EEENSA_ILi16EEEEEENS_6half_tENS5_IJlSB_lEEESJ_SK_NS4_8TiledMMAINS4_8MMA_AtomIJNS4_4SM904GMMA25MMA_64x16x16_F32F16F16_SSILNSO_5MajorE0ELSQ_0ELNSO_7ScaleInE1ELSR_1EEEEEENS4_6LayoutINS5_IJNSA_ILi2EEESB_SB_EEENS5_IJSB_NSA_ILi0EEESX_EEEEENS5_IJNS4_10UnderscoreES10_S10_EEEEENS4_13SM90_TMA_LOADENS4_14ComposedLayoutINS4_7SwizzleILi1ELi4ELi3EEENS4_18smem_ptr_flag_bitsILi16EEENSU_INS5_IJNSA_ILi8EEESH_EEENS5_IJSH_SB_EEEEEEEvNS4_8identityES13_S1D_vS1E_EENS_8epilogue10collective6detail29Sm90TmaWarpSpecializedAdapterINS1H_15DefaultEpilogueISJ_SK_SK_NS1G_6thread17LinearCombinationISJ_Li1EffLNS1L_9ScaleType4KindE0ELNS_15FloatRoundStyleE2ESJ_EENS1_15EpilogueDefaultEEEEEvvEEEEvNT_6ParamsE,"a",@progbits
	.sectionflags	@""
	.align	4
.nv.constant0._ZN7cutlass13device_kernelINS_4gemm6kernel13GemmUniversalIN4cute5tupleIJiiiiEEENS1_10collective13CollectiveMmaINS1_34MainloopSm90TmaGmmaWarpSpecializedILi10ENS5_IJNS4_1CILi1EEESB_SB_EEENS1_35KernelTmaWarpSpecializedCooperativeEEENS5_IJNSA_ILi512EEENSA_ILi176EEENSA_ILi16EEEEEENS_6half_tENS5_IJlSB_lEEESJ_SK_NS4_8TiledMMAINS4_8MMA_AtomIJNS4_4SM904GMMA25MMA_64x16x16_F32F16F16_SSILNSO_5MajorE0ELSQ_0ELNSO_7ScaleInE1ELSR_1EEEEEENS4_6LayoutINS5_IJNSA_ILi2EEESB_SB_EEENS5_IJSB_NSA_ILi0EEESX_EEEEENS5_IJNS4_10UnderscoreES10_S10_EEEEENS4_13SM90_TMA_LOADENS4_14ComposedLayoutINS4_7SwizzleILi1ELi4ELi3EEENS4_18smem_ptr_flag_bitsILi16EEENSU_INS5_IJNSA_ILi8EEESH_EEENS5_IJSH_SB_EEEEEEEvNS4_8identityES13_S1D_vS1E_EENS_8epilogue10collective6detail29Sm90TmaWarpSpecializedAdapterINS1H_15DefaultEpilogueISJ_SK_SK_NS1G_6thread17LinearCombinationISJ_Li1EffLNS1L_9ScaleType4KindE0ELNS_15FloatRoundStyleE2ESJ_EENS1_15EpilogueDefaultEEEEEvvEEEEvNT_6ParamsE:
	.zero		1664


//--------------------- SYMBOLS --------------------------

	.type		.nv.reservedSmem.offset0,@object
	.size		.nv.reservedSmem.offset0,0x4
	.type		__assertfail,@function
